// auto-generated by cutlass_sweep.fmha — config: {"arch": "sm_90", "direction": "fwd", "dtype": "fp16", "head_dim": 112, "mask": "residual", "schedule": "tma", "tile_kv": 256, "tile_q": 64}
#include "cutlass/cutlass.h"
#include "cute/tensor.hpp"
#include "cutlass/device_kernel.h"
#include "cutlass/kernel_hardware_info.h"
#include "88_hopper_fmha/collective/fmha_fusion.hpp"
#include "88_hopper_fmha/kernel/fmha_kernel_builder.hpp"

using namespace cute;
using Element = cutlass::half_t;
using TileShape = Shape<_64, _256, _112>;
using StrideQ = cute::tuple<int, _1, cute::tuple<int, int>>;
using StrideK = cute::tuple<int, _1, cute::tuple<int, int>>;
using StrideV = cute::tuple<int, cute::_1, cute::tuple<int, int>>;

using Kernel = typename cutlass::fmha::kernel::FmhaBuilder<
    Element, float, float,
    TileShape, StrideQ, StrideK, StrideV,
    cutlass::fmha::collective::ResidualFusion,
    cutlass::gemm::KernelTma
  >::Kernel;

auto* _anchor = &cutlass::device_kernel<Kernel>;


// ===== COMPILED SASS (sm_90a) =====

	.target	sm_90a

	.elftype	@"ET_EXEC"


//--------------------- .note.nv.tkinfo           --------------------------
	.section	.note.nv.tkinfo,"",@"SHT_NOTE"
	.sectionflags	@"SHF_NOTE_NV_TKINFO"
	.tkinfo
        /*0018*/ 	.word	0x00000002
        /*0030*/ 	.string	""
        /*0030*/ 	.string	"ptxas"
        /*0030*/ 	.string	"Cuda compilation tools, release 13.0, V13.0.88"
        /*0030*/ 	.string	"Build cuda_13.0.r13.0/compiler.36424714_0"
        /*0030*/ 	.string	"-arch sm_90a -m 64 "



//--------------------- .note.nv.cuinfo           --------------------------
	.section	.note.nv.cuinfo,"",@"SHT_NOTE"
	.sectionflags	@"SHF_NOTE_NV_CUINFO"
        /*0018*/ 	.short	0x0002
        /*001a*/ 	.short	0x005a
        /*001c*/ 	.short	0x0082
	.zero		2


//--------------------- .nv.info                  --------------------------
	.section	.nv.info,"",@"SHT_CUDA_INFO"
	.align	4


	//----- nvinfo : EIATTR_REGCOUNT
	.align		4
        /*0000*/ 	.byte	0x04, 0x2f
        /*0002*/ 	.short	(.L_16 - .L_15)
	.align		4
.L_15:
        /*0004*/ 	.word	index@(_ZN7cutlass13device_kernelINS_4fmha6kernel13FmhaKernelTmaINS1_10collective15FmhaMainloopTmaINS_6half_tEfN4cute5tupleIJNS7_1CILi64EEENS9_ILi256EEENS9_ILi112EEEEEENS4_14ResidualFusionEJEEENS4_15FmhaFwdEpilogueIS6_fNS8_IJSA_SC_SB_EEEEEJEEEEEvNT_6ParamsE)
        /*0008*/ 	.word	0x000000e8


	//----- nvinfo : EIATTR_FRAME_SIZE
	.align		4
.L_16:
        /*000c*/ 	.byte	0x04, 0x11
        /*000e*/ 	.short	(.L_18 - .L_17)
	.align		4
.L_17:
        /*0010*/ 	.word	index@($__internal_0_$__cuda_sm20_rcp_rn_f32_slowpath)
        /*0014*/ 	.word	0x00000000


	//----- nvinfo : EIATTR_FRAME_SIZE
	.align		4
.L_18:
        /*0018*/ 	.byte	0x04, 0x11
        /*001a*/ 	.short	(.L_20 - .L_19)
	.align		4
.L_19:
        /*001c*/ 	.word	index@(_ZN7cutlass13device_kernelINS_4fmha6kernel13FmhaKernelTmaINS1_10collective15FmhaMainloopTmaINS_6half_tEfN4cute5tupleIJNS7_1CILi64EEENS9_ILi256EEENS9_ILi112EEEEEENS4_14ResidualFusionEJEEENS4_15FmhaFwdEpilogueIS6_fNS8_IJSA_SC_SB_EEEEEJEEEEEvNT_6ParamsE)
        /*0020*/ 	.word	0x00000000


	//----- nvinfo : EIATTR_MIN_STACK_SIZE
	.align		4
.L_20:
        /*0024*/ 	.byte	0x04, 0x12
        /*0026*/ 	.short	(.L_22 - .L_21)
	.align		4
.L_21:
        /*0028*/ 	.word	index@(_ZN7cutlass13device_kernelINS_4fmha6kernel13FmhaKernelTmaINS1_10collective15FmhaMainloopTmaINS_6half_tEfN4cute5tupleIJNS7_1CILi64EEENS9_ILi256EEENS9_ILi112EEEEEENS4_14ResidualFusionEJEEENS4_15FmhaFwdEpilogueIS6_fNS8_IJSA_SC_SB_EEEEEJEEEEEvNT_6ParamsE)
        /*002c*/ 	.word	0x00000000
.L_22:


//--------------------- .nv.compat                --------------------------
	.section	.nv.compat,"",@"SHT_CUDA_COMPAT_INFO"
	.align	4
        /*0000*/ 	.byte	0x02, 0x09, 0x01, 0x00, 0x02, 0x02, 0x04, 0x00, 0x02, 0x05, 0x05, 0x00, 0x03, 0x07, 0x01, 0x01
        /*0010*/ 	.byte	0x02, 0x03, 0x01, 0x00, 0x02, 0x06, 0x01, 0x00, 0x04, 0x0b, 0x08, 0x00, 0x00, 0x00, 0x00, 0x00
        /*0020*/ 	.byte	0x00, 0x00, 0x00, 0x00


//--------------------- .nv.info._ZN7cutlass13device_kernelINS_4fmha6kernel13FmhaKernelTmaINS1_10collective15FmhaMainloopTmaINS_6half_tEfN4cute5tupleIJNS7_1CILi64EEENS9_ILi256EEENS9_ILi112EEEEEENS4_14ResidualFusionEJEEENS4_15FmhaFwdEpilogueIS6_fNS8_IJSA_SC_SB_EEEEEJEEEEEvNT_6ParamsE --------------------------
	.section	.nv.info._ZN7cutlass13device_kernelINS_4fmha6kernel13FmhaKernelTmaINS1_10collective15FmhaMainloopTmaINS_6half_tEfN4cute5tupleIJNS7_1CILi64EEENS9_ILi256EEENS9_ILi112EEEEEENS4_14ResidualFusionEJEEENS4_15FmhaFwdEpilogueIS6_fNS8_IJSA_SC_SB_EEEEEJEEEEEvNT_6ParamsE,"",@"SHT_CUDA_INFO"
	.sectionflags	@""
	.align	4


	//----- nvinfo : EIATTR_CUDA_API_VERSION
	.align		4
        /*0000*/ 	.byte	0x04, 0x37
        /*0002*/ 	.short	(.L_24 - .L_23)
.L_23:
        /*0004*/ 	.word	0x00000082


	//----- nvinfo : EIATTR_KPARAM_INFO
	.align		4
.L_24:
        /*0008*/ 	.byte	0x04, 0x17
        /*000a*/ 	.short	(.L_26 - .L_25)
.L_25:
        /*000c*/ 	.word	0x00000000
        /*0010*/ 	.short	0x0000
        /*0012*/ 	.short	0x0070
        /*0014*/ 	.byte	0x00, 0xf0, 0x01, 0x20


	//----- nvinfo : EIATTR_SPARSE_MMA_MASK
	.align		4
.L_26:
        /*0018*/ 	.byte	0x03, 0x50
        /*001a*/ 	.short	0x0000


	//----- nvinfo : EIATTR_MAXREG_COUNT
	.align		4
        /*001c*/ 	.byte	0x03, 0x1b
        /*001e*/ 	.short	0x00ff


	//----- nvinfo : EIATTR_NUM_BARRIERS
	.align		4
        /*0020*/ 	.byte	0x02, 0x4c
        /*0022*/ 	.byte	0x02
	.zero		1


	//----- nvinfo : EIATTR_EXTERNS
	.align		4
        /*0024*/ 	.byte	0x04, 0x0f
        /*0026*/ 	.short	(.L_28 - .L_27)


	//   ....[0]....
	.align		4
.L_27:
        /*0028*/ 	.word	index@(__assertfail)


	//----- nvinfo : EIATTR_MERCURY_ISA_VERSION
	.align		4
.L_28:
        /*002c*/ 	.byte	0x03, 0x5f
        /*002e*/ 	.short	0x0101


	//----- nvinfo : EIATTR_COOP_GROUP_MASK_REGIDS
	.align		4
        /*0030*/ 	.byte	0x04, 0x29
        /*0032*/ 	.short	(.L_30 - .L_29)


	//   ....[0]....
.L_29:
        /*0034*/ 	.word	0xffffffff


	//   ....[1]....
        /*0038*/ 	.word	0xffffffff


	//   ....[2]....
        /*003c*/ 	.word	0xffffffff


	//   ....[3]....
        /*0040*/ 	.word	0xffffffff


	//   ....[4]....
        /*0044*/ 	.word	0xffffffff


	//   ....[5]....
        /*0048*/ 	.word	0xffffffff


	//   ....[6]....
        /*004c*/ 	.word	0xffffffff


	//   ....[7]....
        /*0050*/ 	.word	0xffffffff


	//   ....[8]....
        /*0054*/ 	.word	0xffffffff


	//   ....[9]....
        /*0058*/ 	.word	0xffffffff


	//   ....[10]....
        /*005c*/ 	.word	0xffffffff


	//   ....[11]....
        /*0060*/ 	.word	0xffffffff


	//   ....[12]....
        /*0064*/ 	.word	0xffffffff


	//   ....[13]....
        /*0068*/ 	.word	0xffffffff


	//   ....[14]....
        /*006c*/ 	.word	0xffffffff


	//   ....[15]....
        /*0070*/ 	.word	0xffffffff


	//   ....[16]....
        /*0074*/ 	.word	0xffffffff


	//   ....[17]....
        /*0078*/ 	.word	0xffffffff


	//   ....[18]....
        /*007c*/ 	.word	0xffffffff


	//   ....[19]....
        /*0080*/ 	.word	0xffffffff


	//   ....[20]....
        /*0084*/ 	.word	0xffffffff


	//----- nvinfo : EIATTR_COOP_GROUP_INSTR_OFFSETS
	.align		4
.L_30:
        /*0088*/ 	.byte	0x04, 0x28
        /*008a*/ 	.short	(.L_32 - .L_31)


	//   ....[0]....
.L_31:
        /*008c*/ 	.word	0x00000050


	//   ....[1]....
        /*0090*/ 	.word	0x00000140


	//   ....[2]....
        /*0094*/ 	.word	0x00000270


	//   ....[3]....
        /*0098*/ 	.word	0x00000410


	//   ....[4]....
        /*009c*/ 	.word	0x000005b0


	//   ....[5]....
        /*00a0*/ 	.word	0x00004020


	//   ....[6]....
        /*00a4*/ 	.word	0x00004100


	//   ....[7]....
        /*00a8*/ 	.word	0x00004150


	//   ....[8]....
        /*00ac*/ 	.word	0x00004220


	//   ....[9]....
        /*00b0*/ 	.word	0x0000b5e0


	//   ....[10]....
        /*00b4*/ 	.word	0x0000b600


	//   ....[11]....
        /*00b8*/ 	.word	0x0000b630


	//   ....[12]....
        /*00bc*/ 	.word	0x0000b660


	//   ....[13]....
        /*00c0*/ 	.word	0x00013fa0


	//   ....[14]....
        /*00c4*/ 	.word	0x00013fd0


	//   ....[15]....
        /*00c8*/ 	.word	0x00014010


	//   ....[16]....
        /*00cc*/ 	.word	0x00014020


	//   ....[17]....
        /*00d0*/ 	.word	0x0001b750


	//   ....[18]....
        /*00d4*/ 	.word	0x0001b790


	//   ....[19]....
        /*00d8*/ 	.word	0x0001b7d0


	//   ....[20]....
        /*00dc*/ 	.word	0x0001b7e0


	//----- nvinfo : EIATTR_SYSCALL_OFFSETS
	.align		4
.L_32:
        /*00e0*/ 	.byte	0x04, 0x46
        /*00e2*/ 	.short	(.L_34 - .L_33)


	//   ....[0]....
.L_33:
        /*00e4*/ 	.word	0x0001c2a0


	//   ....[1]....
        /*00e8*/ 	.word	0x0001c3c0


	//----- nvinfo : EIATTR_MBARRIER_INSTR_OFFSETS
	.align		4
.L_34:
        /*00ec*/ 	.byte	0x04, 0x39
        /*00ee*/ 	.short	(.L_36 - .L_35)


	//   ....[0]....
.L_35:
        /*00f0*/ 	.word	0x00000240
        /*00f4*/ 	.word	0x000000ff
        /*00f8*/ 	.word	0x0003b840
        /*00fc*/ 	.short	0x0100
        /*00fe*/ 	.byte	0x08
	.zero		1


	//   ....[1]....
        /*0100*/ 	.word	0x00000250
        /*0104*/ 	.word	0x000000ff
        /*0108*/ 	.word	0x0003b848
        /*010c*/ 	.short	0x0100
        /*010e*/ 	.byte	0x08
	.zero		1


	//   ....[2]....
        /*0110*/ 	.word	0x00000380
        /*0114*/ 	.word	0x000000ff
        /*0118*/ 	.word	0x0003b800
        /*011c*/ 	.short	0x0100
        /*011e*/ 	.byte	0x08
	.zero		1


	//   ....[3]....
        /*0120*/ 	.word	0x00000390
        /*0124*/ 	.word	0x000000ff
        /*0128*/ 	.word	0x0003b820
        /*012c*/ 	.short	0x0100
        /*012e*/ 	.byte	0x08
	.zero		1


	//   ....[4]....
        /*0130*/ 	.word	0x000003a0
        /*0134*/ 	.word	0x000000ff
        /*0138*/ 	.word	0x0003b808
        /*013c*/ 	.short	0x0100
        /*013e*/ 	.byte	0x08
	.zero		1


	//   ....[5]....
        /*0140*/ 	.word	0x000003b0
        /*0144*/ 	.word	0x000000ff
        /*0148*/ 	.word	0x0003b828
        /*014c*/ 	.short	0x0100
        /*014e*/ 	.byte	0x08
	.zero		1


	//   ....[6]....
        /*0150*/ 	.word	0x000003c0
        /*0154*/ 	.word	0x000000ff
        /*0158*/ 	.word	0x0003b810
        /*015c*/ 	.short	0x0100
        /*015e*/ 	.byte	0x08
	.zero		1


	//   ....[7]....
        /*0160*/ 	.word	0x000003d0
        /*0164*/ 	.word	0x000000ff
        /*0168*/ 	.word	0x0003b830
        /*016c*/ 	.short	0x0100
        /*016e*/ 	.byte	0x08
	.zero		1


	//   ....[8]....
        /*0170*/ 	.word	0x000003e0
        /*0174*/ 	.word	0x000000ff
        /*0178*/ 	.word	0x0003b818
        /*017c*/ 	.short	0x0100
        /*017e*/ 	.byte	0x08
	.zero		1


	//   ....[9]....
        /*0180*/ 	.word	0x000003f0
        /*0184*/ 	.word	0x000000ff
        /*0188*/ 	.word	0x0003b838
        /*018c*/ 	.short	0x0100
        /*018e*/ 	.byte	0x08
	.zero		1


	//   ....[10]....
        /*0190*/ 	.word	0x00000520
        /*0194*/ 	.word	0x000000ff
        /*0198*/ 	.word	0x0003b850
        /*019c*/ 	.short	0x0100
        /*019e*/ 	.byte	0x08
	.zero		1


	//   ....[11]....
        /*01a0*/ 	.word	0x00000530
        /*01a4*/ 	.word	0x000000ff
        /*01a8*/ 	.word	0x0003b870
        /*01ac*/ 	.short	0x0100
        /*01ae*/ 	.byte	0x08
	.zero		1


	//   ....[12]....
        /*01b0*/ 	.word	0x00000540
        /*01b4*/ 	.word	0x000000ff
        /*01b8*/ 	.word	0x0003b858
        /*01bc*/ 	.short	0x0100
        /*01be*/ 	.byte	0x08
	.zero		1


	//   ....[13]....
        /*01c0*/ 	.word	0x00000550
        /*01c4*/ 	.word	0x000000ff
        /*01c8*/ 	.word	0x0003b878
        /*01cc*/ 	.short	0x0100
        /*01ce*/ 	.byte	0x08
	.zero		1


	//   ....[14]....
        /*01d0*/ 	.word	0x00000560
        /*01d4*/ 	.word	0x000000ff
        /*01d8*/ 	.word	0x0003b860
        /*01dc*/ 	.short	0x0100
        /*01de*/ 	.byte	0x08
	.zero		1


	//   ....[15]....
        /*01e0*/ 	.word	0x00000570
        /*01e4*/ 	.word	0x000000ff
        /*01e8*/ 	.word	0x0003b880
        /*01ec*/ 	.short	0x0100
        /*01ee*/ 	.byte	0x08
	.zero		1


	//   ....[16]....
        /*01f0*/ 	.word	0x00000580
        /*01f4*/ 	.word	0x000000ff
        /*01f8*/ 	.word	0x0003b868
        /*01fc*/ 	.short	0x0100
        /*01fe*/ 	.byte	0x08
	.zero		1


	//   ....[17]....
        /*0200*/ 	.word	0x00000590
        /*0204*/ 	.word	0x000000ff
        /*0208*/ 	.word	0x0003b888
        /*020c*/ 	.short	0x0100
        /*020e*/ 	.byte	0x08
	.zero		1


	//   ....[18]....
        /*0210*/ 	.word	0x000006f0
        /*0214*/ 	.word	0x00000003
        /*0218*/ 	.word	0x0003b848
        /*021c*/ 	.short	0x010a
        /*021e*/ 	.byte	0x3f
	.zero		1


	//   ....[19]....
        /*0220*/ 	.word	0x00000c00
        /*0224*/ 	.word	0x00000003
        /*0228*/ 	.word	0x0003b820
        /*022c*/ 	.short	0x010a
        /*022e*/ 	.byte	0x3f
	.zero		1


	//   ....[20]....
        /*0230*/ 	.word	0x00000f70
        /*0234*/ 	.word	0x00000002
        /*0238*/ 	.word	0x0003b820
        /*023c*/ 	.short	0x010a
        /*023e*/ 	.byte	0x3f
	.zero		1


	//   ....[21]....
        /*0240*/ 	.word	0x000013f0
        /*0244*/ 	.word	0x00000003
        /*0248*/ 	.word	0x0003b820
        /*024c*/ 	.short	0x010a
        /*024e*/ 	.byte	0x3f
	.zero		1


	//   ....[22]....
        /*0250*/ 	.word	0x00001820
        /*0254*/ 	.word	0x00000003
        /*0258*/ 	.word	0x0003b820
        /*025c*/ 	.short	0x010a
        /*025e*/ 	.byte	0x3f
	.zero		1


	//   ....[23]....
        /*0260*/ 	.word	0x00001cb0
        /*0264*/ 	.word	0x00000002
        /*0268*/ 	.word	0x0003b840
        /*026c*/ 	.short	0x010a
        /*026e*/ 	.byte	0x3f
	.zero		1


	//   ....[24]....
        /*0270*/ 	.word	0x00001cd0
        /*0274*/ 	.word	0x00000002
        /*0278*/ 	.word	0x0003b800
        /*027c*/ 	.short	0x010a
        /*027e*/ 	.byte	0x3f
	.zero		1


	//   ....[25]....
        /*0280*/ 	.word	0x00006050
        /*0284*/ 	.word	0x00000002
        /*0288*/ 	.word	0x0003b808
        /*028c*/ 	.short	0x010a
        /*028e*/ 	.byte	0x3f
	.zero		1


	//   ....[26]....
        /*0290*/ 	.word	0x0000a400
        /*0294*/ 	.word	0x0000000e
        /*0298*/ 	.word	0x00000000
        /*029c*/ 	.short	0x0101
        /*029e*/ 	.byte	0x3f
	.zero		1


	//   ....[27]....
        /*02a0*/ 	.word	0x0000a4e0
        /*02a4*/ 	.word	0x00000019
        /*02a8*/ 	.word	0x0003b800
        /*02ac*/ 	.short	0x010a
        /*02ae*/ 	.byte	0x3f
	.zero		1


	//   ....[28]....
        /*02b0*/ 	.word	0x0000a940
        /*02b4*/ 	.word	0x000000d6
        /*02b8*/ 	.word	0x0003b820
        /*02bc*/ 	.short	0x010a
        /*02be*/ 	.byte	0x3f
	.zero		1


	//   ....[29]....
        /*02c0*/ 	.word	0x0000b670
        /*02c4*/ 	.word	0x000000db
        /*02c8*/ 	.word	0x00000000
        /*02cc*/ 	.short	0x0101
        /*02ce*/ 	.byte	0x3f
	.zero		1


	//   ....[30]....
        /*02d0*/ 	.word	0x0000b680
        /*02d4*/ 	.word	0x000000df
        /*02d8*/ 	.word	0x0003b800
        /*02dc*/ 	.short	0x010a
        /*02de*/ 	.byte	0x3f
	.zero		1


	//   ....[31]....
        /*02e0*/ 	.word	0x00011820
        /*02e4*/ 	.word	0x0000000e
        /*02e8*/ 	.word	0x00000000
        /*02ec*/ 	.short	0x0101
        /*02ee*/ 	.byte	0x3f
	.zero		1


	//   ....[32]....
        /*02f0*/ 	.word	0x000118f0
        /*02f4*/ 	.word	0x00000011
        /*02f8*/ 	.word	0x0003b820
        /*02fc*/ 	.short	0x010a
        /*02fe*/ 	.byte	0x3f
	.zero		1


	//   ....[33]....
        /*0300*/ 	.word	0x00011e00
        /*0304*/ 	.word	0x00000019
        /*0308*/ 	.word	0x0003b800
        /*030c*/ 	.short	0x010a
        /*030e*/ 	.byte	0x3f
	.zero		1


	//   ....[34]....
        /*0310*/ 	.word	0x000122e0
        /*0314*/ 	.word	0x000000d9
        /*0318*/ 	.word	0x0003b820
        /*031c*/ 	.short	0x010a
        /*031e*/ 	.byte	0x3f
	.zero		1


	//   ....[35]....
        /*0320*/ 	.word	0x00013fc0
        /*0324*/ 	.word	0x000000dd
        /*0328*/ 	.word	0x00000000
        /*032c*/ 	.short	0x0101
        /*032e*/ 	.byte	0x3f
	.zero		1


	//   ....[36]....
        /*0330*/ 	.word	0x00013fe0
        /*0334*/ 	.word	0x000000e0
        /*0338*/ 	.word	0x0003b800
        /*033c*/ 	.short	0x010a
        /*033e*/ 	.byte	0x3f
	.zero		1


	//   ....[37]....
        /*0340*/ 	.word	0x0001b190
        /*0344*/ 	.word	0x00000006
        /*0348*/ 	.word	0x00000000
        /*034c*/ 	.short	0x0101
        /*034e*/ 	.byte	0x3f
	.zero		1


	//   ....[38]....
        /*0350*/ 	.word	0x0001b210
        /*0354*/ 	.word	0x00000006
        /*0358*/ 	.word	0x0003b820
        /*035c*/ 	.short	0x010a
        /*035e*/ 	.byte	0x3f
	.zero		1


	//   ....[39]....
        /*0360*/ 	.word	0x0001d510
        /*0364*/ 	.word	0x00000003
        /*0368*/ 	.word	0x0003b848
        /*036c*/ 	.short	0x010a
        /*036e*/ 	.byte	0x3f
	.zero		1


	//   ....[40]....
        /*0370*/ 	.word	0x0001d560
        /*0374*/ 	.word	0x00000003
        /*0378*/ 	.word	0x0003b820
        /*037c*/ 	.short	0x010a
        /*037e*/ 	.byte	0x3f
	.zero		1


	//   ....[41]....
        /*0380*/ 	.word	0x0001d5b0
        /*0384*/ 	.word	0x00000002
        /*0388*/ 	.word	0x0003b820
        /*038c*/ 	.short	0x010a
        /*038e*/ 	.byte	0x3f
	.zero		1


	//   ....[42]....
        /*0390*/ 	.word	0x0001d600
        /*0394*/ 	.word	0x00000003
        /*0398*/ 	.word	0x0003b820
        /*039c*/ 	.short	0x010a
        /*039e*/ 	.byte	0x3f
	.zero		1


	//   ....[43]....
        /*03a0*/ 	.word	0x0001d650
        /*03a4*/ 	.word	0x00000003
        /*03a8*/ 	.word	0x0003b820
        /*03ac*/ 	.short	0x010a
        /*03ae*/ 	.byte	0x3f
	.zero		1


	//   ....[44]....
        /*03b0*/ 	.word	0x0001d6a0
        /*03b4*/ 	.word	0x00000002
        /*03b8*/ 	.word	0x0003b840
        /*03bc*/ 	.short	0x010a
        /*03be*/ 	.byte	0x3f
	.zero		1


	//   ....[45]....
        /*03c0*/ 	.word	0x0001d6f0
        /*03c4*/ 	.word	0x00000002
        /*03c8*/ 	.word	0x0003b800
        /*03cc*/ 	.short	0x010a
        /*03ce*/ 	.byte	0x3f
	.zero		1


	//   ....[46]....
        /*03d0*/ 	.word	0x0001d740
        /*03d4*/ 	.word	0x00000002
        /*03d8*/ 	.word	0x0003b808
        /*03dc*/ 	.short	0x010a
        /*03de*/ 	.byte	0x3f
	.zero		1


	//   ....[47]....
        /*03e0*/ 	.word	0x0001d790
        /*03e4*/ 	.word	0x00000019
        /*03e8*/ 	.word	0x0003b800
        /*03ec*/ 	.short	0x010a
        /*03ee*/ 	.byte	0x3f
	.zero		1


	//   ....[48]....
        /*03f0*/ 	.word	0x0001d7e0
        /*03f4*/ 	.word	0x000000d6
        /*03f8*/ 	.word	0x0003b820
        /*03fc*/ 	.short	0x010a
        /*03fe*/ 	.byte	0x3f
	.zero		1


	//   ....[49]....
        /*0400*/ 	.word	0x0001d830
        /*0404*/ 	.word	0x000000df
        /*0408*/ 	.word	0x0003b800
        /*040c*/ 	.short	0x010a
        /*040e*/ 	.byte	0x3f
	.zero		1


	//   ....[50]....
        /*0410*/ 	.word	0x0001d880
        /*0414*/ 	.word	0x00000011
        /*0418*/ 	.word	0x0003b820
        /*041c*/ 	.short	0x010a
        /*041e*/ 	.byte	0x3f
	.zero		1


	//   ....[51]....
        /*0420*/ 	.word	0x0001d8d0
        /*0424*/ 	.word	0x00000019
        /*0428*/ 	.word	0x0003b800
        /*042c*/ 	.short	0x010a
        /*042e*/ 	.byte	0x3f
	.zero		1


	//   ....[52]....
        /*0430*/ 	.word	0x0001d920
        /*0434*/ 	.word	0x000000d9
        /*0438*/ 	.word	0x0003b820
        /*043c*/ 	.short	0x010a
        /*043e*/ 	.byte	0x3f
	.zero		1


	//   ....[53]....
        /*0440*/ 	.word	0x0001d970
        /*0444*/ 	.word	0x000000e0
        /*0448*/ 	.word	0x0003b800
        /*044c*/ 	.short	0x010a
        /*044e*/ 	.byte	0x3f
	.zero		1


	//   ....[54]....
        /*0450*/ 	.word	0x0001d9c0
        /*0454*/ 	.word	0x00000006
        /*0458*/ 	.word	0x0003b820
        /*045c*/ 	.short	0x010a
        /*045e*/ 	.byte	0x3f
	.zero		1


	//----- nvinfo : EIATTR_NUM_MBARRIERS
	.align		4
.L_36:
        /*0460*/ 	.byte	0x03, 0x38
        /*0462*/ 	.short	0x0012


	//----- nvinfo : EIATTR_EXIT_INSTR_OFFSETS
	.align		4
        /*0464*/ 	.byte	0x04, 0x1c
        /*0466*/ 	.short	(.L_38 - .L_37)


	//   ....[0]....
.L_37:
        /*0468*/ 	.word	0x0001d500


	//----- nvinfo : EIATTR_MAX_THREADS
	.align		4
.L_38:
        /*046c*/ 	.byte	0x04, 0x05
        /*046e*/ 	.short	(.L_40 - .L_39)
.L_39:
        /*0470*/ 	.word	0x00000080
        /*0474*/ 	.word	0x00000001
        /*0478*/ 	.word	0x00000001


	//----- nvinfo : EIATTR_CRS_STACK_SIZE
	.align		4
.L_40:
        /*047c*/ 	.byte	0x04, 0x1e
        /*047e*/ 	.short	(.L_42 - .L_41)
.L_41:
        /*0480*/ 	.word	0x00000000


	//----- nvinfo : EIATTR_CBANK_PARAM_SIZE
	.align		4
.L_42:
        /*0484*/ 	.byte	0x03, 0x19
        /*0486*/ 	.short	0x0870


	//----- nvinfo : EIATTR_PARAM_CBANK
	.align		4
        /*0488*/ 	.byte	0x04, 0x0a
        /*048a*/ 	.short	(.L_44 - .L_43)
	.align		4
.L_43:
        /*048c*/ 	.word	index@(.nv.constant0._ZN7cutlass13device_kernelINS_4fmha6kernel13FmhaKernelTmaINS1_10collective15FmhaMainloopTmaINS_6half_tEfN4cute5tupleIJNS7_1CILi64EEENS9_ILi256EEENS9_ILi112EEEEEENS4_14ResidualFusionEJEEENS4_15FmhaFwdEpilogueIS6_fNS8_IJSA_SC_SB_EEEEEJEEEEEvNT_6ParamsE)
        /*0490*/ 	.short	0x0210
        /*0492*/ 	.short	0x0870


	//----- nvinfo : EIATTR_SW_WAR
	.align		4
.L_44:
        /*0494*/ 	.byte	0x04, 0x36
        /*0496*/ 	.short	(.L_46 - .L_45)
.L_45:
        /*0498*/ 	.word	0x00000008
.L_46:


//--------------------- .nv.callgraph             --------------------------
	.section	.nv.callgraph,"",@"SHT_CUDA_CALLGRAPH"
	.align	4
	.sectionentsize	8
	.align		4
        /*0000*/ 	.word	0x00000000
	.align		4
        /*0004*/ 	.word	0xffffffff
	.align		4
        /*0008*/ 	.word	index@(_ZN7cutlass13device_kernelINS_4fmha6kernel13FmhaKernelTmaINS1_10collective15FmhaMainloopTmaINS_6half_tEfN4cute5tupleIJNS7_1CILi64EEENS9_ILi256EEENS9_ILi112EEEEEENS4_14ResidualFusionEJEEENS4_15FmhaFwdEpilogueIS6_fNS8_IJSA_SC_SB_EEEEEJEEEEEvNT_6ParamsE)
	.align		4
        /*000c*/ 	.word	index@(__assertfail)
	.align		4
        /*0010*/ 	.word	0x00000000
	.align		4
        /*0014*/ 	.word	0xfffffffe
	.align		4
        /*0018*/ 	.word	0x00000000
	.align		4
        /*001c*/ 	.word	0xfffffffd
	.align		4
        /*0020*/ 	.word	0x00000000
	.align		4
        /*0024*/ 	.word	0xfffffffc


//--------------------- .nv.constant4             --------------------------
	.section	.nv.constant4,"a",@progbits
	.align	8
	.align		8
.nv.constant4:
        /*0000*/ 	.dword	__assertfail
	.align		8
        /*0008*/ 	.dword	__unnamed_1
	.align		8
        /*0010*/ 	.dword	__unnamed_2
	.align		8
        /*0018*/ 	.dword	_ZN39_INTERNAL_262bb0c6_4_k_cu_0059e343_32184cuda3std3__45__cpo5beginE
	.align		8
        /*0020*/ 	.dword	_ZN39_INTERNAL_262bb0c6_4_k_cu_0059e343_32184cuda3std3__45__cpo3endE
	.align		8
        /*0028*/ 	.dword	_ZN39_INTERNAL_262bb0c6_4_k_cu_0059e343_32184cuda3std3__45__cpo6cbeginE
	.align		8
        /*0030*/ 	.dword	_ZN39_INTERNAL_262bb0c6_4_k_cu_0059e343_32184cuda3std3__45__cpo4cendE
	.align		8
        /*0038*/ 	.dword	_ZN39_INTERNAL_262bb0c6_4_k_cu_0059e343_32184cuda3std3__441_GLOBAL__N__262bb0c6_4_k_cu_0059e343_32186ignoreE
	.align		8
        /*0040*/ 	.dword	_ZN39_INTERNAL_262bb0c6_4_k_cu_0059e343_32184cuda3std3__419piecewise_constructE
	.align		8
        /*0048*/ 	.dword	_ZN39_INTERNAL_262bb0c6_4_k_cu_0059e343_32184cuda3std3__48in_placeE
	.align		8
        /*0050*/ 	.dword	_ZN39_INTERNAL_262bb0c6_4_k_cu_0059e343_32184cuda3std6ranges3__45__cpo4swapE
	.align		8
        /*0058*/ 	.dword	_ZN39_INTERNAL_262bb0c6_4_k_cu_0059e343_32184cuda3std6ranges3__45__cpo9iter_moveE
	.align		8
        /*0060*/ 	.dword	_ZN39_INTERNAL_262bb0c6_4_k_cu_0059e343_32184cute7productE
	.align		8
        /*0068*/ 	.dword	_ZN39_INTERNAL_262bb0c6_4_k_cu_0059e343_32184cute1_E
	.align		8
        /*0070*/ 	.dword	$str$23
	.align		8
        /*0078*/ 	.dword	$str$24


//--------------------- .text._ZN7cutlass13device_kernelINS_4fmha6kernel13FmhaKernelTmaINS1_10collective15FmhaMainloopTmaINS_6half_tEfN4cute5tupleIJNS7_1CILi64EEENS9_ILi256EEENS9_ILi112EEEEEENS4_14ResidualFusionEJEEENS4_15FmhaFwdEpilogueIS6_fNS8_IJSA_SC_SB_EEEEEJEEEEEvNT_6ParamsE --------------------------
	.section	.text._ZN7cutlass13device_kernelINS_4fmha6kernel13FmhaKernelTmaINS1_10collective15FmhaMainloopTmaINS_6half_tEfN4cute5tupleIJNS7_1CILi64EEENS9_ILi256EEENS9_ILi112EEEEEENS4_14ResidualFusionEJEEENS4_15FmhaFwdEpilogueIS6_fNS8_IJSA_SC_SB_EEEEEJEEEEEvNT_6ParamsE,"ax",@progbits
	.align	128
.text._ZN7cutlass13device_kernelINS_4fmha6kernel13FmhaKernelTmaINS1_10collective15FmhaMainloopTmaINS_6half_tEfN4cute5tupleIJNS7_1CILi64EEENS9_ILi256EEENS9_ILi112EEEEEENS4_14ResidualFusionEJEEENS4_15FmhaFwdEpilogueIS6_fNS8_IJSA_SC_SB_EEEEEJEEEEEvNT_6ParamsE:
        .type           _ZN7cutlass13device_kernelINS_4fmha6kernel13FmhaKernelTmaINS1_10collective15FmhaMainloopTmaINS_6half_tEfN4cute5tupleIJNS7_1CILi64EEENS9_ILi256EEENS9_ILi112EEEEEENS4_14ResidualFusionEJEEENS4_15FmhaFwdEpilogueIS6_fNS8_IJSA_SC_SB_EEEEEJEEEEEvNT_6ParamsE,@function
        .size           _ZN7cutlass13device_kernelINS_4fmha6kernel13FmhaKernelTmaINS1_10collective15FmhaMainloopTmaINS_6half_tEfN4cute5tupleIJNS7_1CILi64EEENS9_ILi256EEENS9_ILi112EEEEEENS4_14ResidualFusionEJEEENS4_15FmhaFwdEpilogueIS6_fNS8_IJSA_SC_SB_EEEEEJEEEEEvNT_6ParamsE,(.L_x_103 - _ZN7cutlass13device_kernelINS_4fmha6kernel13FmhaKernelTmaINS1_10collective15FmhaMainloopTmaINS_6half_tEfN4cute5tupleIJNS7_1CILi64EEENS9_ILi256EEENS9_ILi112EEEEEENS4_14ResidualFusionEJEEENS4_15FmhaFwdEpilogueIS6_fNS8_IJSA_SC_SB_EEEEEJEEEEEvNT_6ParamsE)
        .other          _ZN7cutlass13device_kernelINS_4fmha6kernel13FmhaKernelTmaINS1_10collective15FmhaMainloopTmaINS_6half_tEfN4cute5tupleIJNS7_1CILi64EEENS9_ILi256EEENS9_ILi112EEEEEENS4_14ResidualFusionEJEEENS4_15FmhaFwdEpilogueIS6_fNS8_IJSA_SC_SB_EEEEEJEEEEEvNT_6ParamsE,@"STO_CUDA_ENTRY STV_DEFAULT"
_ZN7cutlass13device_kernelINS_4fmha6kernel13FmhaKernelTmaINS1_10collective15FmhaMainloopTmaINS_6half_tEfN4cute5tupleIJNS7_1CILi64EEENS9_ILi256EEENS9_ILi112EEEEEENS4_14ResidualFusionEJEEENS4_15FmhaFwdEpilogueIS6_fNS8_IJSA_SC_SB_EEEEEJEEEEEvNT_6ParamsE:
[----:B------:R-:W1:Y:S01]  /*0000*/  LDC R1, c[0x0][0x28] ;  /* 0x00000a00ff017b82 */ /* 0x000e620000000800 */
[----:B------:R-:W2:Y:S01]  /*0010*/  S2R R16, SR_TID.X ;  /* 0x0000000000107919 */ /* 0x000ea20000002100 */
[----:B------:R-:W-:Y:S01]  /*0020*/  ELECT P0, URZ, PT ;  /* 0x00000000003f782f */ /* 0x000fe20003800000 */
[----:B------:R-:W-:Y:S01]  /*0030*/  BSSY B0, `(.L_x_0) ;  /* 0x0000010000007945 */ /* 0x000fe20003800000 */
[----:B--2---:R-:W-:-:S05]  /*0040*/  SHF.R.U32.HI R9, RZ, 0x5, R16 ;  /* 0x00000005ff097819 */ /* 0x004fca0000011610 */
[----:B------:R-:W2:Y:S02]  /*0050*/  SHFL.IDX PT, R0, R9, RZ, 0x1f ;  /* 0x00001fff09007589 */ /* 0x000ea400000e0000 */
[----:B--2---:R-:W-:-:S13]  /*0060*/  ISETP.NE.OR P0, PT, R0, RZ, !P0 ;  /* 0x000000ff0000720c */ /* 0x004fda0004705670 */
[----:B-1----:R-:W-:Y:S05]  /*0070*/  @P0 BRA `(.L_x_1) ;  /* 0x00000000002c0947 */ /* 0x002fea0003800000 */
[----:B------:R-:W-:Y:S02]  /*0080*/  ULDC.64 UR4, c[0x0][0x198] ;  /* 0x0000660000047ab9 */ /* 0x000fe40000000a00 */
[----:B------:R-:W-:Y:S02]  /*0090*/  UIADD3 UR6, UP0, UR4, 0xf0, URZ ;  /* 0x000000f004067890 */ /* 0x000fe4000ff1e03f */
[----:B------:R-:W-:Y:S02]  /*00a0*/  UIADD3 UR8, UP1, UR4, 0x1f0, URZ ;  /* 0x000001f004087890 */ /* 0x000fe4000ff3e03f */
[----:B------:R-:W-:Y:S02]  /*00b0*/  UIADD3 UR4, UP2, UR4, 0x2f0, URZ ;  /* 0x000002f004047890 */ /* 0x000fe4000ff5e03f */
[----:B------:R-:W-:Y:S02]  /*00c0*/  UIADD3.X UR7, URZ, UR5, URZ, UP0, !UPT ;  /* 0x000000053f077290 */ /* 0x000fe400087fe43f */
[----:B------:R-:W-:-:S02]  /*00d0*/  UIADD3.X UR9, URZ, UR5, URZ, UP1, !UPT ;  /* 0x000000053f097290 */ /* 0x000fc40008ffe43f */
[----:B------:R-:W-:-:S05]  /*00e0*/  UIADD3.X UR5, URZ, UR5, URZ, UP2, !UPT ;  /* 0x000000053f057290 */ /* 0x000fca00097fe43f */
[----:B------:R1:W-:Y:S02]  /*00f0*/  UTMACCTL.PF [UR6] ;  /* 0x00000000060079b9 */ /* 0x0003e40008040000 */
[----:B------:R1:W-:Y:S02]  /*0100*/  UTMACCTL.PF [UR8] ;  /* 0x00000000080079b9 */ /* 0x0003e40008040000 */
[----:B------:R1:W-:Y:S02]  /*0110*/  UTMACCTL.PF [UR4] ;  /* 0x00000000040079b9 */ /* 0x0003e40008040000 */
[----:B-1----:R-:W-:Y:S01]  /*0120*/  NOP ;  /* 0x0000000000007918 */ /* 0x002fe20000000000 */
.L_x_1:
[----:B------:R-:W-:Y:S05]  /*0130*/  BSYNC B0 ;  /* 0x0000000000007941 */ /* 0x000fea0003800000 */
.L_x_0:
[----:B------:R-:W1:Y:S02]  /*0140*/  SHFL.IDX PT, R0, R9, RZ, 0x1f ;  /* 0x00001fff09007589 */ /* 0x000e6400000e0000 */
[----:B-1----:R-:W-:-:S13]  /*0150*/  ISETP.NE.AND P0, PT, R0, RZ, PT ;  /* 0x000000ff0000720c */ /* 0x002fda0003f05270 */
[----:B------:R-:W-:Y:S05]  /*0160*/  @P0 BRA `(.L_x_2) ;  /* 0x0000000000400947 */ /* 0x000fea0003800000 */
[----:B------:R-:W1:Y:S01]  /*0170*/  S2UR UR8, SR_CgaCtaId ;  /* 0x00000000000879c3 */ /* 0x000e620000008800 */
[----:B------:R-:W-:Y:S01]  /*0180*/  UMOV UR4, 0x400 ;  /* 0x0000040000047882 */ /* 0x000fe20000000000 */
[----:B------:R-:W-:Y:S01]  /*0190*/  UMOV UR5, 0x1 ;  /* 0x0000000100057882 */ /* 0x000fe20000000000 */
[----:B------:R-:W-:Y:S01]  /*01a0*/  UMOV UR6, 0x80 ;  /* 0x0000008000067882 */ /* 0x000fe20000000000 */
[----:B------:R-:W-:Y:S01]  /*01b0*/  ELECT P0, URZ, PT ;  /* 0x00000000003f782f */ /* 0x000fe20003800000 */
[----:B------:R-:W-:-:S04]  /*01c0*/  UIADD3 UR6, -UR6, 0x100000, URZ ;  /* 0x0010000006067890 */ /* 0x000fc8000fffe13f */
[----:B------:R-:W-:Y:S02]  /*01d0*/  USHF.L.U32 UR7, UR6, 0xb, URZ ;  /* 0x0000000b06077899 */ /* 0x000fe4000800063f */
[----:B------:R-:W-:Y:S02]  /*01e0*/  USHF.L.U32 UR6, UR6, 0x1, URZ ;  /* 0x0000000106067899 */ /* 0x000fe4000800063f */
[----:B-1----:R-:W-:Y:S02]  /*01f0*/  ULEA UR8, UR8, UR4, 0x18 ;  /* 0x0000000408087291 */ /* 0x002fe4000f8ec03f */
[----:B------:R-:W-:-:S04]  /*0200*/  UIADD3 UR4, -UR5, 0x100000, URZ ;  /* 0x0010000005047890 */ /* 0x000fc8000fffe13f */
[----:B------:R-:W-:Y:S02]  /*0210*/  USHF.L.U32 UR5, UR4, 0xb, URZ ;  /* 0x0000000b04057899 */ /* 0x000fe4000800063f */
[----:B------:R-:W-:Y:S01]  /*0220*/  USHF.L.U32 UR4, UR4, 0x1, URZ ;  /* 0x0000000104047899 */ /* 0x000fe2000800063f */
[----:B------:R-:W1:Y:S11]  /*0230*/  FENCE.VIEW.ASYNC.S ;  /* 0x00000000000073c6 */ /* 0x000e760000000000 */
[----:B-1----:R1:W2:Y:S01]  /*0240*/  SYNCS.EXCH.64 URZ, [UR8+0x3b840], UR4 ;  /* 0x03b84004083f75b2 */ /* 0x0022a20008000100 */
[----:B------:R1:W3:Y:S01]  /*0250*/  SYNCS.EXCH.64 URZ, [UR8+0x3b848], UR6 ;  /* 0x03b84806083f75b2 */ /* 0x0002e20008000100 */
[----:B------:R-:W-:Y:S01]  /*0260*/  NOP ;  /* 0x0000000000007918 */ /* 0x000fe20000000000 */
.L_x_2:
[----:B------:R-:W4:Y:S01]  /*0270*/  SHFL.IDX PT, R0, R9, RZ, 0x1f ;  /* 0x00001fff09007589 */ /* 0x000f2200000e0000 */
[----:B------:R-:W-:Y:S01]  /*0280*/  NOP ;  /* 0x0000000000007918 */ /* 0x000fe20000000000 */
[----:B----4-:R-:W-:-:S13]  /*0290*/  ISETP.NE.AND P0, PT, R0, RZ, PT ;  /* 0x000000ff0000720c */ /* 0x010fda0003f05270 */
[----:B------:R-:W-:Y:S05]  /*02a0*/  @P0 BRA `(.L_x_3) ;  /* 0x0000000000580947 */ /* 0x000fea0003800000 */
[----:B-1----:R-:W1:Y:S01]  /*02b0*/  S2UR UR5, SR_CgaCtaId ;  /* 0x00000000000579c3 */ /* 0x002e620000008800 */
[----:B------:R-:W-:Y:S01]  /*02c0*/  UMOV UR4, 0x400 ;  /* 0x0000040000047882 */ /* 0x000fe20000000000 */
[----:B------:R-:W-:Y:S01]  /*02d0*/  UMOV UR6, 0x1 ;  /* 0x0000000100067882 */ /* 0x000fe20000000000 */
[----:B------:R-:W-:Y:S01]  /*02e0*/  UMOV UR7, 0x80 ;  /* 0x0000008000077882 */ /* 0x000fe20000000000 */
[----:B------:R-:W-:Y:S01]  /*02f0*/  ELECT P0, URZ, PT ;  /* 0x00000000003f782f */ /* 0x000fe20003800000 */
[----:B-1----:R-:W-:Y:S02]  /*0300*/  ULEA UR8, UR5, UR4, 0x18 ;  /* 0x0000000405087291 */ /* 0x002fe4000f8ec03f */
[----:B------:R-:W-:-:S04]  /*0310*/  UIADD3 UR4, -UR6, 0x100000, URZ ;  /* 0x0010000006047890 */ /* 0x000fc8000fffe13f */
[----:B------:R-:W-:Y:S02]  /*0320*/  USHF.L.U32 UR5, UR4, 0xb, URZ ;  /* 0x0000000b04057899 */ /* 0x000fe4000800063f */
[----:B------:R-:W-:Y:S02]  /*0330*/  USHF.L.U32 UR4, UR4, 0x1, URZ ;  /* 0x0000000104047899 */ /* 0x000fe4000800063f */
[----:B------:R-:W-:-:S04]  /*0340*/  UIADD3 UR6, -UR7, 0x100000, URZ ;  /* 0x0010000007067890 */ /* 0x000fc8000fffe13f */
[----:B------:R-:W-:Y:S02]  /*0350*/  USHF.L.U32 UR7, UR6, 0xb, URZ ;  /* 0x0000000b06077899 */ /* 0x000fe4000800063f */
[----:B------:R-:W-:Y:S01]  /*0360*/  USHF.L.U32 UR6, UR6, 0x1, URZ ;  /* 0x0000000106067899 */ /* 0x000fe2000800063f */
[----:B------:R-:W1:Y:S03]  /*0370*/  FENCE.VIEW.ASYNC.S ;  /* 0x00000000000073c6 */ /* 0x000e660000000000 */
[----:B-1----:R4:W1:Y:S08]  /*0380*/  SYNCS.EXCH.64 URZ, [UR8+0x3b800], UR4 ;  /* 0x03b80004083f75b2 */ /* 0x0028700008000100 */
[----:B------:R4:W1:Y:S01]  /*0390*/  SYNCS.EXCH.64 URZ, [UR8+0x3b820], UR6 ;  /* 0x03b82006083f75b2 */ /* 0x0008620008000100 */
[----:B------:R4:W1:Y:S01]  /*03a0*/  SYNCS.EXCH.64 URZ, [UR8+0x3b808], UR4 ;  /* 0x03b80804083f75b2 */ /* 0x0008620008000100 */
[----:B------:R4:W1:Y:S01]  /*03b0*/  SYNCS.EXCH.64 URZ, [UR8+0x3b828], UR6 ;  /* 0x03b82806083f75b2 */ /* 0x0008620008000100 */
[----:B------:R4:W1:Y:S01]  /*03c0*/  SYNCS.EXCH.64 URZ, [UR8+0x3b810], UR4 ;  /* 0x03b81004083f75b2 */ /* 0x0008620008000100 */
[----:B------:R4:W1:Y:S01]  /*03d0*/  SYNCS.EXCH.64 URZ, [UR8+0x3b830], UR6 ;  /* 0x03b83006083f75b2 */ /* 0x0008620008000100 */
[----:B------:R4:W1:Y:S01]  /*03e0*/  SYNCS.EXCH.64 URZ, [UR8+0x3b818], UR4 ;  /* 0x03b81804083f75b2 */ /* 0x0008620008000100 */
[----:B------:R4:W1:Y:S02]  /*03f0*/  SYNCS.EXCH.64 URZ, [UR8+0x3b838], UR6 ;  /* 0x03b83806083f75b2 */ /* 0x0008640008000100 */
[----:B----4-:R-:W-:Y:S01]  /*0400*/  NOP ;  /* 0x0000000000007918 */ /* 0x010fe20000000000 */
.L_x_3:
        /* <DEDUP_REMOVED lines=26> */
.L_x_4:
[----:B------:R-:W4:Y:S01]  /*05b0*/  SHFL.IDX PT, R9, R9, RZ, 0x1f ;  /* 0x00001fff09097589 */ /* 0x000f2200000e0000 */
[----:B------:R-:W-:Y:S02]  /*05c0*/  ELECT P0, URZ, PT ;  /* 0x00000000003f782f */ /* 0x000fe40003800000 */
[----:B------:R-:W-:Y:S01]  /*05d0*/  SHF.R.S32.HI R3, RZ, 0x1f, R16 ;  /* 0x0000001fff037819 */ /* 0x000fe20000011410 */
[----:B------:R-:W-:Y:S01]  /*05e0*/  NOP ;  /* 0x0000000000007918 */ /* 0x000fe20000000000 */
[----:B------:R-:W4:Y:S01]  /*05f0*/  S2UR UR52, SR_CTAID.Y ;  /* 0x00000000003479c3 */ /* 0x000f220000002600 */
[----:B------:R-:W-:Y:S01]  /*0600*/  BSSY B0, `(.L_x_5) ;  /* 0x0000049000007945 */ /* 0x000fe20003800000 */
[----:B------:R-:W-:Y:S01]  /*0610*/  LEA.HI R3, R3, R16, RZ, 0x7 ;  /* 0x0000001003037211 */ /* 0x000fe200078f38ff */
[----:B------:R-:W-:-:S03]  /*0620*/  IMAD.MOV.U32 R8, RZ, RZ, RZ ;  /* 0x000000ffff087224 */ /* 0x000fc600078e00ff */
[----:B------:R-:W-:Y:S02]  /*0630*/  LOP3.LUT R3, R3, 0xffffff80, RZ, 0xc0, !PT ;  /* 0xffffff8003037812 */ /* 0x000fe400078ec0ff */
[----:B------:R-:W4:Y:S03]  /*0640*/  S2UR UR53, SR_CTAID.Z ;  /* 0x00000000003579c3 */ /* 0x000f260000002700 */
[----:B------:R-:W-:-:S05]  /*0650*/  IMAD.IADD R0, R16, 0x1, -R3 ;  /* 0x0000000110007824 */ /* 0x000fca00078e0a03 */
[----:B-123--:R-:W-:Y:S01]  /*0660*/  BAR.SYNC.DEFER_BLOCKING 0x0 ;  /* 0x0000000000007b1d */ /* 0x00efe20000010000 */
[----:B----4-:R-:W-:-:S13]  /*0670*/  ISETP.EQ.AND P1, PT, R9, RZ, P0 ;  /* 0x000000ff0900720c */ /* 0x010fda0000722270 */
[----:B------:R-:W-:Y:S05]  /*0680*/  @!P1 BRA `(.L_x_6) ;  /* 0x0000000400009947 */ /* 0x000fea0003800000 */
[----:B------:R-:W1:Y:S01]  /*0690*/  S2R R3, SR_CgaCtaId ;  /* 0x0000000000037919 */ /* 0x000e620000008800 */
[----:B------:R-:W-:Y:S02]  /*06a0*/  MOV R2, 0x400 ;  /* 0x0000040000027802 */ /* 0x000fe40000000f00 */
[----:B------:R-:W-:Y:S02]  /*06b0*/  MOV R4, 0x1 ;  /* 0x0000000100047802 */ /* 0x000fe40000000f00 */
[----:B------:R-:W-:Y:S02]  /*06c0*/  ISETP.NE.AND P3, PT, R0, RZ, PT ;  /* 0x000000ff0000720c */ /* 0x000fe40003f65270 */
[----:B-1----:R-:W-:Y:S02]  /*06d0*/  LEA R3, R3, R2, 0x18 ;  /* 0x0000000203037211 */ /* 0x002fe400078ec0ff */
[----:B------:R-:W-:-:S04]  /*06e0*/  SHF.L.U32 R2, R4, 0x1f, RZ ;  /* 0x0000001f04027819 */ /* 0x000fc800000006ff */
[----:B------:R-:W1:Y:S02]  /*06f0*/  SYNCS.PHASECHK.TRANS64.TRYWAIT P2, [R3+URZ+0x3b848], R2 ;  /* 0x03b84802030075a7 */ /* 0x000e64000804017f */
[----:B-1----:R-:W-:Y:S05]  /*0700*/  @!P2 BRA `(.L_x_7) ;  /* 0x000001cc0080a947 */ /* 0x002fea0003800000 */
.L_x_82:
[----:B------:R-:W-:Y:S05]  /*0710*/  @P3 BRA `(.L_x_8) ;  /* 0x0000000000143947 */ /* 0x000fea0003800000 */
[----:B------:R-:W-:Y:S01]  /*0720*/  LOP3.LUT P2, RZ, R16, 0x1f, RZ, 0xc0, !PT ;  /* 0x0000001f10ff7812 */ /* 0x000fe2000784c0ff */
[----:B-1----:R-:W-:-:S04]  /*0730*/  IMAD.MOV.U32 R2, RZ, RZ, 0x3800 ;  /* 0x00003800ff027424 */ /* 0x002fc800078e00ff */
[----:B------:R2:W-:Y:S08]  /*0740*/  SYNCS.ARRIVE.TRANS64 RZ, [R3+URZ+0x3b840], R2 ;  /* 0x03b8400203ff79a7 */ /* 0x0005f0000800003f */
[----:B------:R-:W-:Y:S05]  /*0750*/  @!P2 BRA `(.L_x_8) ;  /* 0x000000000004a947 */ /* 0x000fea0003800000 */
[----:B------:R-:W-:Y:S01]  /*0760*/  BPT.TRAP 0x1 ;  /* 0x000000040000795c */ /* 0x000fe20000300000 */
.L_x_8:
[----:B------:R-:W3:Y:S01]  /*0770*/  S2UR UR11, SR_CTAID.X ;  /* 0x00000000000b79c3 */ /* 0x000ee20000002500 */
[----:B------:R-:W-:Y:S01]  /*0780*/  R2UR UR8, R3 ;  /* 0x00000000030872ca */ /* 0x000fe200000e0000 */
[----:B------:R-:W-:Y:S01]  /*0790*/  ULDC.64 UR4, c[0x0][0x198] ;  /* 0x0000660000047ab9 */ /* 0x000fe20000000a00 */
[----:B------:R-:W-:Y:S01]  /*07a0*/  UMOV UR6, 0x0 ;  /* 0x0000000000067882 */ /* 0x000fe20000000000 */
[----:B------:R-:W-:Y:S01]  /*07b0*/  UIADD3 UR4, UP0, UR4, 0xf0, URZ ;  /* 0x000000f004047890 */ /* 0x000fe2000ff1e03f */
[----:B------:R-:W-:Y:S01]  /*07c0*/  UMOV UR7, 0x10000000 ;  /* 0x1000000000077882 */ /* 0x000fe20000000000 */
[----:B------:R-:W-:Y:S02]  /*07d0*/  UMOV UR10, URZ ;  /* 0x0000003f000a7c82 */ /* 0x000fe40008000000 */
[----:B------:R-:W-:Y:S01]  /*07e0*/  UIADD3.X UR5, URZ, UR5, URZ, UP0, !UPT ;  /* 0x000000053f057290 */ /* 0x000fe200087fe43f */
[----:B------:R-:W-:Y:S01]  /*07f0*/  UMOV UR12, UR52 ;  /* 0x00000034000c7c82 */ /* 0x000fe20008000000 */
[----:B------:R-:W-:Y:S01]  /*0800*/  UMOV UR13, UR53 ;  /* 0x00000035000d7c82 */ /* 0x000fe20008000000 */
[----:B------:R-:W-:Y:S01]  /*0810*/  UMOV UR50, 0x10 ;  /* 0x0000001000327882 */ /* 0x000fe20000000000 */
[----:B------:R-:W-:-:S02]  /*0820*/  UMOV UR42, 0x20 ;  /* 0x00000020002a7882 */ /* 0x000fc40000000000 */
[----:B------:R-:W-:Y:S02]  /*0830*/  UIADD3 UR9, UR8, 0x3b840, URZ ;  /* 0x0003b84008097890 */ /* 0x000fe4000fffe03f */
[----:B------:R-:W-:Y:S02]  /*0840*/  UIADD3 UR48, UR8, 0x800, URZ ;  /* 0x0000080008307890 */ /* 0x000fe4000fffe03f */
[----:B------:R-:W-:Y:S02]  /*0850*/  UIADD3 UR40, UR8, 0x1000, URZ ;  /* 0x0000100008287890 */ /* 0x000fe4000fffe03f */
[----:B------:R-:W-:Y:S02]  /*0860*/  UIADD3 UR32, UR8, 0x1800, URZ ;  /* 0x0000180008207890 */ /* 0x000fe4000fffe03f */
[----:B------:R-:W-:Y:S02]  /*0870*/  UIADD3 UR24, UR8, 0x2000, URZ ;  /* 0x0000200008187890 */ /* 0x000fe4000fffe03f */
[----:B---3--:R-:W-:-:S02]  /*0880*/  USHF.L.U32 UR11, UR11, 0x6, URZ ;  /* 0x000000060b0b7899 */ /* 0x008fc4000800063f */
[----:B------:R-:W-:Y:S01]  /*0890*/  UIADD3 UR16, UR8, 0x2800, URZ ;  /* 0x0000280008107890 */ /* 0x000fe2000fffe03f */
[----:B------:R-:W-:Y:S01]  /*08a0*/  UMOV UR49, UR9 ;  /* 0x0000000900317c82 */ /* 0x000fe20008000000 */
[----:B------:R-:W-:Y:S01]  /*08b0*/  UMOV UR44, UR52 ;  /* 0x00000034002c7c82 */ /* 0x000fe20008000000 */
[----:B------:R-:W-:Y:S02]  /*08c0*/  UMOV UR45, UR53 ;  /* 0x00000035002d7c82 */ /* 0x000fe40008000000 */
[----:B------:R-:W-:Y:S01]  /*08d0*/  UMOV UR51, UR11 ;  /* 0x0000000b00337c82 */ /* 0x000fe20008000000 */
[----:B------:R-:W-:Y:S01]  /*08e0*/  UMOV UR41, UR9 ;  /* 0x0000000900297c82 */ /* 0x000fe20008000000 */
[----:B------:R3:W-:Y:S01]  /*08f0*/  UTMALDG.4D [UR8], [UR4], desc[UR6] ;  /* 0x00000608040075b4 */ /* 0x0007e20008019000 */
[----:B------:R-:W-:Y:S01]  /*0900*/  UMOV UR43, UR11 ;  /* 0x0000000b002b7c82 */ /* 0x000fe20008000000 */
[----:B------:R-:W-:Y:S01]  /*0910*/  UMOV UR34, 0x30 ;  /* 0x0000003000227882 */ /* 0x000fe20000000000 */
[----:B------:R-:W-:Y:S01]  /*0920*/  UMOV UR36, UR52 ;  /* 0x0000003400247c82 */ /* 0x000fe20008000000 */
[----:B------:R-:W-:Y:S01]  /*0930*/  UMOV UR37, UR53 ;  /* 0x0000003500257c82 */ /* 0x000fe20008000000 */
[----:B------:R-:W-:Y:S01]  /*0940*/  UMOV UR33, UR9 ;  /* 0x0000000900217c82 */ /* 0x000fe20008000000 */
[----:B------:R-:W-:Y:S01]  /*0950*/  UMOV UR35, UR11 ;  /* 0x0000000b00237c82 */ /* 0x000fe20008000000 */
[----:B------:R-:W-:Y:S01]  /*0960*/  UMOV UR26, 0x40 ;  /* 0x00000040001a7882 */ /* 0x000fe20000000000 */
[----:B------:R4:W-:Y:S01]  /*0970*/  UTMALDG.4D [UR48], [UR4], desc[UR6] ;  /* 0x00000630040075b4 */ /* 0x0009e20008019000 */
[----:B------:R-:W-:Y:S01]  /*0980*/  UMOV UR28, UR52 ;  /* 0x00000034001c7c82 */ /* 0x000fe20008000000 */
[----:B------:R-:W-:Y:S01]  /*0990*/  UMOV UR29, UR53 ;  /* 0x00000035001d7c82 */ /* 0x000fe20008000000 */
[----:B------:R-:W-:Y:S01]  /*09a0*/  UMOV UR25, UR9 ;  /* 0x0000000900197c82 */ /* 0x000fe20008000000 */
[----:B------:R-:W-:Y:S01]  /*09b0*/  UMOV UR27, UR11 ;  /* 0x0000000b001b7c82 */ /* 0x000fe20008000000 */
[----:B------:R-:W-:Y:S01]  /*09c0*/  UMOV UR18, 0x50 ;  /* 0x0000005000127882 */ /* 0x000fe20000000000 */
[----:B------:R-:W-:Y:S01]  /*09d0*/  UMOV UR20, UR52 ;  /* 0x0000003400147c82 */ /* 0x000fe20008000000 */
[----:B------:R-:W-:Y:S01]  /*09e0*/  UMOV UR21, UR53 ;  /* 0x0000003500157c82 */ /* 0x000fe20008000000 */
[----:B------:R4:W-:Y:S01]  /*09f0*/  UTMALDG.4D [UR40], [UR4], desc[UR6] ;  /* 0x00000628040075b4 */ /* 0x0009e20008019000 */
[----:B------:R-:W-:Y:S01]  /*0a00*/  UMOV UR17, UR9 ;  /* 0x0000000900117c82 */ /* 0x000fe20008000000 */
[----:B------:R-:W-:Y:S01]  /*0a10*/  UMOV UR19, UR11 ;  /* 0x0000000b00137c82 */ /* 0x000fe20008000000 */
[----:B------:R4:W-:Y:S01]  /*0a20*/  UTMALDG.4D [UR32], [UR4], desc[UR6] ;  /* 0x00000620040075b4 */ /* 0x0009e20008019000 */
[----:B---3--:R-:W-:Y:S01]  /*0a30*/  UIADD3 UR8, UR8, 0x3000, URZ ;  /* 0x0000300008087890 */ /* 0x008fe2000fffe03f */
[----:B------:R-:W-:Y:S01]  /*0a40*/  UMOV UR10, 0x60 ;  /* 0x00000060000a7882 */ /* 0x000fe20000000000 */
[----:B------:R4:W-:Y:S01]  /*0a50*/  UTMALDG.4D [UR24], [UR4], desc[UR6] ;  /* 0x00000618040075b4 */ /* 0x0009e20008019000 */
[----:B------:R4:W-:Y:S06]  /*0a60*/  UTMALDG.4D [UR16], [UR4], desc[UR6] ;  /* 0x00000610040075b4 */ /* 0x0009ec0008019000 */
[----:B------:R4:W-:Y:S02]  /*0a70*/  UTMALDG.4D [UR8], [UR4], desc[UR6] ;  /* 0x00000608040075b4 */ /* 0x0009e40008019000 */
[----:B----4-:R-:W-:Y:S01]  /*0a80*/  NOP ;  /* 0x0000000000007918 */ /* 0x010fe20000000000 */
.L_x_6:
[----:B------:R-:W-:Y:S05]  /*0a90*/  BSYNC B0 ;  /* 0x0000000000007941 */ /* 0x000fea0003800000 */
.L_x_5:
[----:B------:R-:W3:Y:S01]  /*0aa0*/  LDC R10, c[0x0][0x28c] ;  /* 0x0000a300ff0a7b82 */ /* 0x000ee20000000800 */
[----:B------:R-:W-:Y:S01]  /*0ab0*/  BSSY B0, `(.L_x_9) ;  /* 0x000011b000007945 */ /* 0x000fe20003800000 */
[----:B------:R-:W-:Y:S01]  /*0ac0*/  MOV R6, 0x1 ;  /* 0x0000000100067802 */ /* 0x000fe20000000f00 */
[----:B------:R-:W-:Y:S02]  /*0ad0*/  IMAD.MOV.U32 R4, RZ, RZ, 0x1 ;  /* 0x00000001ff047424 */ /* 0x000fe400078e00ff */
[----:B------:R-:W-:Y:S02]  /*0ae0*/  IMAD.MOV.U32 R5, RZ, RZ, RZ ;  /* 0x000000ffff057224 */ /* 0x000fe400078e00ff */
[----:B---3--:R-:W-:-:S05]  /*0af0*/  VIADD R216, R10, 0xff ;  /* 0x000000ff0ad87836 */ /* 0x008fca0000000000 */
[----:B-12---:R-:W-:-:S04]  /*0b00*/  SHF.R.S32.HI R3, RZ, 0x1f, R216 ;  /* 0x0000001fff037819 */ /* 0x006fc800000114d8 */
[----:B------:R-:W-:-:S04]  /*0b10*/  LEA.HI R216, R3, R216, RZ, 0x8 ;  /* 0x000000d803d87211 */ /* 0x000fc800078f40ff */
[----:B------:R-:W-:-:S04]  /*0b20*/  SHF.R.S32.HI R7, RZ, 0x8, R216 ;  /* 0x00000008ff077819 */ /* 0x000fc800000114d8 */
[----:B------:R-:W-:Y:S01]  /*0b30*/  SHF.L.U32 R7, R7, 0x1, RZ ;  /* 0x0000000107077819 */ /* 0x000fe200000006ff */
[----:B------:R-:W-:Y:S06]  /*0b40*/  @!P1 BRA `(.L_x_10) ;  /* 0x0000001000449947 */ /* 0x000fec0003800000 */
[----:B------:R-:W-:Y:S01]  /*0b50*/  ISETP.GE.AND P1, PT, R10, 0x1, PT ;  /* 0x000000010a00780c */ /* 0x000fe20003f26270 */
[----:B------:R-:W-:Y:S01]  /*0b60*/  IMAD.MOV.U32 R8, RZ, RZ, RZ ;  /* 0x000000ffff087224 */ /* 0x000fe200078e00ff */
[----:B------:R-:W-:Y:S01]  /*0b70*/  LOP3.LUT R12, R16, 0x1f, RZ, 0xc0, !PT ;  /* 0x0000001f100c7812 */ /* 0x000fe200078ec0ff */
[----:B------:R-:W-:-:S10]  /*0b80*/  IMAD.MOV.U32 R5, RZ, RZ, RZ ;  /* 0x000000ffff057224 */ /* 0x000fd400078e00ff */
        /* <DEDUP_REMOVED lines=9> */
.L_x_83:
[----:B------:R-:W-:Y:S01]  /*0c20*/  IMAD.MOV.U32 R5, RZ, RZ, 0x1 ;  /* 0x00000001ff057424 */ /* 0x000fe200078e00ff */
[----:B------:R-:W-:Y:S06]  /*0c30*/  @P2 BRA `(.L_x_13) ;  /* 0x0000000000142947 */ /* 0x000fec0003800000 */
[----:B------:R-:W-:Y:S01]  /*0c40*/  ISETP.NE.AND P1, PT, R12, RZ, PT ;  /* 0x000000ff0c00720c */ /* 0x000fe20003f25270 */
[----:B-1----:R-:W-:-:S04]  /*0c50*/  IMAD.MOV.U32 R2, RZ, RZ, 0xe000 ;  /* 0x0000e000ff027424 */ /* 0x002fc800078e00ff */
[----:B------:R2:W-:Y:S08]  /*0c60*/  SYNCS.ARRIVE.TRANS64 RZ, [R3+URZ+0x3b800], R2 ;  /* 0x03b8000203ff79a7 */ /* 0x0005f0000800003f */
[----:B------:R-:W-:Y:S05]  /*0c70*/  @!P1 BRA `(.L_x_13) ;  /* 0x0000000000049947 */ /* 0x000fea0003800000 */
[----:B------:R-:W-:Y:S01]  /*0c80*/  BPT.TRAP 0x1 ;  /* 0x000000040000795c */ /* 0x000fe20000300000 */
.L_x_13:
[----:B------:R-:W-:Y:S01]  /*0c90*/  R2UR UR14, R3 ;  /* 0x00000000030e72ca */ /* 0x000fe200000e0000 */
[----:B------:R-:W3:Y:S01]  /*0ca0*/  S2R R11, SR_CgaCtaId ;  /* 0x00000000000b7919 */ /* 0x000ee20000008800 */
[----:B------:R-:W-:Y:S01]  /*0cb0*/  ULDC.64 UR4, c[0x0][0x198] ;  /* 0x0000660000047ab9 */ /* 0x000fe20000000a00 */
[----:B------:R-:W-:Y:S01]  /*0cc0*/  UMOV UR27, URZ ;  /* 0x0000003f001b7c82 */ /* 0x000fe20008000000 */
[----:B------:R-:W-:Y:S01]  /*0cd0*/  UIADD3 UR4, UP0, UR4, 0x1f0, URZ ;  /* 0x000001f004047890 */ /* 0x000fe2000ff1e03f */
[----:B-12---:R-:W-:Y:S01]  /*0ce0*/  MOV R2, 0x400 ;  /* 0x0000040000027802 */ /* 0x006fe20000000f00 */
[----:B------:R-:W-:Y:S01]  /*0cf0*/  UMOV UR6, 0x0 ;  /* 0x0000000000067882 */ /* 0x000fe20000000000 */
[----:B------:R-:W-:Y:S01]  /*0d00*/  UMOV UR7, 0x10000000 ;  /* 0x1000000000077882 */ /* 0x000fe20000000000 */
[----:B------:R-:W-:Y:S01]  /*0d10*/  UIADD3.X UR5, URZ, UR5, URZ, UP0, !UPT ;  /* 0x000000053f057290 */ /* 0x000fe200087fe43f */
[----:B------:R-:W-:Y:S01]  /*0d20*/  MOV R3, 0x1 ;  /* 0x0000000100037802 */ /* 0x000fe20000000f00 */
[----:B------:R-:W-:Y:S01]  /*0d30*/  UMOV UR26, URZ ;  /* 0x0000003f001a7c82 */ /* 0x000fe20008000000 */
[----:B------:R-:W-:Y:S01]  /*0d40*/  UMOV UR28, UR52 ;  /* 0x00000034001c7c82 */ /* 0x000fe20008000000 */
[----:B------:R-:W-:Y:S01]  /*0d50*/  UMOV UR29, UR53 ;  /* 0x00000035001d7c82 */ /* 0x000fe20008000000 */
[----:B------:R-:W-:Y:S01]  /*0d60*/  UIADD3 UR24, UR14, 0x3800, URZ ;  /* 0x000038000e187890 */ /* 0x000fe2000fffe03f */
[----:B------:R-:W-:Y:S01]  /*0d70*/  SHF.L.U32 R3, R3, 0x1f, RZ ;  /* 0x0000001f03037819 */ /* 0x000fe200000006ff */
[----:B------:R-:W-:Y:S01]  /*0d80*/  UIADD3 UR25, UR14, 0x3b800, URZ ;  /* 0x0003b8000e197890 */ /* 0x000fe2000fffe03f */
[----:B------:R-:W-:Y:S01]  /*0d90*/  ISETP.NE.AND P2, PT, R0, RZ, PT ;  /* 0x000000ff0000720c */ /* 0x000fe20003f45270 */
[----:B------:R-:W-:Y:S01]  /*0da0*/  UIADD3 UR8, UR14, 0x5800, URZ ;  /* 0x000058000e087890 */ /* 0x000fe2000fffe03f */
[----:B------:R-:W-:Y:S01]  /*0db0*/  UMOV UR10, 0x10 ;  /* 0x00000010000a7882 */ /* 0x000fe20000000000 */
[----:B------:R-:W-:Y:S01]  /*0dc0*/  UMOV UR12, UR52 ;  /* 0x00000034000c7c82 */ /* 0x000fe20008000000 */
[----:B------:R-:W-:Y:S01]  /*0dd0*/  UMOV UR13, UR53 ;  /* 0x00000035000d7c82 */ /* 0x000fe20008000000 */
[----:B------:R-:W-:Y:S01]  /*0de0*/  UMOV UR11, UR27 ;  /* 0x0000001b000b7c82 */ /* 0x000fe20008000000 */
[----:B------:R-:W-:-:S02]  /*0df0*/  UMOV UR9, UR25 ;  /* 0x0000001900097c82 */ /* 0x000fc40008000000 */
[----:B------:R1:W-:Y:S01]  /*0e00*/  UTMALDG.4D [UR24], [UR4], desc[UR6] ;  /* 0x00000618040075b4 */ /* 0x0003e20008019000 */
[----:B------:R-:W-:Y:S01]  /*0e10*/  UIADD3 UR16, UR14, 0x7800, URZ ;  /* 0x000078000e107890 */ /* 0x000fe2000fffe03f */
[----:B------:R-:W-:Y:S01]  /*0e20*/  UMOV UR18, 0x20 ;  /* 0x0000002000127882 */ /* 0x000fe20000000000 */
[----:B------:R-:W-:Y:S01]  /*0e30*/  UMOV UR20, UR52 ;  /* 0x0000003400147c82 */ /* 0x000fe20008000000 */
[----:B------:R-:W-:Y:S01]  /*0e40*/  UMOV UR21, UR53 ;  /* 0x0000003500157c82 */ /* 0x000fe20008000000 */
[----:B------:R-:W-:Y:S01]  /*0e50*/  UMOV UR19, UR27 ;  /* 0x0000001b00137c82 */ /* 0x000fe20008000000 */
[----:B------:R-:W-:Y:S01]  /*0e60*/  UMOV UR17, UR25 ;  /* 0x0000001900117c82 */ /* 0x000fe20008000000 */
[----:B------:R2:W-:Y:S01]  /*0e70*/  UTMALDG.4D [UR8], [UR4], desc[UR6] ;  /* 0x00000608040075b4 */ /* 0x0005e20008019000 */
[----:B---3--:R-:W-:-:S05]  /*0e80*/  LEA R4, R11, R2, 0x18 ;  /* 0x000000020b047211 */ /* 0x008fca00078ec0ff */
[----:B------:R-:W-:Y:S01]  /*0e90*/  IMAD R2, R5, 0x8, R4 ;  /* 0x0000000805027824 */ /* 0x000fe200078e0204 */
[----:B------:R3:W-:Y:S01]  /*0ea0*/  UTMALDG.4D [UR16], [UR4], desc[UR6] ;  /* 0x00000610040075b4 */ /* 0x0007e20008019000 */
[----:B-1----:R-:W-:Y:S01]  /*0eb0*/  UIADD3 UR24, UR14, 0xb800, URZ ;  /* 0x0000b8000e187890 */ /* 0x002fe2000fffe03f */
[----:B------:R-:W-:Y:S01]  /*0ec0*/  UMOV UR26, 0x40 ;  /* 0x00000040001a7882 */ /* 0x000fe20000000000 */
[----:B--2---:R-:W-:Y:S01]  /*0ed0*/  UIADD3 UR8, UR14, 0x9800, URZ ;  /* 0x000098000e087890 */ /* 0x004fe2000fffe03f */
[----:B------:R-:W-:Y:S01]  /*0ee0*/  UMOV UR10, 0x30 ;  /* 0x00000030000a7882 */ /* 0x000fe20000000000 */
[----:B---3--:R-:W-:-:S07]  /*0ef0*/  UIADD3 UR16, UR14, 0xd800, URZ ;  /* 0x0000d8000e107890 */ /* 0x008fce000fffe03f */
[----:B------:R1:W-:Y:S01]  /*0f00*/  UTMALDG.4D [UR8], [UR4], desc[UR6] ;  /* 0x00000608040075b4 */ /* 0x0003e20008019000 */
[----:B------:R-:W-:Y:S01]  /*0f10*/  UMOV UR18, 0x50 ;  /* 0x0000005000127882 */ /* 0x000fe20000000000 */
[----:B------:R2:W-:Y:S01]  /*0f20*/  UTMALDG.4D [UR24], [UR4], desc[UR6] ;  /* 0x00000618040075b4 */ /* 0x0005e20008019000 */
[----:B------:R2:W-:Y:S01]  /*0f30*/  UTMALDG.4D [UR16], [UR4], desc[UR6] ;  /* 0x00000610040075b4 */ /* 0x0005e20008019000 */
[----:B-1----:R-:W-:Y:S01]  /*0f40*/  UIADD3 UR8, UR14, 0xf800, URZ ;  /* 0x0000f8000e087890 */ /* 0x002fe2000fffe03f */
[----:B------:R-:W-:-:S08]  /*0f50*/  UMOV UR10, 0x60 ;  /* 0x00000060000a7882 */ /* 0x000fd00000000000 */
[----:B------:R2:W-:Y:S01]  /*0f60*/  UTMALDG.4D [UR8], [UR4], desc[UR6] ;  /* 0x00000608040075b4 */ /* 0x0005e20008019000 */
[----:B------:R-:W1:Y:S02]  /*0f70*/  SYNCS.PHASECHK.TRANS64.TRYWAIT P1, [R2+URZ+0x3b820], R3 ;  /* 0x03b82003020075a7 */ /* 0x000e64000802017f */
[----:B-12---:R-:W-:Y:S05]  /*0f80*/  @!P1 BRA `(.L_x_14) ;  /* 0x000001c400889947 */ /* 0x006fea0003800000 */
.L_x_84:
[----:B------:R-:W-:Y:S01]  /*0f90*/  IMAD.MOV.U32 R8, RZ, RZ, 0x1 ;  /* 0x00000001ff087424 */ /* 0x000fe200078e00ff */
[----:B------:R-:W-:Y:S06]  /*0fa0*/  @P2 BRA `(.L_x_15) ;  /* 0x0000000000142947 */ /* 0x000fec0003800000 */
[----:B------:R-:W-:Y:S02]  /*0fb0*/  ISETP.NE.AND P1, PT, R12, RZ, PT ;  /* 0x000000ff0c00720c */ /* 0x000fe40003f25270 */
[----:B-1----:R-:W-:-:S04]  /*0fc0*/  MOV R3, 0xe000 ;  /* 0x0000e00000037802 */ /* 0x002fc80000000f00 */
[----:B------:R2:W-:Y:S07]  /*0fd0*/  SYNCS.ARRIVE.TRANS64 RZ, [R2+URZ+0x3b800], R3 ;  /* 0x03b8000302ff79a7 */ /* 0x0005ee000800003f */
[----:B------:R-:W-:Y:S05]  /*0fe0*/  @!P1 BRA `(.L_x_15) ;  /* 0x0000000000049947 */ /* 0x000fea0003800000 */
[----:B------:R-:W-:Y:S01]  /*0ff0*/  BPT.TRAP 0x1 ;  /* 0x000000040000795c */ /* 0x000fe20000300000 */
.L_x_15:
[C---:B------:R-:W-:Y:S01]  /*1000*/  IMAD R4, R5.reuse, 0xe000, R4 ;  /* 0x0000e00005047824 */ /* 0x040fe200078e0204 */
[----:B------:R-:W-:Y:S01]  /*1010*/  R2UR UR41, R2 ;  /* 0x00000000022972ca */ /* 0x000fe200000e0000 */
[----:B------:R-:W-:Y:S01]  /*1020*/  ULDC.64 UR4, c[0x0][0x198] ;  /* 0x0000660000047ab9 */ /* 0x000fe20000000a00 */
[----:B------:R-:W-:Y:S01]  /*1030*/  UMOV UR43, URZ ;  /* 0x0000003f002b7c82 */ /* 0x000fe20008000000 */
[----:B------:R-:W-:Y:S01]  /*1040*/  UIADD3 UR4, UP0, UR4, 0x2f0, URZ ;  /* 0x000002f004047890 */ /* 0x000fe2000ff1e03f */
[----:B------:R-:W-:Y:S01]  /*1050*/  R2UR UR14, R4 ;  /* 0x00000000040e72ca */ /* 0x000fe200000e0000 */
[----:B------:R-:W-:Y:S01]  /*1060*/  UMOV UR6, 0x0 ;  /* 0x0000000000067882 */ /* 0x000fe20000000000 */
[----:B------:R-:W-:Y:S01]  /*1070*/  UMOV UR7, 0x10000000 ;  /* 0x1000000000077882 */ /* 0x000fe20000000000 */
[----:B------:R-:W-:Y:S01]  /*1080*/  UIADD3.X UR5, URZ, UR5, URZ, UP0, !UPT ;  /* 0x000000053f057290 */ /* 0x000fe200087fe43f */
[----:B------:R-:W-:Y:S01]  /*1090*/  VIADD R5, R5, 0x1 ;  /* 0x0000000105057836 */ /* 0x000fe20000000000 */
[----:B------:R-:W-:Y:S01]  /*10a0*/  UMOV UR42, URZ ;  /* 0x0000003f002a7c82 */ /* 0x000fe20008000000 */
[----:B------:R-:W-:Y:S01]  /*10b0*/  UMOV UR44, UR52 ;  /* 0x00000034002c7c82 */ /* 0x000fe20008000000 */
[----:B------:R-:W-:Y:S01]  /*10c0*/  UMOV UR45, UR53 ;  /* 0x00000035002d7c82 */ /* 0x000fe20008000000 */
[----:B------:R-:W-:Y:S01]  /*10d0*/  UMOV UR34, 0x10 ;  /* 0x0000001000227882 */ /* 0x000fe20000000000 */
[----:B------:R-:W-:Y:S01]  /*10e0*/  UIADD3 UR41, UR41, 0x3b800, URZ ;  /* 0x0003b80029297890 */ /* 0x000fe2000fffe03f */
[----:B------:R-:W-:Y:S01]  /*10f0*/  UMOV UR36, UR52 ;  /* 0x0000003400247c82 */ /* 0x000fe20008000000 */
[----:B------:R-:W-:-:S02]  /*1100*/  UMOV UR37, UR53 ;  /* 0x0000003500257c82 */ /* 0x000fc40008000000 */
[----:B------:R-:W-:Y:S02]  /*1110*/  UIADD3 UR40, UR14, 0x3800, URZ ;  /* 0x000038000e287890 */ /* 0x000fe4000fffe03f */
[----:B------:R-:W-:Y:S02]  /*1120*/  UIADD3 UR32, UR14, 0x5800, URZ ;  /* 0x000058000e207890 */ /* 0x000fe4000fffe03f */
[----:B------:R-:W-:Y:S01]  /*1130*/  UIADD3 UR8, UR14, 0x7800, URZ ;  /* 0x000078000e087890 */ /* 0x000fe2000fffe03f */
[----:B------:R-:W-:Y:S01]  /*1140*/  UMOV UR35, UR43 ;  /* 0x0000002b00237c82 */ /* 0x000fe20008000000 */
[----:B------:R-:W-:Y:S01]  /*1150*/  UMOV UR33, UR41 ;  /* 0x0000002900217c82 */ /* 0x000fe20008000000 */
[----:B------:R-:W-:Y:S01]  /*1160*/  UMOV UR10, 0x20 ;  /* 0x00000020000a7882 */ /* 0x000fe20000000000 */
[----:B------:R-:W-:Y:S01]  /*1170*/  UMOV UR12, UR52 ;  /* 0x00000034000c7c82 */ /* 0x000fe20008000000 */
[----:B------:R-:W-:Y:S01]  /*1180*/  UMOV UR13, UR53 ;  /* 0x00000035000d7c82 */ /* 0x000fe20008000000 */
[----:B------:R-:W-:Y:S01]  /*1190*/  UMOV UR11, UR43 ;  /* 0x0000002b000b7c82 */ /* 0x000fe20008000000 */
[----:B------:R-:W-:Y:S01]  /*11a0*/  UMOV UR9, UR41 ;  /* 0x0000002900097c82 */ /* 0x000fe20008000000 */
[----:B------:R-:W-:Y:S01]  /*11b0*/  UTMALDG.4D [UR40], [UR4], desc[UR6] ;  /* 0x00000628040075b4 */ /* 0x000fe20008019000 */
[----:B------:R-:W-:-:S02]  /*11c0*/  UIADD3 UR24, UR14, 0x9800, URZ ;  /* 0x000098000e187890 */ /* 0x000fc4000fffe03f */
[----:B------:R-:W-:Y:S02]  /*11d0*/  UIADD3 UR48, UR14, 0xb800, URZ ;  /* 0x0000b8000e307890 */ /* 0x000fe4000fffe03f */
[----:B------:R-:W-:Y:S01]  /*11e0*/  UIADD3 UR16, UR14, 0xd800, URZ ;  /* 0x0000d8000e107890 */ /* 0x000fe2000fffe03f */
[----:B------:R-:W-:Y:S01]  /*11f0*/  UMOV UR26, 0x30 ;  /* 0x00000030001a7882 */ /* 0x000fe20000000000 */
[----:B------:R-:W-:Y:S01]  /*1200*/  UTMALDG.4D [UR32], [UR4], desc[UR6] ;  /* 0x00000620040075b4 */ /* 0x000fe20008019000 */
        /* <DEDUP_REMOVED lines=8> */
[----:B------:R-:W-:Y:S01]  /*1290*/  UMOV UR18, 0x50 ;  /* 0x0000005000127882 */ /* 0x000fe20000000000 */
[----:B------:R-:W-:Y:S01]  /*12a0*/  UMOV UR20, UR52 ;  /* 0x0000003400147c82 */ /* 0x000fe20008000000 */
[----:B------:R-:W-:Y:S01]  /*12b0*/  UMOV UR21, UR53 ;  /* 0x0000003500157c82 */ /* 0x000fe20008000000 */
[----:B------:R-:W-:Y:S01]  /*12c0*/  UMOV UR19, UR43 ;  /* 0x0000002b00137c82 */ /* 0x000fe20008000000 */
[----:B------:R-:W-:Y:S01]  /*12d0*/  UMOV UR17, UR41 ;  /* 0x0000002900117c82 */ /* 0x000fe20008000000 */
[----:B------:R4:W-:Y:S01]  /*12e0*/  UTMALDG.4D [UR24], [UR4], desc[UR6] ;  /* 0x00000618040075b4 */ /* 0x0009e20008019000 */
[----:B------:R4:W-:Y:S01]  /*12f0*/  UTMALDG.4D [UR48], [UR4], desc[UR6] ;  /* 0x00000630040075b4 */ /* 0x0009e20008019000 */
[----:B------:R4:W-:Y:S01]  /*1300*/  UTMALDG.4D [UR16], [UR4], desc[UR6] ;  /* 0x00000610040075b4 */ /* 0x0009e20008019000 */
[----:B---3--:R-:W-:Y:S01]  /*1310*/  UIADD3 UR8, UR14, 0xf800, URZ ;  /* 0x0000f8000e087890 */ /* 0x008fe2000fffe03f */
[----:B------:R-:W-:-:S08]  /*1320*/  UMOV UR10, 0x60 ;  /* 0x00000060000a7882 */ /* 0x000fd00000000000 */
[----:B------:R4:W-:Y:S02]  /*1330*/  UTMALDG.4D [UR8], [UR4], desc[UR6] ;  /* 0x00000608040075b4 */ /* 0x0009e40008019000 */
[----:B----4-:R-:W-:Y:S01]  /*1340*/  NOP ;  /* 0x0000000000007918 */ /* 0x010fe20000000000 */
.L_x_11:
[----:B------:R-:W-:Y:S01]  /*1350*/  ISETP.GE.AND P1, PT, R10, 0x101, PT ;  /* 0x000001010a00780c */ /* 0x000fe20003f26270 */
[----:B------:R-:W-:-:S12]  /*1360*/  IMAD.MOV.U32 R4, RZ, RZ, 0x1 ;  /* 0x00000001ff047424 */ /* 0x000fd800078e00ff */
[----:B------:R-:W-:Y:S05]  /*1370*/  @!P1 BRA `(.L_x_16) ;  /* 0x0000000800349947 */ /* 0x000fea0003800000 */
[----:B-12---:R-:W1:Y:S01]  /*1380*/  S2R R3, SR_CgaCtaId ;  /* 0x0000000000037919 */ /* 0x006e620000008800 */
[----:B------:R-:W-:Y:S02]  /*1390*/  MOV R2, 0x400 ;  /* 0x0000040000027802 */ /* 0x000fe40000000f00 */
[----:B------:R-:W-:Y:S02]  /*13a0*/  MOV R4, 0x1 ;  /* 0x0000000100047802 */ /* 0x000fe40000000f00 */
[----:B------:R-:W-:Y:S02]  /*13b0*/  ISETP.NE.AND P2, PT, R0, RZ, PT ;  /* 0x000000ff0000720c */ /* 0x000fe40003f45270 */
[----:B------:R-:W-:Y:S02]  /*13c0*/  SHF.L.U32 R4, R4, 0x1f, RZ ;  /* 0x0000001f04047819 */ /* 0x000fe400000006ff */
[----:B-1----:R-:W-:-:S05]  /*13d0*/  LEA R2, R3, R2, 0x18 ;  /* 0x0000000203027211 */ /* 0x002fca00078ec0ff */
[----:B------:R-:W-:-:S04]  /*13e0*/  IMAD R3, R5, 0x8, R2 ;  /* 0x0000000805037824 */ /* 0x000fc800078e0202 */
[----:B------:R-:W1:Y:S02]  /*13f0*/  SYNCS.PHASECHK.TRANS64.TRYWAIT P1, [R3+URZ+0x3b820], R4 ;  /* 0x03b82004030075a7 */ /* 0x000e64000802017f */
[----:B-1----:R-:W-:Y:S05]  /*1400*/  @!P1 BRA `(.L_x_17) ;  /* 0x000001c0007c9947 */ /* 0x002fea0003800000 */
.L_x_85:
[----:B------:R-:W-:Y:S05]  /*1410*/  @P2 BRA `(.L_x_18) ;  /* 0x0000000000142947 */ /* 0x000fea0003800000 */
[----:B------:R-:W-:Y:S01]  /*1420*/  ISETP.NE.AND P1, PT, R12, RZ, PT ;  /* 0x000000ff0c00720c */ /* 0x000fe20003f25270 */
[----:B-1----:R-:W-:-:S04]  /*1430*/  IMAD.MOV.U32 R4, RZ, RZ, 0xe000 ;  /* 0x0000e000ff047424 */ /* 0x002fc800078e00ff */
[----:B------:R2:W-:Y:S08]  /*1440*/  SYNCS.ARRIVE.TRANS64 RZ, [R3+URZ+0x3b800], R4 ;  /* 0x03b8000403ff79a7 */ /* 0x0005f0000800003f */
[----:B------:R-:W-:Y:S05]  /*1450*/  @!P1 BRA `(.L_x_18) ;  /* 0x0000000000049947 */ /* 0x000fea0003800000 */
[----:B------:R-:W-:Y:S01]  /*1460*/  BPT.TRAP 0x1 ;  /* 0x000000040000795c */ /* 0x000fe20000300000 */
.L_x_18:
[----:B------:R-:W-:Y:S01]  /*1470*/  IMAD R2, R5, 0xe000, R2 ;  /* 0x0000e00005027824 */ /* 0x000fe200078e0202 */
[----:B------:R-:W3:Y:S01]  /*1480*/  S2R R11, SR_CgaCtaId ;  /* 0x00000000000b7919 */ /* 0x000ee20000008800 */
[----:B------:R-:W-:Y:S01]  /*1490*/  R2UR UR33, R3 ;  /* 0x00000000032172ca */ /* 0x000fe200000e0000 */
[----:B------:R-:W-:Y:S01]  /*14a0*/  ULDC.64 UR4, c[0x0][0x198] ;  /* 0x0000660000047ab9 */ /* 0x000fe20000000a00 */
[----:B------:R-:W-:Y:S01]  /*14b0*/  R2UR UR35, R8 ;  /* 0x00000000082372ca */ /* 0x000fe200000e0000 */
[----:B------:R-:W-:Y:S01]  /*14c0*/  UIADD3 UR4, UP0, UR4, 0x1f0, URZ ;  /* 0x000001f004047890 */ /* 0x000fe2000ff1e03f */
[----:B------:R-:W-:Y:S01]  /*14d0*/  R2UR UR14, R2 ;  /* 0x00000000020e72ca */ /* 0x000fe200000e0000 */
[----:B------:R-:W-:Y:S01]  /*14e0*/  UMOV UR6, 0x0 ;  /* 0x0000000000067882 */ /* 0x000fe20000000000 */
[----:B------:R-:W-:Y:S01]  /*14f0*/  UMOV UR7, 0x10000000 ;  /* 0x1000000000077882 */ /* 0x000fe20000000000 */
[----:B------:R-:W-:Y:S01]  /*1500*/  UIADD3.X UR5, URZ, UR5, URZ, UP0, !UPT ;  /* 0x000000053f057290 */ /* 0x000fe200087fe43f */
[----:B------:R-:W-:Y:S01]  /*1510*/  IADD3 R5, R5, 0x1, RZ ;  /* 0x0000000105057810 */ /* 0x000fe20007ffe0ff */
[----:B------:R-:W-:Y:S01]  /*1520*/  UMOV UR34, URZ ;  /* 0x0000003f00227c82 */ /* 0x000fe20008000000 */
[----:B------:R-:W-:Y:S01]  /*1530*/  UMOV UR36, UR52 ;  /* 0x0000003400247c82 */ /* 0x000fe20008000000 */
[----:B------:R-:W-:Y:S01]  /*1540*/  UMOV UR37, UR53 ;  /* 0x0000003500257c82 */ /* 0x000fe20008000000 */
[----:B------:R-:W-:Y:S01]  /*1550*/  UMOV UR50, 0x10 ;  /* 0x0000001000327882 */ /* 0x000fe20000000000 */
[----:B------:R-:W-:Y:S01]  /*1560*/  UIADD3 UR33, UR33, 0x3b800, URZ ;  /* 0x0003b80021217890 */ /* 0x000fe2000fffe03f */
[----:B------:R-:W-:Y:S01]  /*1570*/  MOV R2, 0x400 ;  /* 0x0000040000027802 */ /* 0x000fe20000000f00 */
[----:B------:R-:W-:Y:S01]  /*1580*/  USHF.L.U32 UR35, UR35, 0x8, URZ ;  /* 0x0000000823237899 */ /* 0x000fe2000800063f */
[C---:B------:R-:W-:Y:S01]  /*1590*/  ISETP.NE.AND P2, PT, R5.reuse, 0x4, PT ;  /* 0x000000040500780c */ /* 0x040fe20003f45270 */
[----:B------:R-:W-:Y:S01]  /*15a0*/  UIADD3 UR32, UR14, 0x3800, URZ ;  /* 0x000038000e207890 */ /* 0x000fe2000fffe03f */
[C---:B------:R-:W-:Y:S01]  /*15b0*/  ISETP.NE.AND P1, PT, R5.reuse, 0x4, PT ;  /* 0x000000040500780c */ /* 0x040fe20003f25270 */
[----:B------:R-:W-:Y:S01]  /*15c0*/  UIADD3 UR48, UR14, 0x5800, URZ ;  /* 0x000058000e307890 */ /* 0x000fe2000fffe03f */
[----:B------:R-:W-:Y:S01]  /*15d0*/  SEL R5, R5, RZ, P2 ;  /* 0x000000ff05057207 */ /* 0x000fe20001000000 */
[----:B------:R-:W-:Y:S01]  /*15e0*/  UIADD3 UR24, UR14, 0x7800, URZ ;  /* 0x000078000e187890 */ /* 0x000fe2000fffe03f */
[----:B-12---:R-:W-:Y:S01]  /*15f0*/  SEL R4, RZ, 0x1, !P1 ;  /* 0x00000001ff047807 */ /* 0x006fe20004800000 */
[----:B------:R-:W-:Y:S01]  /*1600*/  UIADD3 UR16, UR14, 0x9800, URZ ;  /* 0x000098000e107890 */ /* 0x000fe2000fffe03f */
[----:B------:R-:W-:Y:S01]  /*1610*/  ISETP.NE.AND P2, PT, R0, RZ, PT ;  /* 0x000000ff0000720c */ /* 0x000fe20003f45270 */
[----:B------:R-:W-:Y:S01]  /*1620*/  UIADD3 UR8, UR14, 0xb800, URZ ;  /* 0x0000b8000e087890 */ /* 0x000fe2000fffe03f */
[----:B------:R-:W-:Y:S01]  /*1630*/  UTMALDG.4D [UR32], [UR4], desc[UR6] ;  /* 0x00000620040075b4 */ /* 0x000fe20008019000 */
[----:B------:R-:W-:Y:S01]  /*1640*/  UMOV UR49, UR33 ;  /* 0x0000002100317c82 */ /* 0x000fe20008000000 */
[----:B------:R-:W-:Y:S01]  /*1650*/  UMOV UR51, UR35 ;  /* 0x0000002300337c82 */ /* 0x000fe20008000000 */
[----:B------:R-:W-:Y:S01]  /*1660*/  UMOV UR26, 0x20 ;  /* 0x00000020001a7882 */ /* 0x000fe20000000000 */
[----:B------:R-:W-:Y:S01]  /*1670*/  UMOV UR28, UR52 ;  /* 0x00000034001c7c82 */ /* 0x000fe20008000000 */
[----:B------:R-:W-:Y:S01]  /*1680*/  UMOV UR29, UR53 ;  /* 0x00000035001d7c82 */ /* 0x000fe20008000000 */
        /* <DEDUP_REMOVED lines=8> */
[----:B------:R-:W-:Y:S01]  /*1710*/  UMOV UR10, 0x40 ;  /* 0x00000040000a7882 */ /* 0x000fe20000000000 */
[----:B------:R-:W-:Y:S01]  /*1720*/  UMOV UR12, UR52 ;  /* 0x00000034000c7c82 */ /* 0x000fe20008000000 */
[----:B------:R-:W-:Y:S01]  /*1730*/  UMOV UR13, UR53 ;  /* 0x00000035000d7c82 */ /* 0x000fe20008000000 */
[----:B------:R-:W-:Y:S01]  /*1740*/  UMOV UR9, UR33 ;  /* 0x0000002100097c82 */ /* 0x000fe20008000000 */
[----:B------:R-:W-:Y:S01]  /*1750*/  UMOV UR11, UR35 ;  /* 0x00000023000b7c82 */ /* 0x000fe20008000000 */
[----:B---3--:R-:W-:Y:S01]  /*1760*/  LEA R10, R11, R2, 0x18 ;  /* 0x000000020b0a7211 */ /* 0x008fe200078ec0ff */
[----:B------:R-:W-:Y:S01]  /*1770*/  UTMALDG.4D [UR24], [UR4], desc[UR6] ;  /* 0x00000618040075b4 */ /* 0x000fe20008019000 */
[----:B------:R-:W-:-:S03]  /*1780*/  SHF.L.U32 R2, R4, 0x1f, RZ ;  /* 0x0000001f04027819 */ /* 0x000fc600000006ff */
[----:B------:R-:W-:Y:S01]  /*1790*/  IMAD R3, R5, 0x8, R10 ;  /* 0x0000000805037824 */ /* 0x000fe200078e020a */
[----:B------:R1:W-:Y:S01]  /*17a0*/  UTMALDG.4D [UR16], [UR4], desc[UR6] ;  /* 0x00000610040075b4 */ /* 0x0003e20008019000 */
[----:B------:R2:W-:Y:S01]  /*17b0*/  UTMALDG.4D [UR8], [UR4], desc[UR6] ;  /* 0x00000608040075b4 */ /* 0x0005e20008019000 */
[----:B-1----:R-:W-:Y:S01]  /*17c0*/  UIADD3 UR16, UR14, 0xd800, URZ ;  /* 0x0000d8000e107890 */ /* 0x002fe2000fffe03f */
[----:B------:R-:W-:Y:S01]  /*17d0*/  UMOV UR18, 0x50 ;  /* 0x0000005000127882 */ /* 0x000fe20000000000 */
[----:B--2---:R-:W-:-:S07]  /*17e0*/  UIADD3 UR8, UR14, 0xf800, URZ ;  /* 0x0000f8000e087890 */ /* 0x004fce000fffe03f */
[----:B------:R1:W-:Y:S01]  /*17f0*/  UTMALDG.4D [UR16], [UR4], desc[UR6] ;  /* 0x00000610040075b4 */ /* 0x0003e20008019000 */
[----:B------:R-:W-:Y:S02]  /*1800*/  UMOV UR10, 0x60 ;  /* 0x00000060000a7882 */ /* 0x000fe40000000000 */
[----:B------:R1:W-:Y:S01]  /*1810*/  UTMALDG.4D [UR8], [UR4], desc[UR6] ;  /* 0x00000608040075b4 */ /* 0x0003e20008019000 */
[----:B------:R-:W2:Y:S02]  /*1820*/  SYNCS.PHASECHK.TRANS64.TRYWAIT P1, [R3+URZ+0x3b820], R2 ;  /* 0x03b82002030075a7 */ /* 0x000ea4000802017f */
[----:B-12---:R-:W-:Y:S05]  /*1830*/  @!P1 BRA `(.L_x_19) ;  /* 0x000001bc00849947 */ /* 0x006fea0003800000 */
.L_x_86:
[----:B------:R-:W-:Y:S05]  /*1840*/  @P2 BRA `(.L_x_20) ;  /* 0x0000000000142947 */ /* 0x000fea0003800000 */
[----:B------:R-:W-:Y:S01]  /*1850*/  ISETP.NE.AND P1, PT, R12, RZ, PT ;  /* 0x000000ff0c00720c */ /* 0x000fe20003f25270 */
[----:B-1----:R-:W-:-:S04]  /*1860*/  IMAD.MOV.U32 R2, RZ, RZ, 0xe000 ;  /* 0x0000e000ff027424 */ /* 0x002fc800078e00ff */
[----:B------:R2:W-:Y:S08]  /*1870*/  SYNCS.ARRIVE.TRANS64 RZ, [R3+URZ+0x3b800], R2 ;  /* 0x03b8000203ff79a7 */ /* 0x0005f0000800003f */
[----:B------:R-:W-:Y:S05]  /*1880*/  @!P1 BRA `(.L_x_20) ;  /* 0x0000000000049947 */ /* 0x000fea0003800000 */
[----:B------:R-:W-:Y:S01]  /*1890*/  BPT.TRAP 0x1 ;  /* 0x000000040000795c */ /* 0x000fe20000300000 */
.L_x_20:
[----:B------:R-:W-:Y:S01]  /*18a0*/  IMAD R10, R5, 0xe000, R10 ;  /* 0x0000e000050a7824 */ /* 0x000fe200078e020a */
        /* <DEDUP_REMOVED lines=14> */
[C---:B------:R-:W-:Y:S01]  /*1990*/  ISETP.NE.AND P1, PT, R5.reuse, 0x4, PT ;  /* 0x000000040500780c */ /* 0x040fe20003f25270 */
[----:B------:R-:W-:Y:S01]  /*19a0*/  USHF.L.U32 UR43, UR43, 0x8, URZ ;  /* 0x000000082b2b7899 */ /* 0x000fe2000800063f */
[----:B------:R-:W-:Y:S01]  /*19b0*/  VIADD R8, R8, 0x1 ;  /* 0x0000000108087836 */ /* 0x000fe20000000000 */
[----:B------:R-:W-:Y:S01]  /*19c0*/  UIADD3 UR40, UR14, 0x3800, URZ ;  /* 0x000038000e287890 */ /* 0x000fe2000fffe03f */
[----:B-12---:R-:W-:Y:S01]  /*19d0*/  SEL R3, RZ, 0x1, P1 ;  /* 0x00000001ff037807 */ /* 0x006fe20000800000 */
[----:B------:R-:W-:Y:S01]  /*19e0*/  UIADD3 UR32, UR14, 0x5800, URZ ;  /* 0x000058000e207890 */ /* 0x000fe2000fffe03f */
[----:B------:R-:W-:Y:S01]  /*19f0*/  SEL R5, R5, RZ, P1 ;  /* 0x000000ff05057207 */ /* 0x000fe20000800000 */
[----:B------:R-:W-:Y:S01]  /*1a00*/  UIADD3 UR8, UR14, 0x7800, URZ ;  /* 0x000078000e087890 */ /* 0x000fe2000fffe03f */
[----:B------:R-:W-:Y:S01]  /*1a10*/  LOP3.LUT R4, R4, R3, RZ, 0x3c, !PT ;  /* 0x0000000304047212 */ /* 0x000fe200078e3cff */
        /* <DEDUP_REMOVED lines=31> */
[----:B-1----:R-:W-:Y:S01]  /*1c10*/  UIADD3 UR8, UR14, 0xf800, URZ ;  /* 0x0000f8000e087890 */ /* 0x002fe2000fffe03f */
[----:B------:R-:W-:-:S08]  /*1c20*/  UMOV UR10, 0x60 ;  /* 0x00000060000a7882 */ /* 0x000fd00000000000 */
[----:B------:R3:W-:Y:S02]  /*1c30*/  UTMALDG.4D [UR8], [UR4], desc[UR6] ;  /* 0x00000608040075b4 */ /* 0x0007e40008019000 */
[----:B---3--:R-:W-:Y:S01]  /*1c40*/  NOP ;  /* 0x0000000000007918 */ /* 0x008fe20000000000 */
.L_x_16:
[----:B------:R-:W-:-:S07]  /*1c50*/  VIADD R7, R7, 0xfffffffc ;  /* 0xfffffffc07077836 */ /* 0x000fce0000000000 */
.L_x_10:
[----:B------:R-:W-:Y:S05]  /*1c60*/  BSYNC B0 ;  /* 0x0000000000007941 */ /* 0x000fea0003800000 */
.L_x_9:
[----:B-12---:R-:W1:Y:S01]  /*1c70*/  S2R R3, SR_CgaCtaId ;  /* 0x0000000000037919 */ /* 0x006e620000008800 */
[----:B------:R-:W-:Y:S02]  /*1c80*/  MOV R2, 0x400 ;  /* 0x0000040000027802 */ /* 0x000fe40000000f00 */
[----:B------:R-:W-:Y:S02]  /*1c90*/  SHF.L.U32 R153, RZ, 0x1f, RZ ;  /* 0x0000001fff997819 */ /* 0x000fe400000006ff */
[----:B-1----:R-:W-:-:S04]  /*1ca0*/  LEA R2, R3, R2, 0x18 ;  /* 0x0000000203027211 */ /* 0x002fc800078ec0ff */
[----:B------:R-:W1:Y:S02]  /*1cb0*/  SYNCS.PHASECHK.TRANS64.TRYWAIT P1, [R2+URZ+0x3b840], R153 ;  /* 0x03b84099020075a7 */ /* 0x000e64000802017f */
[----:B-1----:R-:W-:Y:S05]  /*1cc0*/  @!P1 BRA `(.L_x_21) ;  /* 0x000001b800749947 */ /* 0x002fea0003800000 */
.L_x_87:
[----:B------:R-:W2:Y:S01]  /*1cd0*/  SYNCS.PHASECHK.TRANS64.TRYWAIT P1, [R2+URZ+0x3b800], R153 ;  /* 0x03b80099020075a7 */ /* 0x000ea2000802017f */
[----:B------:R-:W-:-:S04]  /*1ce0*/  SHF.R.S32.HI R3, RZ, 0x1f, R0 ;  /* 0x0000001fff037819 */ /* 0x000fc80000011400 */
[----:B------:R-:W-:-:S04]  /*1cf0*/  LEA.HI R3, R3, R0, RZ, 0x2 ;  /* 0x0000000003037211 */ /* 0x000fc800078f10ff */
[----:B------:R-:W-:-:S04]  /*1d00*/  LOP3.LUT R3, R3, 0x7ffffffc, RZ, 0xc0, !PT ;  /* 0x7ffffffc03037812 */ /* 0x000fc800078ec0ff */
[----:B------:R-:W-:Y:S01]  /*1d10*/  IADD3 R11, -R3, R0, RZ ;  /* 0x00000000030b7210 */ /* 0x000fe20007ffe1ff */
[----:B------:R-:W-:-:S04]  /*1d20*/  IMAD.MOV.U32 R3, RZ, RZ, RZ ;  /* 0x000000ffff037224 */ /* 0x000fc800078e00ff */
[----:B------:R-:W-:Y:S01]  /*1d30*/  IMAD.SHL.U32 R11, R11, 0x2, RZ ;  /* 0x000000020b0b7824 */ /* 0x000fe200078e00ff */
[----:B--2---:R-:W-:Y:S06]  /*1d40*/  @!P1 BRA `(.L_x_22) ;  /* 0x000001b800689947 */ /* 0x004fec0003800000 */
.L_x_88:
[----:B------:R-:W-:Y:S05]  /*1d50*/  WARPSYNC.ALL ;  /* 0x0000000000007948 */ /* 0x000fea0003800000 */
[C---:B------:R-:W-:Y:S01]  /*1d60*/  R2UR UR61, R2.reuse ;  /* 0x00000000023d72ca */ /* 0x040fe200000e0000 */
[----:B------:R-:W-:Y:S01]  /*1d70*/  WARPGROUP.ARRIVE ;  /* 0x00000000000079c5 */ /* 0x000fe20000000000 */
[----:B------:R-:W-:Y:S01]  /*1d80*/  R2UR UR4, R2 ;  /* 0x00000000020472ca */ /* 0x000fe200000e0000 */
[----:B------:R-:W-:Y:S01]  /*1d90*/  UMOV UR7, 0xc0000010 ;  /* 0xc000001000077882 */ /* 0x000fe20000000000 */
[----:B------:R-:W-:Y:S01]  /*1da0*/  UMOV UR11, 0xc0000010 ;  /* 0xc0000010000b7882 */ /* 0x000fe20000000000 */
[----:B------:R-:W-:Y:S01]  /*1db0*/  UMOV UR5, UR7 ;  /* 0x0000000700057c82 */ /* 0x000fe20008000000 */
[----:B------:R-:W-:Y:S01]  /*1dc0*/  IMAD.U32 R213, RZ, RZ, UR7 ;  /* 0x00000007ffd57e24 */ /* 0x000fe2000f8e00ff */
[----:B------:R-:W-:Y:S01]  /*1dd0*/  UMOV UR57, 0xc0000010 ;  /* 0xc000001000397882 */ /* 0x000fe20000000000 */
[----:B------:R-:W-:Y:S01]  /*1de0*/  IMAD.U32 R211, RZ, RZ, UR11 ;  /* 0x0000000bffd37e24 */ /* 0x000fe2000f8e00ff */
[----:B------:R-:W-:Y:S01]  /*1df0*/  UMOV UR59, 0xc0000010 ;  /* 0xc0000010003b7882 */ /* 0x000fe20000000000 */
[C---:B------:R-:W-:Y:S01]  /*1e00*/  VIADD R12, R11.reuse, 0x1 ;  /* 0x000000010b0c7836 */ /* 0x040fe20000000000 */
[----:B------:R-:W-:Y:S01]  /*1e10*/  ULDC UR12, c[0x0][0x604] ;  /* 0x00018100000c7ab9 */ /* 0x000fe20000000800 */
[----:B------:R-:W-:Y:S01]  /*1e20*/  VIADD R13, R11, 0x8 ;  /* 0x000000080b0d7836 */ /* 0x000fe20000000000 */
[----:B------:R-:W-:-:S02]  /*1e30*/  UIADD3 UR61, UR61, 0x3800, URZ ;  /* 0x000038003d3d7890 */ /* 0x000fc4000fffe03f */
[----:B------:R-:W-:Y:S02]  /*1e40*/  USHF.R.U32.HI UR4, URZ, 0x4, UR4 ;  /* 0x000000043f047899 */ /* 0x000fe40008011604 */
[----:B------:R-:W-:Y:S02]  /*1e50*/  USHF.R.U32.HI UR61, URZ, 0x4, UR61 ;  /* 0x000000043f3d7899 */ /* 0x000fe4000801163d */
[----:B------:R-:W-:Y:S02]  /*1e60*/  ULOP3.LUT UR4, UR4, 0x3fff, URZ, 0xc0, !UPT ;  /* 0x00003fff04047892 */ /* 0x000fe4000f8ec03f */
[----:B------:R-:W-:Y:S02]  /*1e70*/  ULOP3.LUT UR61, UR61, 0x3fff, URZ, 0xc0, !UPT ;  /* 0x00003fff3d3d7892 */ /* 0x000fe4000f8ec03f */
[----:B------:R-:W-:Y:S02]  /*1e80*/  ULOP3.LUT UR8, UR4, 0x10000, URZ, 0xfc, !UPT ;  /* 0x0001000004087892 */ /* 0x000fe4000f8efc3f */
[----:B------:R-:W-:-:S02]  /*1e90*/  ULOP3.LUT UR9, UR61, 0x10000, URZ, 0xfc, !UPT ;  /* 0x000100003d097892 */ /* 0x000fc4000f8efc3f */
[----:B------:R-:W-:Y:S02]  /*1ea0*/  UIADD3 UR56, UR8, 0x300, URZ ;  /* 0x0000030008387890 */ /* 0x000fe4000fffe03f */
[----:B------:R-:W-:Y:S01]  /*1eb0*/  UIADD3 UR58, UR9, 0xc00, URZ ;  /* 0x00000c00093a7890 */ /* 0x000fe2000fffe03f */
[----:B------:R-:W-:Y:S01]  /*1ec0*/  UMOV UR6, UR8 ;  /* 0x0000000800067c82 */ /* 0x000fe20008000000 */
[----:B------:R-:W-:Y:S01]  /*1ed0*/  IMAD.U32 R10, RZ, RZ, UR9 ;  /* 0x00000009ff0a7e24 */ /* 0x000fe2000f8e00ff */
[----:B------:R-:W-:Y:S01]  /*1ee0*/  MOV R212, UR6 ;  /* 0x0000000600d47c02 */ /* 0x000fe20008000f00 */
[----:B------:R-:W-:Y:S01]  /*1ef0*/  UMOV UR4, UR6 ;  /* 0x0000000600047c82 */ /* 0x000fe20008000000 */
[----:B------:R-:W-:Y:S01]  /*1f00*/  UMOV UR6, UR9 ;  /* 0x0000000900067c82 */ /* 0x000fe20008000000 */
[----:B------:R-:W-:Y:S01]  /*1f10*/  ULDC UR13, c[0x0][0x604] ;  /* 0x00018100000d7ab9 */ /* 0x000fe20000000800 */
[----:B------:R-:W-:Y:S01]  /*1f20*/  HGMMA.64x256x16.F32 R24, gdesc[UR4], RZ, !UPT, gsb0 ;  /* 0x03e00000041879f0 */ /* 0x000fe2000c0008ff */
[----:B------:R-:W-:-:S02]  /*1f30*/  UIADD3 UR4, UR8, 0x80, URZ ;  /* 0x0000008008047890 */ /* 0x000fc4000fffe03f */
[----:B------:R-:W-:Y:S01]  /*1f40*/  UIADD3 UR6, UR9, 0x200, URZ ;  /* 0x0000020009067890 */ /* 0x000fe2000fffe03f */
[----:B------:R-:W-:Y:S01]  /*1f50*/  UMOV UR5, UR11 ;  /* 0x0000000b00057c82 */ /* 0x000fe20008000000 */
[----:B------:R-:W-:Y:S01]  /*1f60*/  UMOV UR7, 0xc0000010 ;  /* 0xc000001000077882 */ /* 0x000fe20000000000 */
[----:B------:R-:W-:Y:S02]  /*1f70*/  UMOV UR11, 0xc0000010 ;  /* 0xc0000010000b7882 */ /* 0x000fe40000000000 */
[----:B------:R-:W-:Y:S01]  /*1f80*/  UMOV UR10, UR4 ;  /* 0x00000004000a7c82 */ /* 0x000fe20008000000 */
[----:B------:R-:W-:Y:S01]  /*1f90*/  MOV R209, UR11 ;  /* 0x0000000b00d17c02 */ /* 0x000fe20008000f00 */
[----:B------:R-:W-:Y:S01]  /*1fa0*/  UMOV UR4, UR10 ;  /* 0x0000000a00047c82 */ /* 0x000fe20008000000 */
[----:B------:R-:W-:Y:S01]  /*1fb0*/  MOV R210, UR10 ;  /* 0x0000000a00d27c02 */ /* 0x000fe20008000f00 */
[----:B------:R-:W-:Y:S01]  /*1fc0*/  ULDC UR14, c[0x0][0x604] ;  /* 0x00018100000e7ab9 */ /* 0x000fe20000000800 */
        /* <DEDUP_REMOVED lines=29> */
[----:B------:R-:W-:-:S02]  /*21a0*/  WARPGROUP.DEPBAR.LE gsb0, 0x0 ;  /* 0x00008000000079c5 */ /* 0x000fc40000010000 */
[----:B------:R-:W-:-:S06]  /*21b0*/  WARPGROUP.ARRIVE ;  /* 0x00000000000079c5 */ /* 0x000fcc0000000000 */
[----:B------:R-:W-:Y:S01]  /*21c0*/  HGMMA.64x256x16.F32 R24, gdesc[UR4], R24, gsb0 ;  /* 0x03e00000041879f0 */ /* 0x000fe20008000818 */
[----:B------:R-:W-:Y:S02]  /*21d0*/  UIADD3 UR4, UR8, 0x100, URZ ;  /* 0x0000010008047890 */ /* 0x000fe4000fffe03f */
[----:B------:R-:W-:Y:S01]  /*21e0*/  UIADD3 UR6, UR9, 0x400, URZ ;  /* 0x0000040009067890 */ /* 0x000fe2000fffe03f */
[----:B------:R-:W-:Y:S01]  /*21f0*/  UMOV UR5, UR11 ;  /* 0x0000000b00057c82 */ /* 0x000fe20008000000 */
[----:B------:R-:W-:Y:S01]  /*2200*/  UMOV UR7, 0xc0000010 ;  /* 0xc000001000077882 */ /* 0x000fe20000000000 */
[----:B------:R-:W-:Y:S02]  /*2210*/  UMOV UR11, 0xc0000010 ;  /* 0xc0000010000b7882 */ /* 0x000fe40000000000 */
[----:B------:R-:W-:Y:S01]  /*2220*/  UMOV UR10, UR4 ;  /* 0x00000004000a7c82 */ /* 0x000fe20008000000 */
[----:B------:R-:W-:Y:S01]  /*2230*/  IMAD.U32 R23, RZ, RZ, UR11 ;  /* 0x0000000bff177e24 */ /* 0x000fe2000f8e00ff */
[----:B------:R-:W-:Y:S01]  /*2240*/  UMOV UR4, UR10 ;  /* 0x0000000a00047c82 */ /* 0x000fe20008000000 */
[----:B------:R-:W-:Y:S01]  /*2250*/  IMAD.U32 R208, RZ, RZ, UR10 ;  /* 0x0000000affd07e24 */ /* 0x000fe2000f8e00ff */
[----:B------:R-:W-:-:S02]  /*2260*/  WARPGROUP.DEPBAR.LE gsb0, 0x0 ;  /* 0x00008000000079c5 */ /* 0x000fc40000010000 */
[----:B------:R-:W-:-:S14]  /*2270*/  WARPGROUP.ARRIVE ;  /* 0x00000000000079c5 */ /* 0x000fdc0000000000 */
        /* <DEDUP_REMOVED lines=22> */
[----:B------:R-:W-:-:S02]  /*23e0*/  WARPGROUP.DEPBAR.LE gsb0, 0x0 ;  /* 0x00008000000079c5 */ /* 0x000fc40000010000 */
[----:B------:R-:W-:-:S14]  /*23f0*/  WARPGROUP.ARRIVE ;  /* 0x00000000000079c5 */ /* 0x000fdc0000000000 */
[----:B------:R-:W-:Y:S01]  /*2400*/  HGMMA.64x256x16.F32 R24, gdesc[UR4], R24, gsb0 ;  /* 0x03e00000041879f0 */ /* 0x000fe20008000818 */
[----:B------:R-:W-:Y:S02]  /*2410*/  UIADD3 UR4, UR8, 0x280, URZ ;  /* 0x0000028008047890 */ /* 0x000fe4000fffe03f */
[----:B------:R-:W-:Y:S01]  /*2420*/  UIADD3 UR6, UR9, 0xa00, URZ ;  /* 0x00000a0009067890 */ /* 0x000fe2000fffe03f */
[----:B------:R-:W-:Y:S01]  /*2430*/  UMOV UR5, UR11 ;  /* 0x0000000b00057c82 */ /* 0x000fe20008000000 */
[----:B------:R-:W-:Y:S01]  /*2440*/  UMOV UR7, 0xc0000010 ;  /* 0xc000001000077882 */ /* 0x000fe20000000000 */
[----:B------:R-:W-:Y:S02]  /*2450*/  ULDC UR8, c[0x0][0x604] ;  /* 0x0001810000087ab9 */ /* 0x000fe40000000800 */
[----:B------:R-:W-:Y:S01]  /*2460*/  UMOV UR10, UR4 ;  /* 0x00000004000a7c82 */ /* 0x000fe20008000000 */
[----:B------:R-:W-:Y:S01]  /*2470*/  ULDC UR9, c[0x0][0x604] ;  /* 0x0001810000097ab9 */ /* 0x000fe20000000800 */
[----:B------:R-:W-:Y:S01]  /*2480*/  UMOV UR4, UR10 ;  /* 0x0000000a00047c82 */ /* 0x000fe20008000000 */
[----:B------:R-:W-:Y:S01]  /*2490*/  IMAD.U32 R18, RZ, RZ, UR10 ;  /* 0x0000000aff127e24 */ /* 0x000fe2000f8e00ff */
[----:B------:R-:W-:Y:S01]  /*24a0*/  ULDC UR10, c[0x0][0x604] ;  /* 0x00018100000a7ab9 */ /* 0x000fe20000000800 */
[----:B------:R-:W-:Y:S01]  /*24b0*/  ULDC UR11, c[0x0][0x604] ;  /* 0x00018100000b7ab9 */ /* 0x000fe20000000800 */
[----:B------:R-:W-:-:S02]  /*24c0*/  WARPGROUP.DEPBAR.LE gsb0, 0x0 ;  /* 0x00008000000079c5 */ /* 0x000fc40000010000 */
[----:B------:R-:W-:-:S12]  /*24d0*/  WARPGROUP.ARRIVE ;  /* 0x00000000000079c5 */ /* 0x000fd80000000000 */
[----:B------:R-:W-:Y:S01]  /*24e0*/  HGMMA.64x256x16.F32 R24, gdesc[UR4], R24, gsb0 ;  /* 0x03e00000041879f0 */ /* 0x000fe20008000818 */
[----:B------:R-:W-:Y:S01]  /*24f0*/  ULDC UR4, c[0x0][0x28c] ;  /* 0x0000a30000047ab9 */ /* 0x000fe20000000800 */
[----:B------:R-:W-:Y:S01]  /*2500*/  ULDC UR5, c[0x0][0x28c] ;  /* 0x0000a30000057ab9 */ /* 0x000fe20000000800 */
[----:B------:R-:W-:Y:S01]  /*2510*/  ISETP.GE.AND P2, PT, R12, UR4, PT ;  /* 0x000000040c007c0c */ /* 0x000fe2000bf46270 */
[----:B------:R-:W-:Y:S01]  /*2520*/  ULDC UR4, c[0x0][0x28c] ;  /* 0x0000a30000047ab9 */ /* 0x000fe20000000800 */
[----:B------:R-:W-:Y:S01]  /*2530*/  IADD3 R12, R11, 0x9, RZ ;  /* 0x000000090b0c7810 */ /* 0x000fe20007ffe0ff */
[----:B------:R-:W-:Y:S01]  /*2540*/  ULDC UR6, c[0x0][0x604] ;  /* 0x0001810000067ab9 */ /* 0x000fe20000000800 */
[----:B------:R-:W-:Y:S01]  /*2550*/  ISETP.GE.AND P3, PT, R13, UR5, PT ;  /* 0x000000050d007c0c */ /* 0x000fe2000bf66270 */
[C---:B------:R-:W-:Y:S01]  /*2560*/  VIADD R13, R11.reuse, 0x10 ;  /* 0x000000100b0d7836 */ /* 0x040fe20000000000 */
[----:B------:R-:W-:Y:S01]  /*2570*/  ISETP.GE.AND P4, PT, R12, UR4, PT ;  /* 0x000000040c007c0c */ /* 0x000fe2000bf86270 */
[----:B------:R-:W-:Y:S01]  /*2580*/  VIADD R12, R11, 0x11 ;  /* 0x000000110b0c7836 */ /* 0x000fe20000000000 */
[----:B------:R-:W-:Y:S01]  /*2590*/  ULDC UR4, c[0x0][0x28c] ;  /* 0x0000a30000047ab9 */ /* 0x000fe20000000800 */
[----:B------:R-:W-:Y:S01]  /*25a0*/  ULDC UR5, c[0x0][0x28c] ;  /* 0x0000a30000057ab9 */ /* 0x000fe20000000800 */
[----:B------:R-:W-:Y:S01]  /*25b0*/  ULDC UR7, c[0x0][0x604] ;  /* 0x0001810000077ab9 */ /* 0x000fe20000000800 */
[----:B------:R-:W-:Y:S01]  /*25c0*/  ISETP.GE.AND P5, PT, R13, UR5, PT ;  /* 0x000000050d007c0c */ /* 0x000fe2000bfa6270 */
[----:B------:R-:W-:Y:S01]  /*25d0*/  ULDC UR5, c[0x0][0x28c] ;  /* 0x0000a30000057ab9 */ /* 0x000fe20000000800 */
[----:B------:R-:W-:Y:S01]  /*25e0*/  ISETP.GE.AND P6, PT, R12, UR4, PT ;  /* 0x000000040c007c0c */ /* 0x000fe2000bfc6270 */
[C---:B------:R-:W-:Y:S01]  /*25f0*/  VIADD R12, R11.reuse, 0x19 ;  /* 0x000000190b0c7836 */ /* 0x040fe20000000000 */
[----:B------:R-:W-:Y:S01]  /*2600*/  ULDC UR4, c[0x0][0x28c] ;  /* 0x0000a30000047ab9 */ /* 0x000fe20000000800 */
[----:B------:R-:W-:-:S04]  /*2610*/  IADD3 R13, R11, 0x18, RZ ;  /* 0x000000180b0d7810 */ /* 0x000fc80007ffe0ff */
[----:B------:R-:W-:Y:S01]  /*2620*/  ISETP.GE.AND P1, PT, R13, UR5, PT ;  /* 0x000000050d007c0c */ /* 0x000fe2000bf26270 */
[----:B------:R-:W-:Y:S01]  /*2630*/  ULDC UR5, c[0x0][0x28c] ;  /* 0x0000a30000057ab9 */ /* 0x000fe20000000800 */
[----:B------:R-:W-:Y:S02]  /*2640*/  WARPGROUP.DEPBAR.LE gsb0, 0x0 ;  /* 0x00008000000079c5 */ /* 0x000fe40000010000 */
[----:B------:R-:W-:-:S06]  /*2650*/  WARPGROUP.ARRIVE ;  /* 0x00000000000079c5 */ /* 0x000fcc0000000000 */
[----:B------:R-:W-:Y:S03]  /*2660*/  HGMMA.64x256x16.F32 R24, gdesc[UR56], R24, gsb0 ;  /* 0x03e00000381879f0 */ /* 0x000fe60008000818 */
[----:B------:R-:W-:Y:S02]  /*2670*/  WARPGROUP.DEPBAR.LE gsb0, 0x0 ;  /* 0x00008000000079c5 */ /* 0x000fe40000010000 */
[----:B------:R-:W-:Y:S02]  /*2680*/  FSEL R25, R25, -INF , !P2 ;  /* 0xff80000019197808 */ /* 0x000fe40005000000 */
[----:B------:R-:W-:Y:S02]  /*2690*/  FSEL R162, R27, -INF , !P2 ;  /* 0xff8000001ba27808 */ /* 0x000fe40005000000 */
[----:B------:R-:W-:Y:S01]  /*26a0*/  ISETP.GE.AND P2, PT, R12, UR4, PT ;  /* 0x000000040c007c0c */ /* 0x000fe2000bf46270 */
[----:B------:R-:W-:Y:S01]  /*26b0*/  VIADD R12, R11, 0x20 ;  /* 0x000000200b0c7836 */ /* 0x000fe20000000000 */
[----:B------:R-:W-:Y:S01]  /*26c0*/  ULDC UR4, c[0x0][0x28c] ;  /* 0x0000a30000047ab9 */ /* 0x000fe20000000800 */
[----:B------:R-:W-:-:S02]  /*26d0*/  FSEL R28, R28, -INF , !P3 ;  /* 0xff8000001c1c7808 */ /* 0x000fc40005800000 */
[----:B------:R-:W-:Y:S02]  /*26e0*/  FSEL R30, R30, -INF , !P3 ;  /* 0xff8000001e1e7808 */ /* 0x000fe40005800000 */
[----:B------:R-:W-:Y:S01]  /*26f0*/  ISETP.GE.AND P3, PT, R12, UR4, PT ;  /* 0x000000040c007c0c */ /* 0x000fe2000bf66270 */
[----:B------:R-:W-:Y:S01]  /*2700*/  ULDC UR4, c[0x0][0x28c] ;  /* 0x0000a30000047ab9 */ /* 0x000fe20000000800 */
[----:B------:R-:W-:Y:S02]  /*2710*/  IADD3 R12, R11, 0x21, RZ ;  /* 0x000000210b0c7810 */ /* 0x000fe40007ffe0ff */
        /* <DEDUP_REMOVED lines=8> */
[----:B------:R-:W-:Y:S01]  /*27a0*/  VIADD R12, R11, 0x29 ;  /* 0x000000290b0c7836 */ /* 0x000fe20000000000 */
[----:B------:R-:W-:Y:S01]  /*27b0*/  ULDC UR4, c[0x0][0x28c] ;  /* 0x0000a30000047ab9 */ /* 0x000fe20000000800 */
[----:B------:R-:W-:Y:S02]  /*27c0*/  FSEL R14, R33, -INF , !P6 ;  /* 0xff800000210e7808 */ /* 0x000fe40007000000 */
[----:B------:R-:W-:Y:S02]  /*27d0*/  FSEL R35, R35, -INF , !P6 ;  /* 0xff80000023237808 */ /* 0x000fe40007000000 */
[----:B------:R-:W-:Y:S01]  /*27e0*/  ISETP.GE.AND P6, PT, R12, UR4, PT ;  /* 0x000000040c007c0c */ /* 0x000fe2000bfc6270 */
[----:B------:R-:W-:Y:S01]  /*27f0*/  ULDC UR4, c[0x0][0x28c] ;  /* 0x0000a30000047ab9 */ /* 0x000fe20000000800 */
[----:B------:R-:W-:-:S02]  /*2800*/  IADD3 R12, R11, 0x30, RZ ;  /* 0x000000300b0c7810 */ /* 0x000fc40007ffe0ff */
[----:B------:R-:W-:Y:S02]  /*2810*/  FSEL R36, R36, -INF , !P1 ;  /* 0xff80000024247808 */ /* 0x000fe40004800000 */
[----:B------:R-:W-:Y:S02]  /*2820*/  FSEL R33, R38, -INF , !P1 ;  /* 0xff80000026217808 */ /* 0x000fe40004800000 */
[----:B------:R-:W-:Y:S01]  /*2830*/  ISETP.GE.AND P1, PT, R12, UR4, PT ;  /* 0x000000040c007c0c */ /* 0x000fe2000bf26270 */
[----:B------:R-:W-:Y:S01]  /*2840*/  VIADD R12, R11, 0x31 ;  /* 0x000000310b0c7836 */ /* 0x000fe20000000000 */
[----:B------:R-:W-:Y:S01]  /*2850*/  ULDC UR4, c[0x0][0x28c] ;  /* 0x0000a30000047ab9 */ /* 0x000fe20000000800 */
        /* <DEDUP_REMOVED lines=33> */
[C---:B------:R-:W-:Y:S01]  /*2a70*/  VIADD R12, R11.reuse, 0x50 ;  /* 0x000000500b0c7836 */ /* 0x040fe20000000000 */
[----:B------:R-:W-:Y:S01]  /*2a80*/  ULDC UR4, c[0x0][0x28c] ;  /* 0x0000a30000047ab9 */ /* 0x000fe20000000800 */
[----:B------:R-:W-:Y:S01]  /*2a90*/  FSEL R17, R52, -INF , !P3 ;  /* 0xff80000034117808 */ /* 0x000fe20005800000 */
[----:B------:R-:W-:Y:S01]  /*2aa0*/  VIADD R52, R11, 0xb8 ;  /* 0x000000b80b347836 */ /* 0x000fe20000000000 */
[----:B------:R-:W-:-:S02]  /*2ab0*/  FSEL R54, R54, -INF , !P3 ;  /* 0xff80000036367808 */ /* 0x000fc40005800000 */
        /* <DEDUP_REMOVED lines=9> */
[----:B------:R-:W-:Y:S01]  /*2b50*/  FSEL R173, R58, -INF , !P5 ;  /* 0xff8000003aad7808 */ /* 0x000fe20006800000 */
[C---:B------:R-:W-:Y:S01]  /*2b60*/  VIADD R58, R11.reuse, 0xb9 ;  /* 0x000000b90b3a7836 */ /* 0x040fe20000000000 */
        /* <DEDUP_REMOVED lines=71> */
[----:B------:R-:W-:Y:S01]  /*2fe0*/  ULDC UR4, c[0x0][0x28c] ;  /* 0x0000a30000047ab9 */ /* 0x000fe20000000800 */
[----:B------:R-:W-:Y:S01]  /*2ff0*/  FSEL R85, R85, -INF , !P2 ;  /* 0xff80000055557808 */ /* 0x000fe20005000000 */
[----:B------:R-:W-:Y:S01]  /*3000*/  VIADD R12, R11, 0x91 ;  /* 0x000000910b0c7836 */ /* 0x000fe20000000000 */
[----:B------:R-:W-:Y:S02]  /*3010*/  FSEL R178, R87, -INF , !P2 ;  /* 0xff80000057b27808 */ /* 0x000fe40005000000 */
[----:B------:R-:W-:Y:S01]  /*3020*/  ISETP.GE.AND P2, PT, R11, UR4, PT ;  /* 0x000000040b007c0c */ /* 0x000fe2000bf46270 */
[----:B------:R-:W-:Y:S01]  /*3030*/  ULDC UR4, c[0x0][0x28c] ;  /* 0x0000a30000047ab9 */ /* 0x000fe20000000800 */
[----:B------:R-:W-:-:S02]  /*3040*/  FSEL R88, R88, -INF , !P3 ;  /* 0xff80000058587808 */ /* 0x000fc40005800000 */
[----:B------:R-:W-:Y:S02]  /*3050*/  FSEL R179, R90, -INF , !P3 ;  /* 0xff8000005ab37808 */ /* 0x000fe40005800000 */
[----:B------:R-:W-:Y:S02]  /*3060*/  FSEL R51, R26, -INF , !P2 ;  /* 0xff8000001a337808 */ /* 0x000fe40005000000 */
[----:B------:R-:W-:Y:S01]  /*3070*/  ISETP.GE.AND P3, PT, R12, UR5, PT ;  /* 0x000000050c007c0c */ /* 0x000fe2000bf66270 */
[----:B------:R-:W-:Y:S01]  /*3080*/  VIADD R12, R11, 0x98 ;  /* 0x000000980b0c7836 */ /* 0x000fe20000000000 */
[----:B------:R-:W-:Y:S01]  /*3090*/  FMNMX R47, R51, R162, !PT ;  /* 0x000000a2332f7209 */ /* 0x000fe20007800000 */
[----:B------:R-:W-:Y:S01]  /*30a0*/  ULDC UR5, c[0x0][0x604] ;  /* 0x0001810000057ab9 */ /* 0x000fe20000000800 */
[----:B------:R-:W-:Y:S02]  /*30b0*/  FSEL R89, R89, -INF , !P4 ;  /* 0xff80000059597808 */ /* 0x000fe40006000000 */
[----:B------:R-:W-:-:S02]  /*30c0*/  FSEL R180, R91, -INF , !P4 ;  /* 0xff8000005bb47808 */ /* 0x000fc40006000000 */
[----:B------:R-:W-:Y:S01]  /*30d0*/  ISETP.GE.AND P4, PT, R12, UR4, PT ;  /* 0x000000040c007c0c */ /* 0x000fe2000bf86270 */
[----:B------:R-:W-:Y:S01]  /*30e0*/  ULDC UR4, c[0x0][0x28c] ;  /* 0x0000a30000047ab9 */ /* 0x000fe20000000800 */
[----:B------:R-:W-:Y:S02]  /*30f0*/  FMNMX R12, R30, R47, !PT ;  /* 0x0000002f1e0c7209 */ /* 0x000fe40007800000 */
[----:B------:R-:W-:Y:S02]  /*3100*/  IADD3 R47, R11, 0x99, RZ ;  /* 0x000000990b2f7810 */ /* 0x000fe40007ffe0ff */
[----:B------:R-:W-:Y:S02]  /*3110*/  FMNMX R12, R31, R12, !PT ;  /* 0x0000000c1f0c7209 */ /* 0x000fe40007800000 */
[----:B------:R-:W-:Y:S02]  /*3120*/  FSEL R26, R92, -INF , !P5 ;  /* 0xff8000005c1a7808 */ /* 0x000fe40006800000 */
[----:B------:R-:W-:-:S02]  /*3130*/  FSEL R94, R94, -INF , !P5 ;  /* 0xff8000005e5e7808 */ /* 0x000fc40006800000 */
[----:B------:R-:W-:Y:S01]  /*3140*/  ISETP.GE.AND P5, PT, R47, UR4, PT ;  /* 0x000000042f007c0c */ /* 0x000fe2000bfa6270 */
[----:B------:R-:W-:Y:S01]  /*3150*/  VIADD R47, R11, 0xa0 ;  /* 0x000000a00b2f7836 */ /* 0x000fe20000000000 */
[----:B------:R-:W-:Y:S01]  /*3160*/  FMNMX R12, R29, R12, !PT ;  /* 0x0000000c1d0c7209 */ /* 0x000fe20007800000 */
[----:B------:R-:W-:Y:S01]  /*3170*/  ULDC UR4, c[0x0][0x28c] ;  /* 0x0000a30000047ab9 */ /* 0x000fe20000000800 */
[----:B------:R-:W-:Y:S02]  /*3180*/  FSEL R93, R93, -INF , !P6 ;  /* 0xff8000005d5d7808 */ /* 0x000fe40007000000 */
[----:B------:R-:W-:Y:S02]  /*3190*/  FSEL R181, R95, -INF , !P6 ;  /* 0xff8000005fb57808 */ /* 0x000fe40007000000 */
[----:B------:R-:W-:Y:S02]  /*31a0*/  FMNMX R12, R35, R12, !PT ;  /* 0x0000000c230c7209 */ /* 0x000fe40007800000 */
[----:B------:R-:W-:Y:S01]  /*31b0*/  ISETP.GE.AND P6, PT, R47, UR4, PT ;  /* 0x000000042f007c0c */ /* 0x000fe2000bfc6270 */
[----:B------:R-:W-:Y:S01]  /*31c0*/  VIADD R47, R11, 0xa1 ;  /* 0x000000a10b2f7836 */ /* 0x000fe20000000000 */
[----:B------:R-:W-:Y:S01]  /*31d0*/  FMNMX R12, R33, R12, !PT ;  /* 0x0000000c210c7209 */ /* 0x000fe20007800000 */
[----:B------:R-:W-:Y:S01]  /*31e0*/  ULDC UR4, c[0x0][0x28c] ;  /* 0x0000a30000047ab9 */ /* 0x000fe20000000800 */
[----:B------:R-:W-:-:S02]  /*31f0*/  FSEL R96, R96, -INF , !P1 ;  /* 0xff80000060607808 */ /* 0x000fc40004800000 */
[----:B------:R-:W-:Y:S02]  /*3200*/  FSEL R182, R98, -INF , !P1 ;  /* 0xff80000062b67808 */ /* 0x000fe40004800000 */
[----:B------:R-:W-:Y:S01]  /*3210*/  ISETP.GE.AND P1, PT, R47, UR4, PT ;  /* 0x000000042f007c0c */ /* 0x000fe2000bf26270 */
[----:B------:R-:W-:Y:S01]  /*3220*/  ULDC UR4, c[0x0][0x28c] ;  /* 0x0000a30000047ab9 */ /* 0x000fe20000000800 */
[----:B------:R-:W-:Y:S02]  /*3230*/  FMNMX R47, R39, R12, !PT ;  /* 0x0000000c272f7209 */ /* 0x000fe40007800000 */
[----:B------:R-:W-:Y:S02]  /*3240*/  IADD3 R50, R11, 0xa8, RZ ;  /* 0x000000a80b327810 */ /* 0x000fe40007ffe0ff */
[----:B------:R-:W-:Y:S02]  /*3250*/  FMNMX R12, R42, R47, !PT ;  /* 0x0000002f2a0c7209 */ /* 0x000fe40007800000 */
[----:B------:R-:W-:-:S02]  /*3260*/  FSEL R97, R97, -INF , !P3 ;  /* 0xff80000061617808 */ /* 0x000fc40005800000 */
[----:B------:R-:W-:Y:S02]  /*3270*/  FMNMX R12, R37, R12, !PT ;  /* 0x0000000c250c7209 */ /* 0x000fe40007800000 */
[----:B------:R-:W-:Y:S02]  /*3280*/  FSEL R99, R99, -INF , !P3 ;  /* 0xff80000063637808 */ /* 0x000fe40005800000 */
[----:B------:R-:W-:Y:S01]  /*3290*/  ISETP.GE.AND P3, PT, R50, UR4, PT ;  /* 0x0000000432007c0c */ /* 0x000fe2000bf66270 */
[----:B------:R-:W-:Y:S01]  /*32a0*/  VIADD R50, R11, 0xa9 ;  /* 0x000000a90b327836 */ /* 0x000fe20000000000 */
[----:B------:R-:W-:Y:S01]  /*32b0*/  FMNMX R59, R169, R12, !PT ;  /* 0x0000000ca93b7209 */ /* 0x000fe20007800000 */
[----:B------:R-:W-:Y:S01]  /*32c0*/  ULDC UR4, c[0x0][0x28c] ;  /* 0x0000a30000047ab9 */ /* 0x000fe20000000800 */
[----:B------:R-:W-:Y:S02]  /*32d0*/  FSEL R47, R100, -INF , !P4 ;  /* 0xff800000642f7808 */ /* 0x000fe40006000000 */
[----:B------:R-:W-:-:S02]  /*32e0*/  FSEL R102, R102, -INF , !P4 ;  /* 0xff80000066667808 */ /* 0x000fc40006000000 */
[----:B------:R-:W-:Y:S02]  /*32f0*/  FMNMX R12, R170, R59, !PT ;  /* 0x0000003baa0c7209 */ /* 0x000fe40007800000 */
[----:B------:R-:W-:Y:S01]  /*3300*/  ISETP.GE.AND P4, PT, R50, UR4, PT ;  /* 0x0000000432007c0c */ /* 0x000fe2000bf86270 */
[----:B------:R-:W-:Y:S01]  /*3310*/  VIADD R50, R11, 0xb0 ;  /* 0x000000b00b327836 */ /* 0x000fe20000000000 */
[----:B------:R-:W-:Y:S01]  /*3320*/  FSEL R90, R24, -INF , !P2 ;  /* 0xff800000185a7808 */ /* 0x000fe20005000000 */
[----:B------:R-:W-:Y:S01]  /*3330*/  ULDC UR4, c[0x0][0x28c] ;  /* 0x0000a30000047ab9 */ /* 0x000fe20000000800 */
[----:B------:R-:W-:Y:S02]  /*3340*/  FMNMX R71, R171, R12, !PT ;  /* 0x0000000cab477209 */ /* 0x000fe40007800000 */
[----:B------:R-:W-:Y:S02]  /*3350*/  FSEL R95, R101, -INF , !P5 ;  /* 0xff800000655f7808 */ /* 0x000fe40006800000 */
[----:B------:R-:W-:-:S02]  /*3360*/  FSEL R103, R103, -INF , !P5 ;  /* 0xff80000067677808 */ /* 0x000fc40006800000 */
[----:B------:R-:W-:Y:S02]  /*3370*/  IADD3 R12, R11, 0xb1, RZ ;  /* 0x000000b10b0c7810 */ /* 0x000fe40007ffe0ff */
[----:B------:R-:W-:Y:S01]  /*3380*/  ISETP.GE.AND P5, PT, R50, UR4, PT ;  /* 0x0000000432007c0c */ /* 0x000fe2000bfa6270 */
[----:B------:R-:W-:Y:S01]  /*3390*/  ULDC UR4, c[0x0][0x28c] ;  /* 0x0000a30000047ab9 */ /* 0x000fe20000000800 */
[----:B------:R-:W-:Y:S02]  /*33a0*/  FMNMX R59, R90, R25, !PT ;  /* 0x000000195a3b7209 */ /* 0x000fe40007800000 */
[----:B------:R-:W-:Y:S02]  /*33b0*/  FMNMX R71, R172, R71, !PT ;  /* 0x00000047ac477209 */ /* 0x000fe40007800000 */
[----:B------:R-:W-:Y:S01]  /*33c0*/  ISETP.GE.AND P2, PT, R12, UR4, PT ;  /* 0x000000040c007c0c */ /* 0x000fe2000bf46270 */
[----:B------:R-:W-:Y:S01]  /*33d0*/  ULDC UR4, c[0x0][0x28c] ;  /* 0x0000a30000047ab9 */ /* 0x000fe20000000800 */
[----:B------:R-:W-:-:S02]  /*33e0*/  FMNMX R12, R28, R59, !PT ;  /* 0x0000003b1c0c7209 */ /* 0x000fc40007800000 */
[----:B------:R-:W-:Y:S02]  /*33f0*/  FMNMX R50, R54, R71, !PT ;  /* 0x0000004736327209 */ /* 0x000fe40007800000 */
[----:B------:R-:W-:Y:S02]  /*3400*/  FMNMX R59, R13, R12, !PT ;  /* 0x0000000c0d3b7209 */ /* 0x000fe40007800000 */
[----:B------:R-:W-:Y:S02]  /*3410*/  FMNMX R50, R55, R50, !PT ;  /* 0x0000003237327209 */ /* 0x000fe40007800000 */
[----:B------:R-:W-:Y:S02]  /*3420*/  FMNMX R59, R32, R59, !PT ;  /* 0x0000003b203b7209 */ /* 0x000fe40007800000 */
[----:B------:R-:W-:Y:S02]  /*3430*/  FMNMX R71, R173, R50, !PT ;  /* 0x00000032ad477209 */ /* 0x000fe40007800000 */
[----:B------:R-:W-:-:S02]  /*3440*/  FMNMX R59, R14, R59, !PT ;  /* 0x0000003b0e3b7209 */ /* 0x000fc40007800000 */
[----:B------:R-:W-:Y:S02]  /*3450*/  FMNMX R71, R174, R71, !PT ;  /* 0x00000047ae477209 */ /* 0x000fe40007800000 */
[----:B------:R-:W-:Y:S02]  /*3460*/  FSEL R24, R104, -INF , !P6 ;  /* 0xff80000068187808 */ /* 0x000fe40007000000 */
[----:B------:R-:W-:Y:S02]  /*3470*/  FSEL R106, R106, -INF , !P6 ;  /* 0xff8000006a6a7808 */ /* 0x000fe40007000000 */
[----:B------:R-:W-:Y:S01]  /*3480*/  ISETP.GE.AND P6, PT, R52, UR4, PT ;  /* 0x0000000434007c0c */ /* 0x000fe2000bfc6270 */
[----:B------:R-:W-:Y:S01]  /*3490*/  ULDC UR4, c[0x0][0x28c] ;  /* 0x0000a30000047ab9 */ /* 0x000fe20000000800 */
[----:B------:R-:W-:Y:S02]  /*34a0*/  FMNMX R12, R36, R59, !PT ;  /* 0x0000003b240c7209 */ /* 0x000fe40007800000 */
        /* <DEDUP_REMOVED lines=8> */
[----:B------:R-:W-:Y:S02]  /*3530*/  FMNMX R52, R64, R71, !PT ;  /* 0x0000004740347209 */ /* 0x000fe40007800000 */
[----:B------:R-:W-:Y:S02]  /*3540*/  FSEL R50, R105, -INF , !P1 ;  /* 0xff80000069327808 */ /* 0x000fe40004800000 */
[----:B------:R-:W-:Y:S02]  /*3550*/  FSEL R107, R107, -INF , !P1 ;  /* 0xff8000006b6b7808 */ /* 0x000fe40004800000 */
[----:B------:R-:W-:Y:S02]  /*3560*/  FMNMX R59, R45, R12, !PT ;  /* 0x0000000c2d3b7209 */ /* 0x000fe40007800000 */
[----:B------:R-:W-:Y:S01]  /*3570*/  ISETP.GE.AND P1, PT, R58, UR4, PT ;  /* 0x000000043a007c0c */ /* 0x000fe2000bf26270 */
[----:B------:R-:W-:Y:S01]  /*3580*/  ULDC UR4, c[0x0][0x28c] ;  /* 0x0000a30000047ab9 */ /* 0x000fe20000000800 */
[----:B------:R-:W-:-:S02]  /*3590*/  FMNMX R71, R65, R52, !PT ;  /* 0x0000003441477209 */ /* 0x000fc40007800000 */
[C---:B------:R-:W-:Y:S02]  /*35a0*/  IADD3 R58, R11.reuse, 0xc0, RZ ;  /* 0x000000c00b3a7810 */ /* 0x040fe40007ffe0ff */
[----:B------:R-:W-:Y:S01]  /*35b0*/  FMNMX R12, R48, R59, !PT ;  /* 0x0000003b300c7209 */ /* 0x000fe20007800000 */
[C---:B------:R-:W-:Y:S01]  /*35c0*/  VIADD R59, R11.reuse, 0xc8 ;  /* 0x000000c80b3b7836 */ /* 0x040fe20000000000 */
[----:B------:R-:W-:Y:S02]  /*35d0*/  FSEL R98, R108, -INF , !P3 ;  /* 0xff8000006c627808 */ /* 0x000fe40005800000 */
[----:B------:R-:W-:Y:S02]  /*35e0*/  FSEL R110, R110, -INF , !P3 ;  /* 0xff8000006e6e7808 */ /* 0x000fe40005800000 */
[----:B------:R-:W-:Y:S02]  /*35f0*/  FMNMX R52, R74, R71, !PT ;  /* 0x000000474a347209 */ /* 0x000fe40007800000 */
[----:B------:R-:W-:Y:S01]  /*3600*/  ISETP.GE.AND P3, PT, R58, UR4, PT ;  /* 0x000000043a007c0c */ /* 0x000fe2000bf66270 */
[----:B------:R-:W-:Y:S01]  /*3610*/  VIADD R58, R11, 0xc1 ;  /* 0x000000c10b3a7836 */ /* 0x000fe20000000000 */
[----:B------:R-:W-:Y:S01]  /*3620*/  FMNMX R12, R49, R12, !PT ;  /* 0x0000000c310c7209 */ /* 0x000fe20007800000 */
[----:B------:R-:W-:Y:S01]  /*3630*/  ULDC UR4, c[0x0][0x28c] ;  /* 0x0000a30000047ab9 */ /* 0x000fe20000000800 */
[----:B------:R-:W-:-:S02]  /*3640*/  FMNMX R52, R75, R52, !PT ;  /* 0x000000344b347209 */ /* 0x000fc40007800000 */
[----:B------:R-:W-:Y:S02]  /*3650*/  FSEL R87, R109, -INF , !P4 ;  /* 0xff8000006d577808 */ /* 0x000fe40006000000 */
[----:B------:R-:W-:Y:S02]  /*3660*/  FSEL R111, R111, -INF , !P4 ;  /* 0xff8000006f6f7808 */ /* 0x000fe40006000000 */
[----:B------:R-:W-:Y:S01]  /*3670*/  ISETP.GE.AND P4, PT, R58, UR4, PT ;  /* 0x000000043a007c0c */ /* 0x000fe2000bf86270 */
[----:B------:R-:W-:Y:S01]  /*3680*/  ULDC UR4, c[0x0][0x28c] ;  /* 0x0000a30000047ab9 */ /* 0x000fe20000000800 */
[----:B------:R-:W-:Y:S02]  /*3690*/  FMNMX R12, R17, R12, !PT ;  /* 0x0000000c110c7209 */ /* 0x000fe40007800000 */
[----:B------:R-:W-:Y:S02]  /*36a0*/  FMNMX R71, R73, R52, !PT ;  /* 0x0000003449477209 */ /* 0x000fe40007800000 */
[----:B------:R-:W-:-:S02]  /*36b0*/  FSEL R58, R112, -INF , !P5 ;  /* 0xff800000703a7808 */ /* 0x000fc40006800000 */
[----:B------:R-:W-:Y:S02]  /*36c0*/  FSEL R114, R114, -INF , !P5 ;  /* 0xff80000072727808 */ /* 0x000fe40006800000 */
[----:B------:R-:W-:Y:S01]  /*36d0*/  ISETP.GE.AND P5, PT, R59, UR4, PT ;  /* 0x000000043b007c0c */ /* 0x000fe2000bfa6270 */
[----:B------:R-:W-:Y:S01]  /*36e0*/  ULDC UR4, c[0x0][0x28c] ;  /* 0x0000a30000047ab9 */ /* 0x000fe20000000800 */
[----:B------:R-:W-:Y:S02]  /*36f0*/  FMNMX R59, R53, R12, !PT ;  /* 0x0000000c353b7209 */ /* 0x000fe40007800000 */
[----:B------:R-:W-:Y:S02]  /*3700*/  FMNMX R52, R76, R71, !PT ;  /* 0x000000474c347209 */ /* 0x000fe40007800000 */
[----:B------:R-:W-:Y:S02]  /*3710*/  FMNMX R12, R56, R59, !PT ;  /* 0x0000003b380c7209 */ /* 0x000fe40007800000 */
[----:B------:R-:W-:-:S02]  /*3720*/  FMNMX R59, R175, R52, !PT ;  /* 0x00000034af3b7209 */ /* 0x000fc40007800000 */
[----:B------:R-:W-:Y:S02]  /*3730*/  IADD3 R70, R11, 0xc9, RZ ;  /* 0x000000c90b467810 */ /* 0x000fe40007ffe0ff */
[----:B------:R-:W-:Y:S02]  /*3740*/  FMNMX R12, R57, R12, !PT ;  /* 0x0000000c390c7209 */ /* 0x000fe40007800000 */
[----:B------:R-:W-:Y:S01]  /*3750*/  FMNMX R52, R176, R59, !PT ;  /* 0x0000003bb0347209 */ /* 0x000fe20007800000 */
[----:B------:R-:W-:Y:S01]  /*3760*/  VIADD R59, R11, 0xd0 ;  /* 0x000000d00b3b7836 */ /* 0x000fe20000000000 */
[----:B------:R-:W-:Y:S02]  /*3770*/  FSEL R66, R113, -INF , !P2 ;  /* 0xff80000071427808 */ /* 0x000fe40005000000 */
[----:B------:R-:W-:Y:S02]  /*3780*/  FSEL R115, R115, -INF , !P2 ;  /* 0xff80000073737808 */ /* 0x000fe40005000000 */
[----:B------:R-:W-:Y:S01]  /*3790*/  ISETP.GE.AND P2, PT, R70, UR4, PT ;  /* 0x0000000446007c0c */ /* 0x000fe2000bf46270 */
[----:B------:R-:W-:Y:S01]  /*37a0*/  ULDC UR4, c[0x0][0x28c] ;  /* 0x0000a30000047ab9 */ /* 0x000fe20000000800 */
[----:B------:R-:W-:Y:S01]  /*37b0*/  FMNMX R12, R215, R12, !PT ;  /* 0x0000000cd70c7209 */ /* 0x000fe20007800000 */
[----:B------:R-:W-:Y:S01]  /*37c0*/  VIADD R70, R11, 0xd1 ;  /* 0x000000d10b467836 */ /* 0x000fe20000000000 */
[----:B------:R-:W-:-:S02]  /*37d0*/  FMNMX R71, R177, R52, !PT ;  /* 0x00000034b1477209 */ /* 0x000fc40007800000 */
[----:B------:R-:W-:Y:S02]  /*37e0*/  FSEL R78, R116, -INF , !P6 ;  /* 0xff800000744e7808 */ /* 0x000fe40007000000 */
[----:B------:R-:W-:Y:S02]  /*37f0*/  FSEL R118, R118, -INF , !P6 ;  /* 0xff80000076767808 */ /* 0x000fe40007000000 */
[----:B------:R-:W-:Y:S01]  /*3800*/  ISETP.GE.AND P6, PT, R59, UR4, PT ;  /* 0x000000043b007c0c */ /* 0x000fe2000bfc6270 */
[----:B------:R-:W-:Y:S01]  /*3810*/  ULDC UR4, c[0x0][0x28c] ;  /* 0x0000a30000047ab9 */ /* 0x000fe20000000800 */
[----:B------:R-:W-:Y:S02]  /*3820*/  FMNMX R59, R61, R12, !PT ;  /* 0x0000000c3d3b7209 */ /* 0x000fe40007800000 */
        /* <DEDUP_REMOVED lines=13> */
[----:B------:R-:W-:-:S02]  /*3900*/  FSEL R79, R117, -INF , !P1 ;  /* 0xff800000754f7808 */ /* 0x000fc40004800000 */
[----:B------:R-:W-:Y:S02]  /*3910*/  FSEL R101, R119, -INF , !P1 ;  /* 0xff80000077657808 */ /* 0x000fe40004800000 */
[----:B------:R-:W-:Y:S02]  /*3920*/  FMNMX R12, R43, R12, !PT ;  /* 0x0000000c2b0c7209 */ /* 0x000fe40007800000 */
[----:B------:R-:W-:Y:S02]  /*3930*/  FMNMX R52, R102, R59, !PT ;  /* 0x0000003b66347209 */ /* 0x000fe40007800000 */
[----:B------:R-:W-:Y:S01]  /*3940*/  ISETP.GE.AND P1, PT, R70, UR4, PT ;  /* 0x0000000446007c0c */ /* 0x000fe2000bf26270 */
[----:B------:R-:W-:Y:S01]  /*3950*/  ULDC UR4, c[0x0][0x28c] ;  /* 0x0000a30000047ab9 */ /* 0x000fe20000000800 */
[----:B------:R-:W-:Y:S02]  /*3960*/  IADD3 R70, R11, 0xd8, RZ ;  /* 0x000000d80b467810 */ /* 0x000fe40007ffe0ff */
[----:B------:R-:W-:-:S02]  /*3970*/  FMNMX R59, R77, R12, !PT ;  /* 0x0000000c4d3b7209 */ /* 0x000fc40007800000 */
[----:B------:R-:W-:Y:S01]  /*3980*/  FMNMX R71, R103, R52, !PT ;  /* 0x0000003467477209 */ /* 0x000fe20007800000 */
[C---:B------:R-:W-:Y:S01]  /*3990*/  VIADD R52, R11.reuse, 0xe0 ;  /* 0x000000e00b347836 */ /* 0x040fe20000000000 */
[----:B------:R-:W-:Y:S02]  /*39a0*/  FSEL R86, R120, -INF , !P3 ;  /* 0xff80000078567808 */ /* 0x000fe40005800000 */
[----:B------:R-:W-:Y:S02]  /*39b0*/  FSEL R104, R122, -INF , !P3 ;  /* 0xff8000007a687808 */ /* 0x000fe40005800000 */
        /* <DEDUP_REMOVED lines=23> */
[----:B------:R-:W-:Y:S02]  /*3b30*/  IADD3 R70, R11, 0xe1, RZ ;  /* 0x000000e10b467810 */ /* 0x000fe40007ffe0ff */
[----:B------:R-:W-:-:S02]  /*3b40*/  FMNMX R12, R26, R59, !PT ;  /* 0x0000003b1a0c7209 */ /* 0x000fc40007800000 */
[----:B------:R-:W-:Y:S02]  /*3b50*/  FMNMX R52, R118, R71, !PT ;  /* 0x0000004776347209 */ /* 0x000fe40007800000 */
[----:B------:R-:W-:Y:S02]  /*3b60*/  FSEL R155, R125, -INF , !P2 ;  /* 0xff8000007d9b7808 */ /* 0x000fe40005000000 */
[----:B------:R-:W-:Y:S02]  /*3b70*/  FSEL R108, R127, -INF , !P2 ;  /* 0xff8000007f6c7808 */ /* 0x000fe40005000000 */
[----:B------:R-:W-:Y:S01]  /*3b80*/  ISETP.GE.AND P2, PT, R70, UR4, PT ;  /* 0x0000000446007c0c */ /* 0x000fe2000bf46270 */
[----:B------:R-:W-:Y:S01]  /*3b90*/  VIADD R70, R11, 0xe8 ;  /* 0x000000e80b467836 */ /* 0x000fe20000000000 */
[----:B------:R-:W-:Y:S01]  /*3ba0*/  FMNMX R59, R93, R12, !PT ;  /* 0x0000000c5d3b7209 */ /* 0x000fe20007800000 */
[----:B------:R-:W-:Y:S01]  /*3bb0*/  ULDC UR4, c[0x0][0x28c] ;  /* 0x0000a30000047ab9 */ /* 0x000fe20000000800 */
[----:B------:R-:W-:-:S02]  /*3bc0*/  FMNMX R71, R101, R52, !PT ;  /* 0x0000003465477209 */ /* 0x000fc40007800000 */
[----:B------:R-:W-:Y:S02]  /*3bd0*/  FMNMX R12, R96, R59, !PT ;  /* 0x0000003b600c7209 */ /* 0x000fe40007800000 */
        /* <DEDUP_REMOVED lines=10> */
[----:B------:R-:W-:Y:S02]  /*3c80*/  IADD3 R59, R11, 0xf0, RZ ;  /* 0x000000f00b3b7810 */ /* 0x000fe40007ffe0ff */
[----:B------:R-:W-:Y:S01]  /*3c90*/  ISETP.GE.AND P1, PT, R70, UR4, PT ;  /* 0x0000000446007c0c */ /* 0x000fe2000bf26270 */
[----:B------:R-:W-:Y:S01]  /*3ca0*/  ULDC UR4, c[0x0][0x28c] ;  /* 0x0000a30000047ab9 */ /* 0x000fe20000000800 */
[----:B------:R-:W-:Y:S01]  /*3cb0*/  FMNMX R12, R47, R12, !PT ;  /* 0x0000000c2f0c7209 */ /* 0x000fe20007800000 */
[----:B------:R-:W-:Y:S01]  /*3cc0*/  VIADD R70, R11, 0xf8 ;  /* 0x000000f80b467836 */ /* 0x000fe20000000000 */
[----:B------:R-:W-:Y:S01]  /*3cd0*/  FMNMX R71, R105, R52, !PT ;  /* 0x0000003469477209 */ /* 0x000fe20007800000 */
[----:B------:R-:W-:Y:S01]  /*3ce0*/  VIADD R52, R11, 0xf1 ;  /* 0x000000f10b347836 */ /* 0x000fe20000000000 */
        /* <DEDUP_REMOVED lines=12> */
[----:B------:R-:W-:Y:S01]  /*3db0*/  ISETP.GE.AND P4, PT, R52, UR4, PT ;  /* 0x0000000434007c0c */ /* 0x000fe2000bf86270 */
[----:B------:R-:W-:Y:S01]  /*3dc0*/  ULDC UR4, c[0x0][0x28c] ;  /* 0x0000a30000047ab9 */ /* 0x000fe20000000800 */
[----:B------:R-:W-:-:S02]  /*3dd0*/  FMNMX R52, R98, R59, !PT ;  /* 0x0000003b62347209 */ /* 0x000fc40007800000 */
[----:B------:R-:W-:Y:S02]  /*3de0*/  FMNMX R71, R109, R12, !PT ;  /* 0x0000000c6d477209 */ /* 0x000fe40007800000 */
[----:B------:R-:W3:Y:S01]  /*3df0*/  LDC R12, c[0x0][0x28c] ;  /* 0x0000a300ff0c7b82 */ /* 0x000ee20000000800 */
[----:B------:R-:W-:Y:S02]  /*3e00*/  FSEL R116, R138, -INF , !P5 ;  /* 0xff8000008a747808 */ /* 0x000fe40006800000 */
[----:B------:R-:W-:Y:S02]  /*3e10*/  FMNMX R59, R87, R52, !PT ;  /* 0x00000034573b7209 */ /* 0x000fe40007800000 */
[----:B------:R-:W-:Y:S02]  /*3e20*/  FMNMX R71, R112, R71, !PT ;  /* 0x0000004770477209 */ /* 0x000fe40007800000 */
[----:B------:R-:W-:Y:S02]  /*3e30*/  FSEL R117, R139, -INF , !P2 ;  /* 0xff8000008b757808 */ /* 0x000fe40005000000 */
[----:B------:R-:W-:-:S02]  /*3e40*/  FMNMX R59, R58, R59, !PT ;  /* 0x0000003b3a3b7209 */ /* 0x000fc40007800000 */
[----:B------:R-:W-:Y:S02]  /*3e50*/  FMNMX R52, R116, R71, !PT ;  /* 0x0000004774347209 */ /* 0x000fe40007800000 */
[----:B------:R-:W-:Y:S02]  /*3e60*/  FSEL R142, R142, -INF , !P6 ;  /* 0xff8000008e8e7808 */ /* 0x000fe40007000000 */
[----:B------:R-:W-:Y:S02]  /*3e70*/  FMNMX R59, R66, R59, !PT ;  /* 0x0000003b423b7209 */ /* 0x000fe40007800000 */
[----:B------:R-:W-:Y:S02]  /*3e80*/  FMNMX R71, R117, R52, !PT ;  /* 0x0000003475477209 */ /* 0x000fe40007800000 */
[----:B------:R-:W-:Y:S02]  /*3e90*/  FSEL R160, R136, -INF , !P5 ;  /* 0xff80000088a07808 */ /* 0x000fe40006800000 */
[----:B------:R-:W-:Y:S01]  /*3ea0*/  ISETP.GE.AND P5, PT, R70, UR4, PT ;  /* 0x0000000446007c0c */ /* 0x000fe2000bfa6270 */
[----:B------:R-:W-:Y:S01]  /*3eb0*/  ULDC UR4, c[0x0][0x604] ;  /* 0x0001810000047ab9 */ /* 0x000fe20000000800 */
[----:B------:R-:W-:-:S02]  /*3ec0*/  FSEL R143, R143, -INF , !P1 ;  /* 0xff8000008f8f7808 */ /* 0x000fc40004800000 */
[----:B------:R-:W-:Y:S02]  /*3ed0*/  FMNMX R52, R78, R59, !PT ;  /* 0x0000003b4e347209 */ /* 0x000fe40007800000 */
[----:B------:R-:W-:Y:S02]  /*3ee0*/  FMNMX R70, R142, R71, !PT ;  /* 0x000000478e467209 */ /* 0x000fe40007800000 */
[----:B------:R-:W-:Y:S02]  /*3ef0*/  FSEL R125, R146, -INF , !P3 ;  /* 0xff800000927d7808 */ /* 0x000fe40005800000 */
[----:B------:R-:W-:Y:S02]  /*3f00*/  FMNMX R71, R79, R52, !PT ;  /* 0x000000344f477209 */ /* 0x000fe40007800000 */
[----:B------:R-:W-:Y:S02]  /*3f10*/  FMNMX R70, R143, R70, !PT ;  /* 0x000000468f467209 */ /* 0x000fe40007800000 */
[----:B------:R-:W-:-:S02]  /*3f20*/  IADD3 R59, R11, 0xf9, RZ ;  /* 0x000000f90b3b7810 */ /* 0x000fc40007ffe0ff */
[----:B------:R-:W-:Y:S02]  /*3f30*/  FSEL R129, R147, -INF , !P4 ;  /* 0xff80000093817808 */ /* 0x000fe40006000000 */
[----:B------:R-:W-:Y:S02]  /*3f40*/  FMNMX R71, R86, R71, !PT ;  /* 0x0000004756477209 */ /* 0x000fe40007800000 */
[----:B------:R-:W-:Y:S02]  /*3f50*/  FMNMX R70, R125, R70, !PT ;  /* 0x000000467d467209 */ /* 0x000fe40007800000 */
[----:B------:R-:W-:Y:S02]  /*3f60*/  FSEL R161, R137, -INF , !P2 ;  /* 0xff80000089a17808 */ /* 0x000fe40005000000 */
[----:B---3--:R-:W-:Y:S02]  /*3f70*/  ISETP.GE.AND P2, PT, R59, R12, PT ;  /* 0x0000000c3b00720c */ /* 0x008fe40003f46270 */
[----:B------:R-:W-:-:S02]  /*3f80*/  FSEL R150, R150, -INF , !P5 ;  /* 0xff80000096967808 */ /* 0x000fc40006800000 */
[----:B------:R-:W-:Y:S02]  /*3f90*/  FMNMX R71, R152, R71, !PT ;  /* 0x0000004798477209 */ /* 0x000fe40007800000 */
[----:B------:R-:W-:Y:S02]  /*3fa0*/  FMNMX R59, R129, R70, !PT ;  /* 0x00000046813b7209 */ /* 0x000fe40007800000 */
[----:B------:R-:W-:Y:S02]  /*3fb0*/  FSEL R151, R151, -INF , !P2 ;  /* 0xff80000097977808 */ /* 0x000fe40005000000 */
[----:B------:R-:W-:Y:S02]  /*3fc0*/  FMNMX R52, R154, R71, !PT ;  /* 0x000000479a347209 */ /* 0x000fe40007800000 */
[----:B------:R-:W-:Y:S02]  /*3fd0*/  FMNMX R70, R150, R59, !PT ;  /* 0x0000003b96467209 */ /* 0x000fe40007800000 */
[----:B------:R-:W-:-:S02]  /*3fe0*/  FMNMX R59, R155, R52, !PT ;  /* 0x000000349b3b7209 */ /* 0x000fc40007800000 */
[----:B------:R-:W-:Y:S02]  /*3ff0*/  FMNMX R70, R151, R70, !PT ;  /* 0x0000004697467209 */ /* 0x000fe40007800000 */
[----:B------:R-:W-:Y:S02]  /*4000*/  FMNMX R52, R156, R59, !PT ;  /* 0x0000003b9c347209 */ /* 0x000fe40007800000 */
[----:B------:R-:W-:Y:S01]  /*4010*/  FSEL R165, R140, -INF , !P6 ;  /* 0xff8000008ca57808 */ /* 0x000fe20007000000 */
[----:B------:R-:W3:Y:S01]  /*4020*/  SHFL.BFLY PT, R71, R70, 0x1, 0x1f ;  /* 0x0c201f0046477f89 */ /* 0x000ee200000e0000 */
[----:B------:R-:W-:Y:S02]  /*4030*/  FMNMX R59, R157, R52, !PT ;  /* 0x000000349d3b7209 */ /* 0x000fe40007800000 */
[----:B------:R-:W-:Y:S02]  /*4040*/  FSEL R166, R141, -INF , !P1 ;  /* 0xff8000008da67808 */ /* 0x000fe40004800000 */
[----:B------:R-:W-:-:S02]  /*4050*/  FMNMX R52, R158, R59, !PT ;  /* 0x0000003b9e347209 */ /* 0x000fc40007800000 */
[----:B------:R-:W-:Y:S02]  /*4060*/  FSEL R167, R144, -INF , !P3 ;  /* 0xff80000090a77808 */ /* 0x000fe40005800000 */
[----:B------:R-:W-:Y:S02]  /*4070*/  FMNMX R59, R159, R52, !PT ;  /* 0x000000349f3b7209 */ /* 0x000fe40007800000 */
[----:B------:R-:W-:Y:S02]  /*4080*/  FSEL R168, R145, -INF , !P4 ;  /* 0xff80000091a87808 */ /* 0x000fe40006000000 */
[----:B------:R-:W-:Y:S02]  /*4090*/  FMNMX R52, R160, R59, !PT ;  /* 0x0000003ba0347209 */ /* 0x000fe40007800000 */
[----:B------:R-:W-:Y:S02]  /*40a0*/  FSEL R163, R148, -INF , !P5 ;  /* 0xff80000094a37808 */ /* 0x000fe40006800000 */
[----:B------:R-:W-:-:S02]  /*40b0*/  FMNMX R52, R161, R52, !PT ;  /* 0x00000034a1347209 */ /* 0x000fc40007800000 */
[----:B------:R-:W-:Y:S02]  /*40c0*/  FSEL R164, R149, -INF , !P2 ;  /* 0xff80000095a47808 */ /* 0x000fe40005000000 */
[----:B------:R-:W-:Y:S02]  /*40d0*/  FMNMX R59, R165, R52, !PT ;  /* 0x00000034a53b7209 */ /* 0x000fe40007800000 */
[----:B---3--:R-:W-:Y:S02]  /*40e0*/  FMNMX R71, R70, R71, !PT ;  /* 0x0000004746477209 */ /* 0x008fe40007800000 */
[----:B------:R-:W-:-:S03]  /*40f0*/  FMNMX R52, R166, R59, !PT ;  /* 0x0000003ba6347209 */ /* 0x000fc60007800000 */
[----:B------:R-:W3:Y:S01]  /*4100*/  SHFL.BFLY PT, R218, R71, 0x2, 0x1f ;  /* 0x0c401f0047da7f89 */ /* 0x000ee200000e0000 */
[----:B------:R-:W-:-:S04]  /*4110*/  FMNMX R59, R167, R52, !PT ;  /* 0x00000034a73b7209 */ /* 0x000fc80007800000 */
[----:B------:R-:W-:-:S04]  /*4120*/  FMNMX R52, R168, R59, !PT ;  /* 0x0000003ba8347209 */ /* 0x000fc80007800000 */
[----:B------:R-:W-:-:S04]  /*4130*/  FMNMX R59, R163, R52, !PT ;  /* 0x00000034a33b7209 */ /* 0x000fc80007800000 */
[----:B------:R-:W-:-:S05]  /*4140*/  FMNMX R59, R164, R59, !PT ;  /* 0x0000003ba43b7209 */ /* 0x000fca0007800000 */
[----:B------:R-:W4:Y:S01]  /*4150*/  SHFL.BFLY PT, R52, R59, 0x1, 0x1f ;  /* 0x0c201f003b347f89 */ /* 0x000f2200000e0000 */
[----:B---3--:R-:W-:-:S04]  /*4160*/  FMNMX R218, R71, R218, !PT ;  /* 0x000000da47da7209 */ /* 0x008fc80007800000 */
[----:B------:R-:W-:-:S04]  /*4170*/  FSETP.NEU.AND P1, PT, R218, -INF , PT ;  /* 0xff800000da00780b */ /* 0x000fc80003f2d000 */
[----:B------:R-:W-:-:S05]  /*4180*/  FSEL R132, R218, RZ, P1 ;  /* 0x000000ffda847208 */ /* 0x000fca0000800000 */
[----:B------:R-:W-:Y:S01]  /*4190*/  FMUL R132, R132, UR4 ;  /* 0x0000000484847c20 */ /* 0x000fe20008400000 */
[----:B------:R-:W-:-:S03]  /*41a0*/  ULDC UR4, c[0x0][0x604] ;  /* 0x0001810000047ab9 */ /* 0x000fc60000000800 */
[--C-:B------:R-:W-:Y:S01]  /*41b0*/  FFMA R51, R51, UR4, -R132.reuse ;  /* 0x0000000433337c23 */ /* 0x100fe20008000884 */
[----:B------:R-:W-:Y:S01]  /*41c0*/  ULDC UR4, c[0x0][0x604] ;  /* 0x0001810000047ab9 */ /* 0x000fe20000000800 */
[----:B----4-:R-:W-:Y:S01]  /*41d0*/  FMNMX R217, R59, R52, !PT ;  /* 0x000000343bd97209 */ /* 0x010fe20007800000 */
[--C-:B------:R-:W-:Y:S01]  /*41e0*/  FFMA R52, R162, UR4, -R132.reuse ;  /* 0x00000004a2347c23 */ /* 0x100fe20008000884 */
[----:B------:R-:W-:Y:S01]  /*41f0*/  ULDC UR4, c[0x0][0x604] ;  /* 0x0001810000047ab9 */ /* 0x000fe20000000800 */
[----:B------:R-:W-:Y:S01]  /*4200*/  FSETP.GEU.AND P1, PT, R51, -126, PT ;  /* 0xc2fc00003300780b */ /* 0x000fe20003f2e000 */
[--C-:B------:R-:W-:Y:S01]  /*4210*/  FFMA R30, R30, UR4, -R132.reuse ;  /* 0x000000041e1e7c23 */ /* 0x100fe20008000884 */
[----:B------:R-:W3:Y:S01]  /*4220*/  SHFL.BFLY PT, R70, R217, 0x2, 0x1f ;  /* 0x0c401f00d9467f89 */ /* 0x000ee200000e0000 */
[----:B------:R-:W-:Y:S01]  /*4230*/  FSETP.GEU.AND P2, PT, R52, -126, PT ;  /* 0xc2fc00003400780b */ /* 0x000fe20003f4e000 */
[----:B------:R-:W-:Y:S01]  /*4240*/  ULDC UR4, c[0x0][0x604] ;  /* 0x0001810000047ab9 */ /* 0x000fe20000000800 */
[--C-:B------:R-:W-:Y:S01]  /*4250*/  FFMA R75, R75, UR6, -R132.reuse ;  /* 0x000000064b4b7c23 */ /* 0x100fe20008000884 */
[----:B------:R-:W-:Y:S01]  /*4260*/  FSETP.GEU.AND P3, PT, R30, -126, PT ;  /* 0xc2fc00001e00780b */ /* 0x000fe20003f6e000 */
[--C-:B------:R-:W-:Y:S01]  /*4270*/  FFMA R31, R31, UR4, -R132.reuse ;  /* 0x000000041f1f7c23 */ /* 0x100fe20008000884 */
[----:B------:R-:W-:Y:S01]  /*4280*/  ULDC UR4, c[0x0][0x604] ;  /* 0x0001810000047ab9 */ /* 0x000fe20000000800 */
[----:B------:R-:W-:Y:S01]  /*4290*/  ULDC UR6, c[0x0][0x604] ;  /* 0x0001810000067ab9 */ /* 0x000fe20000000800 */
[--C-:B------:R-:W-:Y:S01]  /*42a0*/  FFMA R29, R29, UR4, -R132.reuse ;  /* 0x000000041d1d7c23 */ /* 0x100fe20008000884 */
[----:B------:R-:W-:Y:S01]  /*42b0*/  ULDC UR4, c[0x0][0x604] ;  /* 0x0001810000047ab9 */ /* 0x000fe20000000800 */
[----:B------:R-:W-:Y:S01]  /*42c0*/  FSETP.GEU.AND P4, PT, R31, -126, PT ;  /* 0xc2fc00001f00780b */ /* 0x000fe20003f8e000 */
[----:B------:R-:W-:Y:S01]  /*42d0*/  @!P1 FMUL R51, R51, 0.5 ;  /* 0x3f00000033339820 */ /* 0x000fe20000400000 */
[--C-:B------:R-:W-:Y:S01]  /*42e0*/  FFMA R35, R35, UR4, -R132.reuse ;  /* 0x0000000423237c23 */ /* 0x100fe20008000884 */
[----:B------:R-:W-:Y:S01]  /*42f0*/  ULDC UR4, c[0x0][0x604] ;  /* 0x0001810000047ab9 */ /* 0x000fe20000000800 */
[----:B------:R-:W-:Y:S01]  /*4300*/  @!P2 FMUL R52, R52, 0.5 ;  /* 0x3f0000003434a820 */ /* 0x000fe20000400000 */
[--C-:B------:R-:W-:Y:S01]  /*4310*/  FFMA R33, R33, UR4, -R132.reuse ;  /* 0x0000000421217c23 */ /* 0x100fe20008000884 */
[----:B------:R-:W-:Y:S01]  /*4320*/  ULDC UR4, c[0x0][0x604] ;  /* 0x0001810000047ab9 */ /* 0x000fe20000000800 */
[----:B------:R-:W4:Y:S01]  /*4330*/  MUFU.EX2 R51, R51 ;  /* 0x0000003300337308 */ /* 0x000f220000000800 */
[----:B------:R-:W-:Y:S01]  /*4340*/  @!P3 FMUL R30, R30, 0.5 ;  /* 0x3f0000001e1eb820 */ /* 0x000fe20000400000 */
[--C-:B------:R-:W-:Y:S01]  /*4350*/  FFMA R39, R39, UR4, -R132.reuse ;  /* 0x0000000427277c23 */ /* 0x100fe20008000884 */
[----:B------:R-:W-:Y:S01]  /*4360*/  ULDC UR4, c[0x0][0x604] ;  /* 0x0001810000047ab9 */ /* 0x000fe20000000800 */
[----:B------:R-:W-:Y:S01]  /*4370*/  FSETP.GEU.AND P5, PT, R29, -126, PT ;  /* 0xc2fc00001d00780b */ /* 0x000fe20003fae000 */
[--C-:B------:R-:W-:Y:S01]  /*4380*/  FFMA R42, R42, UR4, -R132.reuse ;  /* 0x000000042a2a7c23 */ /* 0x100fe20008000884 */
[----:B------:R-:W-:Y:S01]  /*4390*/  @!P4 FMUL R31, R31, 0.5 ;  /* 0x3f0000001f1fc820 */ /* 0x000fe20000400000 */
[----:B---3--:R-:W-:Y:S01]  /*43a0*/  FMNMX R217, R217, R70, !PT ;  /* 0x00000046d9d97209 */ /* 0x008fe20007800000 */
[----:B------:R-:W3:Y:S01]  /*43b0*/  MUFU.EX2 R52, R52 ;  /* 0x0000003400347308 */ /* 0x000ee20000000800 */
[----:B------:R-:W-:Y:S01]  /*43c0*/  ULDC UR4, c[0x0][0x604] ;  /* 0x0001810000047ab9 */ /* 0x000fe20000000800 */
[--C-:B------:R-:W-:Y:S01]  /*43d0*/  FFMA R127, R175, UR8, -R132.reuse ;  /* 0x00000008af7f7c23 */ /* 0x100fe20008000884 */
[--C-:B------:R-:W-:Y:S01]  /*43e0*/  FFMA R37, R37, UR4, -R132.reuse ;  /* 0x0000000425257c23 */ /* 0x100fe20008000884 */
[----:B------:R-:W-:Y:S01]  /*43f0*/  FSETP.NEU.AND P6, PT, R217, -INF , PT ;  /* 0xff800000d900780b */ /* 0x000fe20003fcd000 */
[----:B------:R-:W-:Y:S01]  /*4400*/  ULDC UR4, c[0x0][0x604] ;  /* 0x0001810000047ab9 */ /* 0x000fe20000000800 */
[--C-:B------:R-:W-:Y:S01]  /*4410*/  FFMA R121, R177, UR9, -R132.reuse ;  /* 0x00000009b1797c23 */ /* 0x100fe20008000884 */
[--C-:B------:R-:W-:Y:S01]  /*4420*/  FFMA R92, R169, UR4, -R132.reuse ;  /* 0x00000004a95c7c23 */ /* 0x100fe20008000884 */
[----:B------:R-:W5:Y:S01]  /*4430*/  MUFU.EX2 R59, R30 ;  /* 0x0000001e003b7308 */ /* 0x000f620000000800 */
[----:B----4-:R-:W-:Y:S01]  /*4440*/  @!P1 FMUL R51, R51, R51 ;  /* 0x0000003333339220 */ /* 0x010fe20000400000 */
[----:B------:R-:W-:Y:S01]  /*4450*/  FSETP.GEU.AND P1, PT, R33, -126, PT ;  /* 0xc2fc00002100780b */ /* 0x000fe20003f2e000 */
[----:B------:R-:W-:Y:S01]  /*4460*/  @!P5 FMUL R29, R29, 0.5 ;  /* 0x3f0000001d1dd820 */ /* 0x000fe20000400000 */
[----:B------:R-:W-:Y:S01]  /*4470*/  FSEL R141, R217, RZ, P6 ;  /* 0x000000ffd98d7208 */ /* 0x000fe20003000000 */
[----:B------:R-:W-:Y:S01]  /*4480*/  ULDC UR4, c[0x0][0x604] ;  /* 0x0001810000047ab9 */ /* 0x000fe20000000800 */
[----:B------:R-:W-:Y:S01]  /*4490*/  FSETP.GEU.AND P6, PT, R35, -126, PT ;  /* 0xc2fc00002300780b */ /* 0x000fe20003fce000 */
[--C-:B------:R-:W-:Y:S01]  /*44a0*/  FFMA R71, R170, UR4, -R132.reuse ;  /* 0x00000004aa477c23 */ /* 0x100fe20008000884 */
[----:B------:R-:W4:Y:S01]  /*44b0*/  MUFU.EX2 R70, R31 ;  /* 0x0000001f00467308 */ /* 0x000f220000000800 */
[----:B---3--:R-:W-:Y:S01]  /*44c0*/  @!P2 FMUL R52, R52, R52 ;  /* 0x000000343434a220 */ /* 0x008fe20000400000 */
[----:B------:R-:W-:Y:S01]  /*44d0*/  FSETP.GEU.AND P2, PT, R39, -126, PT ;  /* 0xc2fc00002700780b */ /* 0x000fe20003f4e000 */
[----:B------:R-:W-:Y:S01]  /*44e0*/  ULDC UR4, c[0x0][0x604] ;  /* 0x0001810000047ab9 */ /* 0x000fe20000000800 */
[--C-:B------:R-:W-:Y:S01]  /*44f0*/  FFMA R122, R179, UR6, -R132.reuse ;  /* 0x00000006b37a7c23 */ /* 0x100fe20008000884 */
[--C-:B------:R-:W-:Y:S01]  /*4500*/  FFMA R82, R171, UR4, -R132.reuse ;  /* 0x00000004ab527c23 */ /* 0x100fe20008000884 */
[----:B------:R-:W-:Y:S01]  /*4510*/  ULDC UR4, c[0x0][0x604] ;  /* 0x0001810000047ab9 */ /* 0x000fe20000000800 */
[----:B------:R-:W-:Y:S01]  /*4520*/  @!P1 FMUL R33, R33, 0.5 ;  /* 0x3f00000021219820 */ /* 0x000fe20000400000 */
[----:B------:R3:W1:Y:S01]  /*4530*/  MUFU.EX2 R72, R29 ;  /* 0x0000001d00487308 */ /* 0x0006620000000800 */
[----:B-----5:R-:W-:Y:S01]  /*4540*/  @!P3 FMUL R59, R59, R59 ;  /* 0x0000003b3b3bb220 */ /* 0x020fe20000400000 */
[----:B------:R-:W-:Y:S01]  /*4550*/  FSETP.GEU.AND P3, PT, R42, -126, PT ;  /* 0xc2fc00002a00780b */ /* 0x000fe20003f6e000 */
[--C-:B------:R-:W-:Y:S01]  /*4560*/  FFMA R83, R172, UR4, -R132.reuse ;  /* 0x00000004ac537c23 */ /* 0x100fe20008000884 */
[----:B------:R-:W-:Y:S01]  /*4570*/  ULDC UR4, c[0x0][0x604] ;  /* 0x0001810000047ab9 */ /* 0x000fe20000000800 */
[----:B------:R-:W-:Y:S01]  /*4580*/  @!P6 FMUL R35, R35, 0.5 ;  /* 0x3f0000002323e820 */ /* 0x000fe20000400000 */
[--C-:B------:R-:W-:Y:S01]  /*4590*/  FFMA R54, R54, UR4, -R132.reuse ;  /* 0x0000000436367c23 */ /* 0x100fe20008000884 */
[----:B------:R-:W-:Y:S01]  /*45a0*/  @!P2 FMUL R39, R39, 0.5 ;  /* 0x3f0000002727a820 */ /* 0x000fe20000400000 */
[----:B------:R-:W5:Y:S01]  /*45b0*/  MUFU.EX2 R140, R33 ;  /* 0x00000021008c7308 */ /* 0x000f620000000800 */
[----:B----4-:R-:W-:Y:S01]  /*45c0*/  @!P4 FMUL R70, R70, R70 ;  /* 0x000000464646c220 */ /* 0x010fe20000400000 */
[----:B------:R-:W-:Y:S01]  /*45d0*/  FSETP.GEU.AND P4, PT, R37, -126, PT ;  /* 0xc2fc00002500780b */ /* 0x000fe20003f8e000 */
[----:B------:R-:W-:Y:S01]  /*45e0*/  ULDC UR4, c[0x0][0x604] ;  /* 0x0001810000047ab9 */ /* 0x000fe20000000800 */
[--C-:B---3--:R-:W-:Y:S01]  /*45f0*/  FFMA R29, R74, UR5, -R132.reuse ;  /* 0x000000054a1d7c23 */ /* 0x108fe20008000884 */
[--C-:B------:R-:W-:Y:S01]  /*4600*/  FFMA R55, R55, UR4, -R132.reuse ;  /* 0x0000000437377c23 */ /* 0x100fe20008000884 */
[----:B------:R-:W-:Y:S01]  /*4610*/  ULDC UR4, c[0x0][0x604] ;  /* 0x0001810000047ab9 */ /* 0x000fe20000000800 */
[----:B------:R-:W-:Y:S01]  /*4620*/  @!P3 FMUL R42, R42, 0.5 ;  /* 0x3f0000002a2ab820 */ /* 0x000fe20000400000 */
[----:B------:R-:W3:Y:S01]  /*4630*/  MUFU.EX2 R139, R39 ;  /* 0x00000027008b7308 */ /* 0x000ee20000000800 */
[----:B-1----:R-:W-:Y:S01]  /*4640*/  @!P5 FMUL R72, R72, R72 ;  /* 0x000000484848d220 */ /* 0x002fe20000400000 */
[----:B------:R-:W-:Y:S01]  /*4650*/  FSETP.GEU.AND P5, PT, R92, -126, PT ;  /* 0xc2fc00005c00780b */ /* 0x000fe20003fae000 */
[--C-:B------:R-:W-:Y:S01]  /*4660*/  FFMA R148, R173, UR4, -R132.reuse ;  /* 0x00000004ad947c23 */ /* 0x100fe20008000884 */
[----:B------:R-:W-:Y:S01]  /*4670*/  ULDC UR4, c[0x0][0x604] ;  /* 0x0001810000047ab9 */ /* 0x000fe20000000800 */
[--C-:B------:R-:W-:Y:S01]  /*4680*/  FFMA R31, R76, UR7, -R132.reuse ;  /* 0x000000074c1f7c23 */ /* 0x100fe20008000884 */
[--C-:B------:R-:W-:Y:S01]  /*4690*/  FFMA R149, R174, UR4, -R132.reuse ;  /* 0x00000004ae957c23 */ /* 0x100fe20008000884 */
[----:B------:R-:W-:Y:S01]  /*46a0*/  @!P4 FMUL R37, R37, 0.5 ;  /* 0x3f0000002525c820 */ /* 0x000fe20000400000 */
[----:B------:R-:W1:Y:S01]  /*46b0*/  MUFU.EX2 R100, R42 ;  /* 0x0000002a00647308 */ /* 0x000e620000000800 */
[----:B-----5:R-:W-:Y:S01]  /*46c0*/  @!P1 FMUL R140, R140, R140 ;  /* 0x0000008c8c8c9220 */ /* 0x020fe20000400000 */
[----:B------:R-:W-:Y:S01]  /*46d0*/  FSETP.GEU.AND P1, PT, R82, -126, PT ;  /* 0xc2fc00005200780b */ /* 0x000fe20003f2e000 */
[----:B------:R-:W-:Y:S01]  /*46e0*/  ULDC UR4, c[0x0][0x604] ;  /* 0x0001810000047ab9 */ /* 0x000fe20000000800 */
[--C-:B------:R-:W-:Y:S01]  /*46f0*/  FFMA R124, R178, UR10, -R132.reuse ;  /* 0x0000000ab27c7c23 */ /* 0x100fe20008000884 */
[--C-:B------:R-:W-:Y:S01]  /*4700*/  FFMA R62, R62, UR4, -R132.reuse ;  /* 0x000000043e3e7c23 */ /* 0x100fe20008000884 */
[----:B------:R-:W-:Y:S01]  /*4710*/  ULDC UR4, c[0x0][0x604] ;  /* 0x0001810000047ab9 */ /* 0x000fe20000000800 */
[----:B------:R-:W-:Y:S01]  /*4720*/  @!P5 FMUL R92, R92, 0.5 ;  /* 0x3f0000005c5cd820 */ /* 0x000fe20000400000 */
[----:B------:R-:W4:Y:S01]  /*4730*/  MUFU.EX2 R91, R37 ;  /* 0x00000025005b7308 */ /* 0x000f220000000800 */
[----:B---3--:R-:W-:Y:S01]  /*4740*/  @!P2 FMUL R139, R139, R139 ;  /* 0x0000008b8b8ba220 */ /* 0x008fe20000400000 */
[----:B------:R-:W-:Y:S01]  /*4750*/  FSETP.GEU.AND P2, PT, R83, -126, PT ;  /* 0xc2fc00005300780b */ /* 0x000fe20003f4e000 */
[--C-:B------:R-:W-:Y:S01]  /*4760*/  FFMA R63, R63, UR4, -R132.reuse ;  /* 0x000000043f3f7c23 */ /* 0x100fe20008000884 */
[----:B------:R-:W-:Y:S01]  /*4770*/  ULDC UR4, c[0x0][0x604] ;  /* 0x0001810000047ab9 */ /* 0x000fe20000000800 */
[--C-:B------:R-:W-:Y:S01]  /*4780*/  FFMA R119, R180, UR11, -R132.reuse ;  /* 0x0000000bb4777c23 */ /* 0x100fe20008000884 */
[--C-:B------:R-:W-:Y:S01]  /*4790*/  FFMA R60, R60, UR4, -R132.reuse ;  /* 0x000000043c3c7c23 */ /* 0x100fe20008000884 */
[----:B------:R-:W-:Y:S01]  /*47a0*/  @!P1 FMUL R82, R82, 0.5 ;  /* 0x3f00000052529820 */ /* 0x000fe20000400000 */
[----:B------:R-:W3:Y:S01]  /*47b0*/  MUFU.EX2 R81, R35 ;  /* 0x0000002300517308 */ /* 0x000ee20000000800 */
[----:B-1----:R-:W-:Y:S01]  /*47c0*/  @!P3 FMUL R100, R100, R100 ;  /* 0x000000646464b220 */ /* 0x002fe20000400000 */
[----:B------:R-:W-:Y:S01]  /*47d0*/  FSETP.GEU.AND P3, PT, R54, -126, PT ;  /* 0xc2fc00003600780b */ /* 0x000fe20003f6e000 */
[----:B------:R-:W-:Y:S01]  /*47e0*/  ULDC UR4, c[0x0][0x604] ;  /* 0x0001810000047ab9 */ /* 0x000fe20000000800 */
[----:B------:R-:W-:Y:S01]  /*47f0*/  ULDC UR5, c[0x0][0x604] ;  /* 0x0001810000057ab9 */ /* 0x000fe20000000800 */
[--C-:B------:R-:W-:Y:S01]  /*4800*/  FFMA R67, R67, UR4, -R132.reuse ;  /* 0x0000000443437c23 */ /* 0x100fe20008000884 */
[----:B------:R-:W-:Y:S01]  /*4810*/  ULDC UR4, c[0x0][0x604] ;  /* 0x0001810000047ab9 */ /* 0x000fe20000000800 */
[----:B------:R-:W-:Y:S01]  /*4820*/  @!P2 FMUL R83, R83, 0.5 ;  /* 0x3f0000005353a820 */ /* 0x000fe20000400000 */
[----:B------:R-:W1:Y:S01]  /*4830*/  MUFU.EX2 R92, R92 ;  /* 0x0000005c005c7308 */ /* 0x000e620000000800 */
[----:B----4-:R-:W-:Y:S01]  /*4840*/  @!P4 FMUL R91, R91, R91 ;  /* 0x0000005b5b5bc220 */ /* 0x010fe20000400000 */
[----:B------:R-:W-:Y:S01]  /*4850*/  FSETP.GEU.AND P4, PT, R55, -126, PT ;  /* 0xc2fc00003700780b */ /* 0x000fe20003f8e000 */
[--C-:B------:R-:W-:Y:S01]  /*4860*/  FFMA R64, R64, UR4, -R132.reuse ;  /* 0x0000000440407c23 */ /* 0x100fe20008000884 */
[----:B------:R-:W-:Y:S01]  /*4870*/  ULDC UR4, c[0x0][0x604] ;  /* 0x0001810000047ab9 */ /* 0x000fe20000000800 */
[--C-:B------:R-:W-:Y:S01]  /*4880*/  FFMA R30, R176, UR5, -R132.reuse ;  /* 0x00000005b01e7c23 */ /* 0x100fe20008000884 */
[--C-:B------:R-:W-:Y:S01]  /*4890*/  FFMA R65, R65, UR4, -R132.reuse ;  /* 0x0000000441417c23 */ /* 0x100fe20008000884 */
[----:B------:R-:W-:Y:S01]  /*48a0*/  @!P3 FMUL R54, R54, 0.5 ;  /* 0x3f0000003636b820 */ /* 0x000fe20000400000 */
[----:B------:R-:W4:Y:S01]  /*48b0*/  MUFU.EX2 R82, R82 ;  /* 0x0000005200527308 */ /* 0x000f220000000800 */
[----:B---3--:R-:W-:Y:S01]  /*48c0*/  @!P6 FMUL R81, R81, R81 ;  /* 0x000000515151e220 */ /* 0x008fe20000400000 */
[----:B------:R-:W-:Y:S01]  /*48d0*/  FSETP.GEU.AND P6, PT, R71, -126, PT ;  /* 0xc2fc00004700780b */ /* 0x000fe20003fce000 */
[----:B------:R-:W-:Y:S01]  /*48e0*/  ULDC UR4, c[0x0][0x604] ;  /* 0x0001810000047ab9 */ /* 0x000fe20000000800 */
[----:B------:R-:W-:Y:S01]  /*48f0*/  ULDC UR7, c[0x0][0x604] ;  /* 0x0001810000077ab9 */ /* 0x000fe20000000800 */
[--C-:B------:R-:W-:Y:S01]  /*4900*/  FFMA R73, R73, UR4, -R132.reuse ;  /* 0x0000000449497c23 */ /* 0x100fe20008000884 */
[--C-:B------:R-:W-:Y:S01]  /*4910*/  FFMA R94, R94, UR12, -R132.reuse ;  /* 0x0000000c5e5e7c23 */ /* 0x100fe20008000884 */
[----:B------:R-:W-:Y:S01]  /*4920*/  @!P4 FMUL R55, R55, 0.5 ;  /* 0x3f0000003737c820 */ /* 0x000fe20000400000 */
[----:B------:R-:W3:Y:S01]  /*4930*/  MUFU.EX2 R138, R54 ;  /* 0x00000036008a7308 */ /* 0x000ee20000000800 */
[----:B-1----:R-:W-:Y:S01]  /*4940*/  @!P5 FMUL R92, R92, R92 ;  /* 0x0000005c5c5cd220 */ /* 0x002fe20000400000 */
[----:B------:R-:W-:Y:S01]  /*4950*/  FSETP.GEU.AND P5, PT, R148, -126, PT ;  /* 0xc2fc00009400780b */ /* 0x000fe20003fae000 */
[--C-:B------:R-:W-:Y:S01]  /*4960*/  FFMA R33, R182, UR13, -R132.reuse ;  /* 0x0000000db6217c23 */ /* 0x100fe20008000884 */
[--C-:B------:R-:W-:Y:S01]  /*4970*/  FFMA R35, R102, UR7, -R132.reuse ;  /* 0x0000000766237c23 */ /* 0x100fe20008000884 */
[--C-:B------:R-:W-:Y:S01]  /*4980*/  FFMA R99, R99, UR14, -R132.reuse ;  /* 0x0000000e63637c23 */ /* 0x100fe20008000884 */
[--C-:B------:R-:W-:Y:S01]  /*4990*/  FFMA R103, R103, UR15, -R132.reuse ;  /* 0x0000000f67677c23 */ /* 0x100fe20008000884 */
[----:B------:R-:W-:Y:S01]  /*49a0*/  @!P6 FMUL R71, R71, 0.5 ;  /* 0x3f0000004747e820 */ /* 0x000fe20000400000 */
[----:B------:R-:W1:Y:S01]  /*49b0*/  MUFU.EX2 R83, R83 ;  /* 0x0000005300537308 */ /* 0x000e620000000800 */
[----:B----4-:R-:W-:Y:S01]  /*49c0*/  @!P1 FMUL R82, R82, R82 ;  /* 0x0000005252529220 */ /* 0x010fe20000400000 */
[----:B------:R-:W-:Y:S01]  /*49d0*/  FSETP.GEU.AND P1, PT, R62, -126, PT ;  /* 0xc2fc00003e00780b */ /* 0x000fe20003f2e000 */
[----:B------:R-:W-:Y:S01]  /*49e0*/  ULDC UR4, c[0x0][0x604] ;  /* 0x0001810000047ab9 */ /* 0x000fe20000000800 */
        /* <DEDUP_REMOVED lines=8> */
[--C-:B------:R-:W-:Y:S01]  /*4a70*/  FFMA R39, R110, UR17, -R132.reuse ;  /* 0x000000116e277c23 */ /* 0x100fe20008000884 */
[--C-:B------:R-:W-:Y:S01]  /*4a80*/  FFMA R111, R111, UR18, -R132.reuse ;  /* 0x000000126f6f7c23 */ /* 0x100fe20008000884 */
[--C-:B------:R-:W-:Y:S01]  /*4a90*/  FFMA R42, R116, UR11, -R132.reuse ;  /* 0x0000000b742a7c23 */ /* 0x100fe20008000884 */
[----:B------:R-:W-:Y:S01]  /*4aa0*/  @!P1 FMUL R62, R62, 0.5 ;  /* 0x3f0000003e3e9820 */ /* 0x000fe20000400000 */
[----:B------:R-:W3:Y:S01]  /*4ab0*/  MUFU.EX2 R71, R71 ;  /* 0x0000004700477308 */ /* 0x000ee20000000800 */
[----:B-1----:R-:W-:Y:S01]  /*4ac0*/  @!P2 FMUL R83, R83, R83 ;  /* 0x000000535353a220 */ /* 0x002fe20000400000 */
[----:B------:R-:W-:Y:S01]  /*4ad0*/  FSETP.GEU.AND P2, PT, R63, -126, PT ;  /* 0xc2fc00003f00780b */ /* 0x000fe20003f4e000 */
[--C-:B------:R-:W-:Y:S01]  /*4ae0*/  FFMA R76, R115, UR19, -R132.reuse ;  /* 0x00000013734c7c23 */ /* 0x100fe20008000884 */
[----:B------:R-:W-:Y:S01]  /*4af0*/  ULDC UR8, c[0x0][0x604] ;  /* 0x0001810000087ab9 */ /* 0x000fe20000000800 */
[----:B------:R-:W-:Y:S01]  /*4b00*/  ULDC UR10, c[0x0][0x604] ;  /* 0x00018100000a7ab9 */ /* 0x000fe20000000800 */
[--C-:B------:R-:W-:Y:S01]  /*4b10*/  FFMA R107, R107, UR8, -R132.reuse ;  /* 0x000000086b6b7c23 */ /* 0x100fe20008000884 */
[----:B------:R-:W-:Y:S01]  /*4b20*/  @!P3 FMUL R60, R60, 0.5 ;  /* 0x3f0000003c3cb820 */ /* 0x000fe20000400000 */
[----:B------:R1:W5:Y:S01]  /*4b30*/  MUFU.EX2 R146, R62 ;  /* 0x0000003e00927308 */ /* 0x0003620000000800 */
[----:B----4-:R-:W-:Y:S01]  /*4b40*/  @!P4 FMUL R137, R137, R137 ;  /* 0x000000898989c220 */ /* 0x010fe20000400000 */
[----:B------:R-:W-:Y:S01]  /*4b50*/  FSETP.GEU.AND P4, PT, R67, -126, PT ;  /* 0xc2fc00004300780b */ /* 0x000fe20003f8e000 */
[----:B------:R-:W-:Y:S01]  /*4b60*/  ULDC UR9, c[0x0][0x604] ;  /* 0x0001810000097ab9 */ /* 0x000fe20000000800 */
[--C-:B------:R-:W-:Y:S01]  /*4b70*/  FFMA R55, R112, UR26, -R132.reuse ;  /* 0x0000001a70377c23 */ /* 0x100fe20008000884 */
[--C-:B------:R-:W-:Y:S01]  /*4b80*/  FFMA R74, R101, UR9, -R132.reuse ;  /* 0x00000009654a7c23 */ /* 0x100fe20008000884 */
[--C-:B------:R-:W-:Y:S01]  /*4b90*/  FFMA R54, R109, UR25, -R132.reuse ;  /* 0x000000196d367c23 */ /* 0x100fe20008000884 */
[----:B------:R-:W-:Y:S01]  /*4ba0*/  @!P2 FMUL R63, R63, 0.5 ;  /* 0x3f0000003f3fa820 */ /* 0x000fe20000400000 */
[----:B------:R-:W4:Y:S01]  /*4bb0*/  MUFU.EX2 R148, R148 ;  /* 0x0000009400947308 */ /* 0x000f220000000800 */
[----:B---3--:R-:W-:Y:S01]  /*4bc0*/  @!P6 FMUL R71, R71, R71 ;  /* 0x000000474747e220 */ /* 0x008fe20000400000 */
[----:B------:R-:W-:Y:S01]  /*4bd0*/  FSETP.GEU.AND P6, PT, R149, -126, PT ;  /* 0xc2fc00009500780b */ /* 0x000fe20003fce000 */
[--C-:B-1----:R-:W-:Y:S01]  /*4be0*/  FFMA R62, R108, UR23, -R132.reuse ;  /* 0x000000176c3e7c23 */ /* 0x102fe20008000884 */
[--C-:B------:R-:W-:Y:S01]  /*4bf0*/  FFMA R142, R142, UR28, -R132.reuse ;  /* 0x0000001c8e8e7c23 */ /* 0x100fe20008000884 */
[----:B------:R-:W-:Y:S01]  /*4c00*/  ULDC UR28, c[0x0][0x604] ;  /* 0x00018100001c7ab9 */ /* 0x000fe20000000800 */
[--C-:B------:R-:W-:Y:S01]  /*4c10*/  FFMA R117, R117, UR27, -R132.reuse ;  /* 0x0000001b75757c23 */ /* 0x100fe20008000884 */
[----:B------:R-:W-:Y:S01]  /*4c20*/  @!P4 FMUL R67, R67, 0.5 ;  /* 0x3f0000004343c820 */ /* 0x000fe20000400000 */
[----:B------:R1:W3:Y:S01]  /*4c30*/  MUFU.EX2 R136, R60 ;  /* 0x0000003c00887308 */ /* 0x0002e20000000800 */
[----:B-----5:R-:W-:Y:S01]  /*4c40*/  @!P1 FMUL R146, R146, R146 ;  /* 0x0000009292929220 */ /* 0x020fe20000400000 */
[----:B------:R-:W-:Y:S01]  /*4c50*/  FSETP.GEU.AND P1, PT, R29, -126, PT ;  /* 0xc2fc00001d00780b */ /* 0x000fe20003f2e000 */
[----:B------:R-:W-:Y:S01]  /*4c60*/  FMUL R169, R141, UR28 ;  /* 0x0000001c8da97c20 */ /* 0x000fe20008400000 */
[----:B------:R-:W-:Y:S01]  /*4c70*/  ULDC UR6, c[0x0][0x604] ;  /* 0x0001810000067ab9 */ /* 0x000fe20000000800 */
[----:B------:R-:W-:Y:S01]  /*4c80*/  ULDC UR4, c[0x0][0x604] ;  /* 0x0001810000047ab9 */ /* 0x000fe20000000800 */
[--C-:B------:R-:W-:Y:S01]  /*4c90*/  FFMA R106, R129, UR30, -R132.reuse ;  /* 0x0000001e816a7c23 */ /* 0x100fe20008000884 */
[----:B------:R-:W-:Y:S01]  /*4ca0*/  @!P6 FMUL R149, R149, 0.5 ;  /* 0x3f0000009595e820 */ /* 0x000fe20000400000 */
[----:B------:R5:W2:Y:S01]  /*4cb0*/  MUFU.EX2 R147, R63 ;  /* 0x0000003f00937308 */ /* 0x000aa20000000800 */
[----:B----4-:R-:W-:Y:S01]  /*4cc0*/  @!P5 FMUL R148, R148, R148 ;  /* 0x000000949494d220 */ /* 0x010fe20000400000 */
[----:B------:R-:W-:Y:S01]  /*4cd0*/  FSETP.GEU.AND P5, PT, R64, -126, PT ;  /* 0xc2fc00004000780b */ /* 0x000fe20003fae000 */
[--C-:B------:R-:W-:Y:S01]  /*4ce0*/  FFMA R174, R44, UR39, -R169.reuse ;  /* 0x000000272cae7c23 */ /* 0x100fe200080008a9 */
[--C-:B-1----:R-:W-:Y:S01]  /*4cf0*/  FFMA R60, R131, UR6, -R132.reuse ;  /* 0x00000006833c7c23 */ /* 0x102fe20008000884 */
[--C-:B------:R-:W-:Y:S01]  /*4d00*/  FFMA R108, R150, UR4, -R132.reuse ;  /* 0x00000004966c7c23 */ /* 0x100fe20008000884 */
[--C-:B------:R-:W-:Y:S01]  /*4d10*/  FFMA R125, R125, UR29, -R132.reuse ;  /* 0x0000001d7d7d7c23 */ /* 0x100fe20008000884 */
[----:B------:R-:W-:Y:S01]  /*4d20*/  @!P1 FMUL R29, R29, 0.5 ;  /* 0x3f0000001d1d9820 */ /* 0x000fe20000400000 */
[----:B------:R1:W4:Y:S01]  /*4d30*/  MUFU.EX2 R135, R67 ;  /* 0x0000004300877308 */ /* 0x0003220000000800 */
[----:B---3--:R-:W-:Y:S01]  /*4d40*/  @!P3 FMUL R136, R136, R136 ;  /* 0x000000888888b220 */ /* 0x008fe20000400000 */
[----:B------:R-:W-:Y:S01]  /*4d50*/  FSETP.GEU.AND P3, PT, R73, -126, PT ;  /* 0xc2fc00004900780b */ /* 0x000fe20003f6e000 */
[--C-:B-----5:R-:W-:Y:S01]  /*4d60*/  FFMA R63, R130, UR24, -R132.reuse ;  /* 0x00000018823f7c23 */ /* 0x120fe20008000884 */
[----:B------:R-:W-:Y:S01]  /*4d70*/  ULDC UR12, c[0x0][0x604] ;  /* 0x00018100000c7ab9 */ /* 0x000fe20000000800 */
[--C-:B------:R-:W-:Y:S01]  /*4d80*/  FFMA R162, R14, UR34, -R169.reuse ;  /* 0x000000220ea27c23 */ /* 0x100fe200080008a9 */
[--C-:B------:R-:W-:Y:S01]  /*4d90*/  FFMA R143, R143, UR12, -R132.reuse ;  /* 0x0000000c8f8f7c23 */ /* 0x100fe20008000884 */
[----:B------:R-:W-:Y:S01]  /*4da0*/  @!P5 FMUL R64, R64, 0.5 ;  /* 0x3f0000004040d820 */ /* 0x000fe20000400000 */
[----:B------:R-:W3:Y:S01]  /*4db0*/  MUFU.EX2 R149, R149 ;  /* 0x0000009500957308 */ /* 0x000ee20000000800 */
[----:B--2---:R-:W-:Y:S01]  /*4dc0*/  @!P2 FMUL R147, R147, R147 ;  /* 0x000000939393a220 */ /* 0x004fe20000400000 */
[----:B------:R-:W-:Y:S01]  /*4dd0*/  FSETP.GEU.AND P2, PT, R75, -126, PT ;  /* 0xc2fc00004b00780b */ /* 0x000fe20003f4e000 */
[--C-:B-1----:R-:W-:Y:S01]  /*4de0*/  FFMA R67, R104, UR21, -R132.reuse ;  /* 0x0000001568437c23 */ /* 0x102fe20008000884 */
[--C-:B------:R-:W-:Y:S01]  /*4df0*/  FFMA R171, R15, UR36, -R169.reuse ;  /* 0x000000240fab7c23 */ /* 0x100fe200080008a9 */
[--C-:B------:R-:W-:Y:S01]  /*4e00*/  FFMA R173, R41, UR38, -R169.reuse ;  /* 0x0000002629ad7c23 */ /* 0x100fe200080008a9 */
[--C-:B------:R-:W-:Y:S01]  /*4e10*/  FFMA R172, R40, UR37, -R169.reuse ;  /* 0x0000002528ac7c23 */ /* 0x100fe200080008a9 */
[----:B------:R-:W-:Y:S01]  /*4e20*/  @!P3 FMUL R73, R73, 0.5 ;  /* 0x3f0000004949b820 */ /* 0x000fe20000400000 */
[----:B------:R1:W2:Y:S01]  /*4e30*/  MUFU.EX2 R133, R64 ;  /* 0x0000004000857308 */ /* 0x0002a20000000800 */
        /* <DEDUP_REMOVED lines=12> */
[--C-:B------:R-:W-:Y:S01]  /*4f00*/  FFMA R170, R36, UR35, -R169.reuse ;  /* 0x0000002324aa7c23 */ /* 0x100fe200080008a9 */
[----:B------:R-:W-:Y:S01]  /*4f10*/  ULDC UR14, c[0x0][0x604] ;  /* 0x00018100000e7ab9 */ /* 0x000fe20000000800 */
[----:B------:R-:W-:Y:S01]  /*4f20*/  @!P4 FMUL R31, R31, 0.5 ;  /* 0x3f0000001f1fc820 */ /* 0x000fe20000400000 */
[----:B------:R1:W3:Y:S01]  /*4f30*/  MUFU.EX2 R126, R73 ;  /* 0x00000049007e7308 */ /* 0x0002e20000000800 */
[----:B--2---:R-:W-:Y:S01]  /*4f40*/  @!P5 FMUL R133, R133, R133 ;  /* 0x000000858585d220 */ /* 0x004fe20000400000 */
[----:B------:R-:W-:Y:S01]  /*4f50*/  FSETP.GEU.AND P5, PT, R127, -126, PT ;  /* 0xc2fc00007f00780b */ /* 0x000fe20003fae000 */
[----:B------:R-:W-:Y:S01]  /*4f60*/  ULDC UR21, c[0x0][0x604] ;  /* 0x0001810000157ab9 */ /* 0x000fe20000000800 */
[----:B------:R-:W-:Y:S01]  /*4f70*/  ULDC UR23, c[0x0][0x604] ;  /* 0x0001810000177ab9 */ /* 0x000fe20000000800 */
[----:B------:R-:W-:Y:S01]  /*4f80*/  ULDC UR25, c[0x0][0x604] ;  /* 0x0001810000197ab9 */ /* 0x000fe20000000800 */
[--C-:B------:R-:W-:Y:S01]  /*4f90*/  FFMA R144, R34, UR14, -R169.reuse ;  /* 0x0000000e22907c23 */ /* 0x100fe200080008a9 */
[----:B------:R-:W-:Y:S01]  /*4fa0*/  @!P6 FMUL R65, R65, 0.5 ;  /* 0x3f0000004141e820 */ /* 0x000fe20000400000 */
[----:B------:R2:W5:Y:S01]  /*4fb0*/  MUFU.EX2 R128, R75 ;  /* 0x0000004b00807308 */ /* 0x0005620000000800 */
[----:B----4-:R-:W-:Y:S01]  /*4fc0*/  @!P1 FMUL R29, R29, R29 ;  /* 0x0000001d1d1d9220 */ /* 0x010fe20000400000 */
[----:B------:R-:W-:Y:S01]  /*4fd0*/  FSETP.GEU.AND P1, PT, R121, -126, PT ;  /* 0xc2fc00007900780b */ /* 0x000fe20003f2e000 */
[--C-:B-1----:R-:W-:Y:S01]  /*4fe0*/  FFMA R73, R118, UR20, -R132.reuse ;  /* 0x0000001476497c23 */ /* 0x102fe20008000884 */
[--C-:B------:R-:W-:Y:S01]  /*4ff0*/  FFMA R123, R89, UR23, -R169.reuse ;  /* 0x00000017597b7c23 */ /* 0x100fe200080008a9 */
[--C-:B------:R-:W-:Y:S01]  /*5000*/  FFMA R110, R93, UR25, -R169.reuse ;  /* 0x000000195d6e7c23 */ /* 0x100fe200080008a9 */
[----:B------:R-:W-:Y:S01]  /*5010*/  ULDC UR4, c[0x0][0x604] ;  /* 0x0001810000047ab9 */ /* 0x000fe20000000800 */
[----:B------:R-:W-:Y:S01]  /*5020*/  @!P5 FMUL R127, R127, 0.5 ;  /* 0x3f0000007f7fd820 */ /* 0x000fe20000400000 */
[----:B------:R-:W1:Y:S01]  /*5030*/  MUFU.EX2 R31, R31 ;  /* 0x0000001f001f7308 */ /* 0x000e620000000800 */
[----:B---3--:R-:W-:Y:S01]  /*5040*/  @!P3 FMUL R126, R126, R126 ;  /* 0x0000007e7e7eb220 */ /* 0x008fe20000400000 */
[----:B------:R-:W-:Y:S01]  /*5050*/  FSETP.GEU.AND P3, PT, R122, -126, PT ;  /* 0xc2fc00007a00780b */ /* 0x000fe20003f6e000 */
[--C-:B--2---:R-:W-:Y:S01]  /*5060*/  FFMA R75, R114, UR5, -R132.reuse ;  /* 0x00000005724b7c23 */ /* 0x104fe20008000884 */
[----:B------:R-:W-:Y:S01]  /*5070*/  ULDC UR5, c[0x0][0x604] ;  /* 0x0001810000057ab9 */ /* 0x000fe20000000800 */
[----:B------:R-:W-:Y:S01]  /*5080*/  ULDC UR6, c[0x0][0x604] ;  /* 0x0001810000067ab9 */ /* 0x000fe20000000800 */
[----:B------:R-:W-:Y:S01]  /*5090*/  ULDC UR7, c[0x0][0x604] ;  /* 0x0001810000077ab9 */ /* 0x000fe20000000800 */
[----:B------:R-:W-:Y:S01]  /*50a0*/  @!P1 FMUL R121, R121, 0.5 ;  /* 0x3f00000079799820 */ /* 0x000fe20000400000 */
[----:B------:R2:W3:Y:S01]  /*50b0*/  MUFU.EX2 R134, R65 ;  /* 0x0000004100867308 */ /* 0x0004e20000000800 */
[----:B-----5:R-:W-:Y:S01]  /*50c0*/  @!P2 FMUL R128, R128, R128 ;  /* 0x000000808080a220 */ /* 0x020fe20000400000 */
[----:B------:R-:W-:Y:S01]  /*50d0*/  FSETP.GEU.AND P2, PT, R124, -126, PT ;  /* 0xc2fc00007c00780b */ /* 0x000fe20003f4e000 */
[----:B------:R-:W-:Y:S01]  /*50e0*/  ULDC UR8, c[0x0][0x604] ;  /* 0x0001810000087ab9 */ /* 0x000fe20000000800 */
[----:B------:R-:W-:Y:S01]  /*50f0*/  ULDC UR9, c[0x0][0x604] ;  /* 0x0001810000097ab9 */ /* 0x000fe20000000800 */
[----:B------:R-:W-:Y:S01]  /*5100*/  ULDC UR11, c[0x0][0x604] ;  /* 0x00018100000b7ab9 */ /* 0x000fe20000000800 */
[----:B------:R-:W-:Y:S01]  /*5110*/  ULDC UR12, c[0x0][0x604] ;  /* 0x00018100000c7ab9 */ /* 0x000fe20000000800 */
[----:B------:R-:W-:Y:S01]  /*5120*/  @!P3 FMUL R122, R122, 0.5 ;  /* 0x3f0000007a7ab820 */ /* 0x000fe20000400000 */
[----:B------:R-:W4:Y:S01]  /*5130*/  MUFU.EX2 R127, R127 ;  /* 0x0000007f007f7308 */ /* 0x000f220000000800 */
[----:B-1----:R-:W-:Y:S01]  /*5140*/  @!P4 FMUL R31, R31, R31 ;  /* 0x0000001f1f1fc220 */ /* 0x002fe20000400000 */
[----:B------:R-:W-:Y:S01]  /*5150*/  FSETP.GEU.AND P4, PT, R119, -126, PT ;  /* 0xc2fc00007700780b */ /* 0x000fe20003f8e000 */
[--C-:B--2---:R-:W-:Y:S01]  /*5160*/  FFMA R65, R105, UR10, -R132.reuse ;  /* 0x0000000a69417c23 */ /* 0x104fe20008000884 */
[--C-:B------:R-:W-:Y:S01]  /*5170*/  FFMA R105, R45, UR40, -R169.reuse ;  /* 0x000000282d697c23 */ /* 0x100fe200080008a9 */
[----:B------:R-:W-:Y:S01]  /*5180*/  FFMA R132, R151, UR31, -R132 ;  /* 0x0000001f97847c23 */ /* 0x000fe20008000884 */
[----:B------:R-:W-:Y:S01]  /*5190*/  ULDC UR31, c[0x0][0x604] ;  /* 0x00018100001f7ab9 */ /* 0x000fe20000000800 */
[----:B------:R-:W-:Y:S01]  /*51a0*/  @!P2 FMUL R124, R124, 0.5 ;  /* 0x3f0000007c7ca820 */ /* 0x000fe20000400000 */
[----:B------:R-:W1:Y:S01]  /*51b0*/  MUFU.EX2 R121, R121 ;  /* 0x0000007900797308 */ /* 0x000e620000000800 */
[----:B---3--:R-:W-:Y:S01]  /*51c0*/  @!P6 FMUL R134, R134, R134 ;  /* 0x000000868686e220 */ /* 0x008fe20000400000 */
[----:B------:R-:W-:Y:S01]  /*51d0*/  FSETP.GEU.AND P6, PT, R30, -126, PT ;  /* 0xc2fc00001e00780b */ /* 0x000fe20003fce000 */
[--C-:B------:R-:W-:Y:S01]  /*51e0*/  FFMA R102, R28, UR31, -R169.reuse ;  /* 0x0000001f1c667c23 */ /* 0x100fe200080008a9 */
[----:B------:R-:W-:Y:S01]  /*51f0*/  ULDC UR10, c[0x0][0x604] ;  /* 0x00018100000a7ab9 */ /* 0x000fe20000000800 */
[----:B------:R-:W-:Y:S01]  /*5200*/  ULDC UR13, c[0x0][0x604] ;  /* 0x00018100000d7ab9 */ /* 0x000fe20000000800 */
[----:B------:R-:W-:Y:S01]  /*5210*/  ULDC UR15, c[0x0][0x604] ;  /* 0x00018100000f7ab9 */ /* 0x000fe20000000800 */
[----:B------:R-:W-:Y:S01]  /*5220*/  @!P4 FMUL R119, R119, 0.5 ;  /* 0x3f0000007777c820 */ /* 0x000fe20000400000 */
[----:B------:R-:W2:Y:S01]  /*5230*/  MUFU.EX2 R122, R122 ;  /* 0x0000007a007a7308 */ /* 0x000ea20000000800 */
[----:B----4-:R-:W-:Y:S01]  /*5240*/  @!P5 FMUL R127, R127, R127 ;  /* 0x0000007f7f7fd220 */ /* 0x010fe20000400000 */
[----:B------:R-:W-:Y:S01]  /*5250*/  FSETP.GEU.AND P5, PT, R94, -126, PT ;  /* 0xc2fc00005e00780b */ /* 0x000fe20003fae000 */
[----:B------:R-:W-:Y:S01]  /*5260*/  ULDC UR17, c[0x0][0x604] ;  /* 0x0001810000117ab9 */ /* 0x000fe20000000800 */
[----:B------:R-:W-:Y:S01]  /*5270*/  ULDC UR20, c[0x0][0x604] ;  /* 0x0001810000147ab9 */ /* 0x000fe20000000800 */
[----:B------:R-:W-:Y:S01]  /*5280*/  ULDC UR16, c[0x0][0x604] ;  /* 0x0001810000107ab9 */ /* 0x000fe20000000800 */
[----:B------:R-:W-:Y:S01]  /*5290*/  ULDC UR18, c[0x0][0x604] ;  /* 0x0001810000127ab9 */ /* 0x000fe20000000800 */
[----:B------:R-:W-:Y:S01]  /*52a0*/  @!P6 FMUL R30, R30, 0.5 ;  /* 0x3f0000001e1ee820 */ /* 0x000fe20000400000 */
[----:B------:R-:W3:Y:S01]  /*52b0*/  MUFU.EX2 R124, R124 ;  /* 0x0000007c007c7308 */ /* 0x000ee20000000800 */
[----:B-1----:R-:W-:Y:S01]  /*52c0*/  @!P1 FMUL R121, R121, R121 ;  /* 0x0000007979799220 */ /* 0x002fe20000400000 */
[----:B------:R-:W-:Y:S01]  /*52d0*/  FSETP.GEU.AND P1, PT, R33, -126, PT ;  /* 0xc2fc00002100780b */ /* 0x000fe20003f2e000 */
[----:B------:R-:W-:Y:S01]  /*52e0*/  ULDC UR19, c[0x0][0x604] ;  /* 0x0001810000137ab9 */ /* 0x000fe20000000800 */
[----:B------:R-:W-:Y:S01]  /*52f0*/  ULDC UR26, c[0x0][0x604] ;  /* 0x00018100001a7ab9 */ /* 0x000fe20000000800 */
[----:B------:R-:W-:Y:S01]  /*5300*/  ULDC UR27, c[0x0][0x604] ;  /* 0x00018100001b7ab9 */ /* 0x000fe20000000800 */
[----:B------:R-:W-:Y:S01]  /*5310*/  ULDC UR28, c[0x0][0x604] ;  /* 0x00018100001c7ab9 */ /* 0x000fe20000000800 */
[----:B------:R-:W-:Y:S01]  /*5320*/  @!P5 FMUL R94, R94, 0.5 ;  /* 0x3f0000005e5ed820 */ /* 0x000fe20000400000 */
[----:B------:R-:W1:Y:S01]  /*5330*/  MUFU.EX2 R119, R119 ;  /* 0x0000007700777308 */ /* 0x000e620000000800 */
[----:B--2---:R-:W-:Y:S01]  /*5340*/  @!P3 FMUL R122, R122, R122 ;  /* 0x0000007a7a7ab220 */ /* 0x004fe20000400000 */
[----:B------:R-:W-:Y:S01]  /*5350*/  FSETP.GEU.AND P3, PT, R35, -126, PT ;  /* 0xc2fc00002300780b */ /* 0x000fe20003f6e000 */
[----:B------:R-:W-:Y:S01]  /*5360*/  ULDC UR35, c[0x0][0x604] ;  /* 0x0001810000237ab9 */ /* 0x000fe20000000800 */
[----:B------:R-:W-:Y:S01]  /*5370*/  ULDC UR36, c[0x0][0x604] ;  /* 0x0001810000247ab9 */ /* 0x000fe20000000800 */
[----:B------:R-:W-:Y:S01]  /*5380*/  ULDC UR37, c[0x0][0x604] ;  /* 0x0001810000257ab9 */ /* 0x000fe20000000800 */
[--C-:B------:R-:W-:Y:S01]  /*5390*/  FFMA R90, R48, UR42, -R169.reuse ;  /* 0x0000002a305a7c23 */ /* 0x100fe200080008a9 */
[----:B------:R-:W-:Y:S01]  /*53a0*/  @!P1 FMUL R33, R33, 0.5 ;  /* 0x3f00000021219820 */ /* 0x000fe20000400000 */
[----:B------:R-:W2:Y:S01]  /*53b0*/  MUFU.EX2 R30, R30 ;  /* 0x0000001e001e7308 */ /* 0x000ea20000000800 */
[----:B---3--:R-:W-:Y:S01]  /*53c0*/  @!P2 FMUL R124, R124, R124 ;  /* 0x0000007c7c7ca220 */ /* 0x008fe20000400000 */
[----:B------:R-:W-:Y:S01]  /*53d0*/  FSETP.GEU.AND P2, PT, R99, -126, PT ;  /* 0xc2fc00006300780b */ /* 0x000fe20003f4e000 */
[--C-:B------:R-:W-:Y:S01]  /*53e0*/  FFMA R104, R17, UR4, -R169.reuse ;  /* 0x0000000411687c23 */ /* 0x100fe200080008a9 */
        /* <DEDUP_REMOVED lines=18> */
[----:B------:R-:W-:Y:S01]  /*5510*/  ULDC UR31, c[0x0][0x604] ;  /* 0x00018100001f7ab9 */ /* 0x000fe20000000800 */
[----:B------:R-:W-:Y:S01]  /*5520*/  @!P4 FMUL R103, R103, 0.5 ;  /* 0x3f0000006767c820 */ /* 0x000fe20000400000 */
[----:B------:R2:W4:Y:S01]  /*5530*/  MUFU.EX2 R118, R99 ;  /* 0x0000006300767308 */ /* 0x0005220000000800 */
[----:B---3--:R-:W-:Y:S01]  /*5540*/  @!P5 FMUL R120, R120, R120 ;  /* 0x000000787878d220 */ /* 0x008fe20000400000 */
        /* <DEDUP_REMOVED lines=9> */
[--C-:B--2---:R-:W-:Y:S01]  /*55e0*/  FFMA R99, R57, UR7, -R169.reuse ;  /* 0x0000000739637c23 */ /* 0x104fe200080008a9 */
[----:B------:R-:W-:Y:S01]  /*55f0*/  ULDC UR40, c[0x0][0x604] ;  /* 0x0001810000287ab9 */ /* 0x000fe20000000800 */
[----:B------:R-:W-:Y:S01]  /*5600*/  ULDC UR42, c[0x0][0x604] ;  /* 0x00018100002a7ab9 */ /* 0x000fe20000000800 */
[----:B------:R-:W-:Y:S01]  /*5610*/  ULDC UR4, c[0x0][0x604] ;  /* 0x0001810000047ab9 */ /* 0x000fe20000000800 */
[----:B------:R-:W-:Y:S01]  /*5620*/  @!P5 FMUL R37, R37, 0.5 ;  /* 0x3f0000002525d820 */ /* 0x000fe20000400000 */
[----:B------:R1:W2:Y:S01]  /*5630*/  MUFU.EX2 R116, R103 ;  /* 0x0000006700747308 */ /* 0x0002a20000000800 */
[----:B----4-:R-:W-:Y:S01]  /*5640*/  @!P2 FMUL R118, R118, R118 ;  /* 0x000000767676a220 */ /* 0x010fe20000400000 */
[----:B------:R-:W-:Y:S01]  /*5650*/  FSETP.GEU.AND P2, PT, R111, -126, PT ;  /* 0xc2fc00006f00780b */ /* 0x000fe20003f4e000 */
[----:B------:R-:W-:Y:S01]  /*5660*/  ULDC UR6, c[0x0][0x604] ;  /* 0x0001810000067ab9 */ /* 0x000fe20000000800 */
[----:B------:R-:W-:Y:S01]  /*5670*/  ULDC UR7, c[0x0][0x604] ;  /* 0x0001810000077ab9 */ /* 0x000fe20000000800 */
[----:B------:R-:W-:Y:S01]  /*5680*/  ULDC UR8, c[0x0][0x604] ;  /* 0x0001810000087ab9 */ /* 0x000fe20000000800 */
[----:B------:R-:W-:Y:S01]  /*5690*/  ULDC UR9, c[0x0][0x604] ;  /* 0x0001810000097ab9 */ /* 0x000fe20000000800 */
[----:B------:R-:W-:Y:S01]  /*56a0*/  @!P1 FMUL R39, R39, 0.5 ;  /* 0x3f00000027279820 */ /* 0x000fe20000400000 */
[----:B------:R-:W4:Y:S01]  /*56b0*/  MUFU.EX2 R113, R113 ;  /* 0x0000007100717308 */ /* 0x000f220000000800 */
[----:B---3--:R-:W-:Y:S01]  /*56c0*/  @!P3 FMUL R35, R35, R35 ;  /* 0x000000232323b220 */ /* 0x008fe20000400000 */
[----:B------:R-:W-:Y:S01]  /*56d0*/  FSETP.GEU.AND P3, PT, R75, -126, PT ;  /* 0xc2fc00004b00780b */ /* 0x000fe20003f6e000 */
[--C-:B-1----:R-:W-:Y:S01]  /*56e0*/  FFMA R103, R13, UR32, -R169.reuse ;  /* 0x000000200d677c23 */ /* 0x102fe200080008a9 */
        /* <DEDUP_REMOVED lines=8> */
[--C-:B------:R-:W-:Y:S01]  /*5770*/  FFMA R145, R38, UR15, -R169.reuse ;  /* 0x0000000f26917c23 */ /* 0x100fe200080008a9 */
[--C-:B------:R-:W-:Y:S01]  /*5780*/  FFMA R28, R84, UR20, -R169.reuse ;  /* 0x00000014541c7c23 */ /* 0x100fe200080008a9 */
[--C-:B------:R-:W-:Y:S01]  /*5790*/  FFMA R141, R43, UR16, -R169.reuse ;  /* 0x000000102b8d7c23 */ /* 0x100fe200080008a9 */
[----:B------:R-:W-:Y:S01]  /*57a0*/  @!P3 FMUL R75, R75, 0.5 ;  /* 0x3f0000004b4bb820 */ /* 0x000fe20000400000 */
[----:B------:R2:W3:Y:S01]  /*57b0*/  MUFU.EX2 R94, R111 ;  /* 0x0000006f005e7308 */ /* 0x0004e20000000800 */
[----:B----4-:R-:W-:Y:S01]  /*57c0*/  @!P6 FMUL R113, R113, R113 ;  /* 0x000000717171e220 */ /* 0x010fe20000400000 */
[----:B------:R-:W-:Y:S01]  /*57d0*/  FSETP.GEU.AND P6, PT, R107, -126, PT ;  /* 0xc2fc00006b00780b */ /* 0x000fe20003fce000 */
[--C-:B------:R-:W-:Y:S01]  /*57e0*/  FFMA R130, R80, UR18, -R169.reuse ;  /* 0x0000001250827c23 */ /* 0x100fe200080008a9 */
[--C-:B------:R-:W-:Y:S01]  /*57f0*/  FFMA R131, R46, UR19, -R169.reuse ;  /* 0x000000132e837c23 */ /* 0x100fe200080008a9 */
[--C-:B------:R-:W-:Y:S01]  /*5800*/  FFMA R112, R96, UR26, -R169.reuse ;  /* 0x0000001a60707c23 */ /* 0x100fe200080008a9 */
[--C-:B------:R-:W-:Y:S01]  /*5810*/  FFMA R109, R47, UR28, -R169.reuse ;  /* 0x0000001c2f6d7c23 */ /* 0x100fe200080008a9 */
[----:B------:R-:W-:Y:S01]  /*5820*/  @!P4 FMUL R76, R76, 0.5 ;  /* 0x3f0000004c4cc820 */ /* 0x000fe20000400000 */
[----:B------:R-:W4:Y:S01]  /*5830*/  MUFU.EX2 R39, R39 ;  /* 0x0000002700277308 */ /* 0x000f220000000800 */
[----:B-1----:R-:W-:Y:S01]  /*5840*/  @!P5 FMUL R37, R37, R37 ;  /* 0x000000252525d220 */ /* 0x002fe20000400000 */
[----:B------:R-:W-:Y:S01]  /*5850*/  FSETP.GEU.AND P5, PT, R73, -126, PT ;  /* 0xc2fc00004900780b */ /* 0x000fe20003fae000 */
[--C-:B--2---:R-:W-:Y:S01]  /*5860*/  FFMA R111, R49, UR41, -R169.reuse ;  /* 0x00000029316f7c23 */ /* 0x104fe200080008a9 */
[----:B------:R-:W-:Y:S01]  /*5870*/  ULDC UR41, c[0x0][0x604] ;  /* 0x0001810000297ab9 */ /* 0x000fe20000000800 */
[--C-:B------:R-:W-:Y:S01]  /*5880*/  FFMA R38, R66, UR35, -R169.reuse ;  /* 0x0000002342267c23 */ /* 0x100fe200080008a9 */
[--C-:B------:R-:W-:Y:S01]  /*5890*/  FFMA R84, R78, UR36, -R169.reuse ;  /* 0x000000244e547c23 */ /* 0x100fe200080008a9 */
[----:B------:R-:W-:Y:S01]  /*58a0*/  @!P6 FMUL R107, R107, 0.5 ;  /* 0x3f0000006b6be820 */ /* 0x000fe20000400000 */
[----:B------:R-:W1:Y:S01]  /*58b0*/  MUFU.EX2 R75, R75 ;  /* 0x0000004b004b7308 */ /* 0x000e620000000800 */
[----:B---3--:R-:W-:Y:S01]  /*58c0*/  @!P2 FMUL R94, R94, R94 ;  /* 0x0000005e5e5ea220 */ /* 0x008fe20000400000 */
[----:B------:R-:W-:Y:S01]  /*58d0*/  FSETP.GEU.AND P2, PT, R64, -126, PT ;  /* 0xc2fc00004000780b */ /* 0x000fe20003f4e000 */
[--C-:B------:R-:W-:Y:S01]  /*58e0*/  FFMA R115, R26, UR24, -R169.reuse ;  /* 0x000000181a737c23 */ /* 0x100fe200080008a9 */
[--C-:B------:R-:W-:Y:S01]  /*58f0*/  FFMA R95, R95, UR29, -R169.reuse ;  /* 0x0000001d5f5f7c23 */ /* 0x100fe200080008a9 */
[--C-:B------:R-:W-:Y:S01]  /*5900*/  FFMA R96, R24, UR30, -R169.reuse ;  /* 0x0000001e18607c23 */ /* 0x100fe200080008a9 */
[--C-:B------:R-:W-:Y:S01]  /*5910*/  FFMA R98, R98, UR32, -R169.reuse ;  /* 0x0000002062627c23 */ /* 0x100fe200080008a9 */
[----:B------:R-:W-:Y:S01]  /*5920*/  @!P5 FMUL R73, R73, 0.5 ;  /* 0x3f0000004949d820 */ /* 0x000fe20000400000 */
[----:B------:R-:W2:Y:S01]  /*5930*/  MUFU.EX2 R76, R76 ;  /* 0x0000004c004c7308 */ /* 0x000ea20000000800 */
[----:B----4-:R-:W-:Y:S01]  /*5940*/  @!P1 FMUL R39, R39, R39 ;  /* 0x0000002727279220 */ /* 0x010fe20000400000 */
[----:B------:R-:W-:Y:S01]  /*5950*/  FSETP.GEU.AND P1, PT, R67, -126, PT ;  /* 0xc2fc00004300780b */ /* 0x000fe20003f2e000 */
[--C-:B------:R-:W-:Y:S01]  /*5960*/  FFMA R87, R87, UR33, -R169.reuse ;  /* 0x0000002157577c23 */ /* 0x100fe200080008a9 */
[--C-:B------:R-:W-:Y:S01]  /*5970*/  FFMA R36, R58, UR34, -R169.reuse ;  /* 0x000000223a247c23 */ /* 0x100fe200080008a9 */
[--C-:B------:R-:W-:Y:S01]  /*5980*/  FFMA R78, R152, UR39, -R169.reuse ;  /* 0x00000027984e7c23 */ /* 0x100fe200080008a9 */
[--C-:B------:R-:W-:Y:S01]  /*5990*/  FFMA R69, R155, UR42, -R169.reuse ;  /* 0x0000002a9b457c23 */ /* 0x100fe200080008a9 */
[----:B------:R-:W-:Y:S01]  /*59a0*/  @!P2 FMUL R64, R64, 0.5 ;  /* 0x3f0000004040a820 */ /* 0x000fe20000400000 */
[----:B------:R3:W4:Y:S01]  /*59b0*/  MUFU.EX2 R114, R107 ;  /* 0x0000006b00727308 */ /* 0x0007220000000800 */
        /* <DEDUP_REMOVED lines=8> */
[----:B--2---:R-:W-:Y:S01]  /*5a40*/  @!P4 FMUL R76, R76, R76 ;  /* 0x0000004c4c4cc220 */ /* 0x004fe20000400000 */
[----:B------:R-:W-:Y:S01]  /*5a50*/  FSETP.GEU.AND P4, PT, R62, -126, PT ;  /* 0xc2fc00003e00780b */ /* 0x000fe20003f8e000 */
[--C-:B---3--:R-:W-:Y:S01]  /*5a60*/  FFMA R107, R53, UR5, -R169.reuse ;  /* 0x00000005356b7c23 */ /* 0x108fe200080008a9 */
[----:B------:R-:W-:Y:S01]  /*5a70*/  ULDC UR5, c[0x0][0x604] ;  /* 0x0001810000057ab9 */ /* 0x000fe20000000800 */
        /* <DEDUP_REMOVED lines=9> */
[----:B------:R-:W-:Y:S01]  /*5b10*/  FFMA R17, R164, UR13, -R169 ;  /* 0x0000000da4117c23 */ /* 0x000fe200080008a9 */
[----:B------:R-:W-:Y:S01]  /*5b20*/  @!P4 FMUL R62, R62, 0.5 ;  /* 0x3f0000003e3ec820 */ /* 0x000fe20000400000 */
[----:B------:R-:W3:Y:S01]  /*5b30*/  MUFU.EX2 R67, R67 ;  /* 0x0000004300437308 */ /* 0x000ee20000000800 */
[----:B-1----:R-:W-:Y:S01]  /*5b40*/  @!P5 FMUL R73, R73, R73 ;  /* 0x000000494949d220 */ /* 0x002fe20000400000 */
[----:B------:R-:W-:-:S05]  /*5b50*/  FSETP.GEU.AND P5, PT, R63, -126, PT ;  /* 0xc2fc00003f00780b */ /* 0x000fca0003fae000 */
[----:B------:R-:W-:Y:S01]  /*5b60*/  @!P6 FMUL R74, R74, 0.5 ;  /* 0x3f0000004a4ae820 */ /* 0x000fe20000400000 */
[----:B------:R-:W1:Y:S01]  /*5b70*/  MUFU.EX2 R65, R65 ;  /* 0x0000004100417308 */ /* 0x000e620000000800 */
[----:B--2---:R-:W-:Y:S01]  /*5b80*/  @!P2 FMUL R64, R64, R64 ;  /* 0x000000404040a220 */ /* 0x004fe20000400000 */
[----:B------:R-:W-:-:S05]  /*5b90*/  FSETP.GEU.AND P2, PT, R55, -126, PT ;  /* 0xc2fc00003700780b */ /* 0x000fca0003f4e000 */
[----:B------:R-:W-:Y:S01]  /*5ba0*/  @!P5 FMUL R63, R63, 0.5 ;  /* 0x3f0000003f3fd820 */ /* 0x000fe20000400000 */
[----:B------:R-:W2:Y:S01]  /*5bb0*/  MUFU.EX2 R62, R62 ;  /* 0x0000003e003e7308 */ /* 0x000ea20000000800 */
[----:B---3--:R-:W-:Y:S01]  /*5bc0*/  @!P1 FMUL R67, R67, R67 ;  /* 0x0000004343439220 */ /* 0x008fe20000400000 */
[----:B------:R-:W-:-:S05]  /*5bd0*/  FSETP.GEU.AND P1, PT, R54, -126, PT ;  /* 0xc2fc00003600780b */ /* 0x000fca0003f2e000 */
        /* <DEDUP_REMOVED lines=21> */
[----:B------:R2:W4:Y:S01]  /*5d30*/  MUFU.EX2 R45, R117 ;  /* 0x00000075002d7308 */ /* 0x0005220000000800 */
[----:B---3--:R-:W-:Y:S01]  /*5d40*/  @!P3 FMUL R44, R44, R44 ;  /* 0x0000002c2c2cb220 */ /* 0x008fe20000400000 */
[----:B------:R-:W-:-:S05]  /*5d50*/  FSETP.GEU.AND P3, PT, R108, -126, PT ;  /* 0xc2fc00006c00780b */ /* 0x000fca0003f6e000 */
[----:B------:R-:W-:Y:S01]  /*5d60*/  @!P2 FMUL R106, R106, 0.5 ;  /* 0x3f0000006a6aa820 */ /* 0x000fe20000400000 */
[----:B------:R-:W3:Y:S01]  /*5d70*/  MUFU.EX2 R60, R60 ;  /* 0x0000003c003c7308 */ /* 0x000ee20000000800 */
[----:B-1----:R-:W-:Y:S01]  /*5d80*/  @!P1 FMUL R54, R54, R54 ;  /* 0x0000003636369220 */ /* 0x002fe20000400000 */
[----:B------:R-:W-:Y:S01]  /*5d90*/  FSETP.GEU.AND P1, PT, R125, -126, PT ;  /* 0xc2fc00007d00780b */ /* 0x000fe20003f2e000 */
[--C-:B--2---:R-:W-:Y:S01]  /*5da0*/  FFMA R117, R68, UR12, -R169.reuse ;  /* 0x0000000c44757c23 */ /* 0x104fe200080008a9 */
[----:B------:R-:W-:Y:S01]  /*5db0*/  ULDC UR12, c[0x0][0x604] ;  /* 0x00018100000c7ab9 */ /* 0x000fe20000000800 */
[--C-:B------:R-:W-:Y:S01]  /*5dc0*/  FFMA R68, R157, UR4, -R169.reuse ;  /* 0x000000049d447c23 */ /* 0x100fe200080008a9 */
[----:B------:R-:W-:Y:S01]  /*5dd0*/  FFMA R43, R163, UR12, -R169 ;  /* 0x0000000ca32b7c23 */ /* 0x000fe200080008a9 */
[----:B------:R-:W-:Y:S01]  /*5de0*/  @!P3 FMUL R108, R108, 0.5 ;  /* 0x3f0000006c6cb820 */ /* 0x000fe20000400000 */
[----:B------:R1:W2:Y:S01]  /*5df0*/  MUFU.EX2 R41, R142 ;  /* 0x0000008e00297308 */ /* 0x0002a20000000800 */
[----:B----4-:R-:W-:Y:S01]  /*5e00*/  @!P4 FMUL R45, R45, R45 ;  /* 0x0000002d2d2dc220 */ /* 0x010fe20000400000 */
[----:B------:R-:W-:-:S05]  /*5e10*/  FSETP.GEU.AND P4, PT, R132, -126, PT ;  /* 0xc2fc00008400780b */ /* 0x000fca0003f8e000 */
[----:B------:R-:W-:Y:S01]  /*5e20*/  @!P1 FMUL R125, R125, 0.5 ;  /* 0x3f0000007d7d9820 */ /* 0x000fe20000400000 */
[----:B------:R-:W4:Y:S01]  /*5e30*/  MUFU.EX2 R15, R106 ;  /* 0x0000006a000f7308 */ /* 0x000f220000000800 */
[----:B---3--:R-:W-:Y:S01]  /*5e40*/  @!P6 FMUL R60, R60, R60 ;  /* 0x0000003c3c3ce220 */ /* 0x008fe20000400000 */
[----:B------:R-:W-:Y:S01]  /*5e50*/  FSETP.GEU.AND P6, PT, R143, -126, PT ;  /* 0xc2fc00008f00780b */ /* 0x000fe20003fce000 */
[--C-:B-1----:R-:W-:Y:S01]  /*5e60*/  FFMA R142, R77, UR17, -R169.reuse ;  /* 0x000000114d8e7c23 */ /* 0x102fe200080008a9 */
[--C-:B------:R-:W-:Y:S01]  /*5e70*/  FFMA R77, R79, UR37, -R169.reuse ;  /* 0x000000254f4d7c23 */ /* 0x100fe200080008a9 */
[----:B------:R-:W-:Y:S02]  /*5e80*/  FFMA R79, R154, UR40, -R169 ;  /* 0x000000289a4f7c23 */ /* 0x000fe400080008a9 */
[----:B------:R-:W-:Y:S01]  /*5e90*/  @!P4 FMUL R132, R132, 0.5 ;  /* 0x3f0000008484c820 */ /* 0x000fe20000400000 */
[----:B------:R1:W3:Y:S01]  /*5ea0*/  MUFU.EX2 R14, R108 ;  /* 0x0000006c000e7308 */ /* 0x0002e20000000800 */
[----:B--2---:R-:W-:Y:S01]  /*5eb0*/  @!P5 FMUL R41, R41, R41 ;  /* 0x000000292929d220 */ /* 0x004fe20000400000 */
[----:B------:R-:W-:-:S05]  /*5ec0*/  FSETP.GEU.AND P5, PT, R129, -126, PT ;  /* 0xc2fc00008100780b */ /* 0x000fca0003fae000 */
[----:B------:R-:W-:Y:S01]  /*5ed0*/  @!P6 FMUL R143, R143, 0.5 ;  /* 0x3f0000008f8fe820 */ /* 0x000fe20000400000 */
[----:B------:R2:W5:Y:S01]  /*5ee0*/  MUFU.EX2 R40, R125 ;  /* 0x0000007d00287308 */ /* 0x0005620000000800 */
[----:B----4-:R-:W-:Y:S01]  /*5ef0*/  @!P2 FMUL R15, R15, R15 ;  /* 0x0000000f0f0fa220 */ /* 0x010fe20000400000 */
[----:B------:R-:W-:Y:S01]  /*5f00*/  FSETP.GEU.AND P2, PT, R102, -126, PT ;  /* 0xc2fc00006600780b */ /* 0x000fe20003f4e000 */
[--C-:B-1----:R-:W-:Y:S01]  /*5f10*/  FFMA R108, R97, UR27, -R169.reuse ;  /* 0x0000001b616c7c23 */ /* 0x102fe200080008a9 */
[----:B------:R-:W-:-:S03]  /*5f20*/  FFMA R97, R50, UR31, -R169 ;  /* 0x0000001f32617c23 */ /* 0x000fc600080008a9 */
[----:B------:R-:W-:Y:S01]  /*5f30*/  @!P5 FMUL R129, R129, 0.5 ;  /* 0x3f0000008181d820 */ /* 0x000fe20000400000 */
[----:B------:R1:W4:Y:S01]  /*5f40*/  MUFU.EX2 R13, R132 ;  /* 0x00000084000d7308 */ /* 0x0003220000000800 */
[----:B---3--:R-:W-:Y:S01]  /*5f50*/  @!P3 FMUL R14, R14, R14 ;  /* 0x0000000e0e0eb220 */ /* 0x008fe20000400000 */
[----:B------:R-:W-:Y:S01]  /*5f60*/  FSETP.GEU.AND P3, PT, R103, -126, PT ;  /* 0xc2fc00006700780b */ /* 0x000fe20003f6e000 */
[----:B--2---:R-:W-:-:S04]  /*5f70*/  FFMA R125, R85, UR21, -R169 ;  /* 0x00000015557d7c23 */ /* 0x004fc800080008a9 */
[----:B------:R-:W-:Y:S01]  /*5f80*/  @!P2 FMUL R102, R102, 0.5 ;  /* 0x3f0000006666a820 */ /* 0x000fe20000400000 */
[----:B------:R2:W3:Y:S01]  /*5f90*/  MUFU.EX2 R42, R143 ;  /* 0x0000008f002a7308 */ /* 0x0004e20000000800 */
[----:B-----5:R-:W-:Y:S01]  /*5fa0*/  @!P1 FMUL R40, R40, R40 ;  /* 0x0000002828289220 */ /* 0x020fe20000400000 */
[----:B------:R-:W-:Y:S01]  /*5fb0*/  FSETP.GEU.AND P1, PT, R25, -126, PT ;  /* 0xc2fc00001900780b */ /* 0x000fe20003f2e000 */
[----:B-1----:R-:W-:-:S04]  /*5fc0*/  FFMA R132, R86, UR38, -R169 ;  /* 0x0000002656847c23 */ /* 0x002fc800080008a9 */
[----:B------:R-:W-:Y:S01]  /*5fd0*/  @!P3 FMUL R103, R103, 0.5 ;  /* 0x3f0000006767b820 */ /* 0x000fe20000400000 */
[----:B------:R-:W1:Y:S01]  /*5fe0*/  MUFU.EX2 R129, R129 ;  /* 0x0000008100817308 */ /* 0x000e620000000800 */
[----:B----4-:R-:W-:Y:S01]  /*5ff0*/  @!P4 FMUL R13, R13, R13 ;  /* 0x0000000d0d0dc220 */ /* 0x010fe20000400000 */
[----:B------:R-:W-:Y:S01]  /*6000*/  FSETP.GEU.AND P4, PT, R32, -126, PT ;  /* 0xc2fc00002000780b */ /* 0x000fe20003f8e000 */
[----:B--2---:R-:W-:-:S04]  /*6010*/  FFMA R143, R88, UR22, -R169 ;  /* 0x00000016588f7c23 */ /* 0x004fc800080008a9 */
[----:B------:R-:W-:Y:S01]  /*6020*/  @!P1 FMUL R25, R25, 0.5 ;  /* 0x3f00000019199820 */ /* 0x000fe20000400000 */
[----:B------:R-:W2:Y:S01]  /*6030*/  MUFU.EX2 R102, R102 ;  /* 0x0000006600667308 */ /* 0x000ea20000000800 */
[----:B---3--:R-:W-:Y:S01]  /*6040*/  @!P6 FMUL R42, R42, R42 ;  /* 0x0000002a2a2ae220 */ /* 0x008fe20000400000 */
[----:B------:R-:W3:Y:S05]  /*6050*/  SYNCS.PHASECHK.TRANS64.TRYWAIT P6, [R2+URZ+0x3b808], R153 ;  /* 0x03b80899020075a7 */ /* 0x000eea00080c017f */
[----:B------:R-:W-:Y:S01]  /*6060*/  @!P4 FMUL R32, R32, 0.5 ;  /* 0x3f0000002020c820 */ /* 0x000fe20000400000 */
[----:B------:R-:W4:Y:S01]  /*6070*/  MUFU.EX2 R106, R25 ;  /* 0x00000019006a7308 */ /* 0x000f220000000800 */
[----:B-1----:R-:W-:Y:S01]  /*6080*/  @!P5 FMUL R129, R129, R129 ;  /* 0x000000818181d220 */ /* 0x002fe20000400000 */
[----:B------:R-:W-:-:S04]  /*6090*/  FSETP.GEU.AND P5, PT, R162, -126, PT ;  /* 0xc2fc0000a200780b */ /* 0x000fc80003fae000 */
[----:B------:R-:W-:Y:S02]  /*60a0*/  P2R R24, PR, RZ, 0x20 ;  /* 0x00000020ff187803 */ /* 0x000fe40000000000 */
[----:B------:R-:W1:Y:S01]  /*60b0*/  MUFU.EX2 R103, R103 ;  /* 0x0000006700677308 */ /* 0x000e620000000800 */
[----:B--2---:R-:W-:Y:S01]  /*60c0*/  @!P2 FMUL R102, R102, R102 ;  /* 0x000000666666a220 */ /* 0x004fe20000400000 */
[----:B------:R-:W-:-:S05]  /*60d0*/  FSETP.GEU.AND P2, PT, R171, -126, PT ;  /* 0xc2fc0000ab00780b */ /* 0x000fca0003f4e000 */
[----:B------:R-:W-:Y:S01]  /*60e0*/  @!P5 FMUL R162, R162, 0.5 ;  /* 0x3f000000a2a2d820 */ /* 0x000fe20000400000 */
[----:B------:R-:W2:Y:S01]  /*60f0*/  MUFU.EX2 R32, R32 ;  /* 0x0000002000207308 */ /* 0x000ea20000000800 */
[----:B----4-:R-:W-:Y:S01]  /*6100*/  @!P1 FMUL R106, R106, R106 ;  /* 0x0000006a6a6a9220 */ /* 0x010fe20000400000 */
[----:B------:R-:W-:Y:S02]  /*6110*/  FSETP.GEU.AND P1, PT, R170, -126, PT ;  /* 0xc2fc0000aa00780b */ /* 0x000fe40003f2e000 */
[----:B------:R-:W-:-:S03]  /*6120*/  FSETP.GEU.AND P5, PT, R174, -126, PT ;  /* 0xc2fc0000ae00780b */ /* 0x000fc60003fae000 */
[----:B------:R-:W-:Y:S01]  /*6130*/  @!P2 FMUL R171, R171, 0.5 ;  /* 0x3f000000ababa820 */ /* 0x000fe20000400000 */
[----:B------:R4:W3:Y:S01]  /*6140*/  MUFU.EX2 R93, R162 ;  /* 0x000000a2005d7308 */ /* 0x0008e20000000800 */
[----:B-1----:R-:W-:Y:S01]  /*6150*/  @!P3 FMUL R103, R103, R103 ;  /* 0x000000676767b220 */ /* 0x002fe20000400000 */
[----:B------:R-:W-:-:S05]  /*6160*/  FSETP.GEU.AND P3, PT, R172, -126, PT ;  /* 0xc2fc0000ac00780b */ /* 0x000fca0003f6e000 */
[----:B------:R-:W-:Y:S01]  /*6170*/  @!P1 FMUL R170, R170, 0.5 ;  /* 0x3f000000aaaa9820 */ /* 0x000fe20000400000 */
[----:B------:R4:W1:Y:S01]  /*6180*/  MUFU.EX2 R89, R171 ;  /* 0x000000ab00597308 */ /* 0x0008620000000800 */
[----:B--2---:R-:W-:Y:S01]  /*6190*/  @!P4 FMUL R32, R32, R32 ;  /* 0x000000202020c220 */ /* 0x004fe20000400000 */
[----:B------:R-:W-:-:S05]  /*61a0*/  FSETP.GEU.AND P4, PT, R173, -126, PT ;  /* 0xc2fc0000ad00780b */ /* 0x000fca0003f8e000 */
[----:B------:R-:W-:Y:S01]  /*61b0*/  @!P3 FMUL R172, R172, 0.5 ;  /* 0x3f000000acacb820 */ /* 0x000fe20000400000 */
[----:B------:R4:W2:Y:S07]  /*61c0*/  MUFU.EX2 R34, R170 ;  /* 0x000000aa00227308 */ /* 0x0008ae0000000800 */
[----:B------:R-:W-:Y:S01]  /*61d0*/  @!P4 FMUL R173, R173, 0.5 ;  /* 0x3f000000adadc820 */ /* 0x000fe20000400000 */
[----:B------:R4:W1:Y:S01]  /*61e0*/  MUFU.EX2 R85, R172 ;  /* 0x000000ac00557308 */ /* 0x0008620000000800 */
[----:B---3--:R-:W-:Y:S05]  /*61f0*/  @!P6 BRA `(.L_x_23) ;  /* 0x000001740050e947 */ /* 0x008fea0003800000 */
.L_x_89:
[----:B------:R-:W-:Y:S01]  /*6200*/  ISETP.NE.AND P6, PT, R24, RZ, PT ;  /* 0x000000ff1800720c */ /* 0x000fe20003fc5270 */
[----:B------:R-:W-:Y:S01]  /*6210*/  UIADD3 UR4, UR61, 0xe00, URZ ;  /* 0x00000e003d047890 */ /* 0x000fe2000fffe03f */
[----:B------:R-:W-:Y:S01]  /*6220*/  F2FP.F16.F32.PACK_AB R25, R52, R51 ;  /* 0x000000333419723e */ /* 0x000fe200000000ff */
[----:B------:R-:W-:Y:S01]  /*6230*/  UMOV UR11, 0xc0000010 ;  /* 0xc0000010000b7882 */ /* 0x000fe20000000000 */
[----:B------:R-:W-:Y:S01]  /*6240*/  F2FP.F16.F32.PACK_AB R27, R70, R59 ;  /* 0x0000003b461b723e */ /* 0x000fe200000000ff */
[----:B------:R-:W-:Y:S01]  /*6250*/  UIADD3 UR6, UR61, 0x1000, URZ ;  /* 0x000010003d067890 */ /* 0x000fe2000fffe03f */
[----:B------:R-:W-:Y:S01]  /*6260*/  F2FP.F16.F32.PACK_AB R24, R106, R129 ;  /* 0x000000816a18723e */ /* 0x000fe200000000ff */
[----:B------:R-:W-:Y:S01]  /*6270*/  UMOV UR7, 0xc0000010 ;  /* 0xc000001000077882 */ /* 0x000fe20000000000 */
[----:B------:R-:W-:Y:S01]  /*6280*/  F2FP.F16.F32.PACK_AB R26, R103, R102 ;  /* 0x00000066671a723e */ /* 0x000fe200000000ff */
[----:B------:R-:W-:Y:S01]  /*6290*/  UMOV UR10, UR4 ;  /* 0x00000004000a7c82 */ /* 0x000fe20008000000 */
[----:B------:R-:W-:Y:S01]  /*62a0*/  UIADD3 UR8, UR61, 0x1200, URZ ;  /* 0x000012003d087890 */ /* 0x000fe2000fffe03f */
[----:B------:R-:W-:Y:S01]  /*62b0*/  @!P5 FMUL R174, R174, 0.5 ;  /* 0x3f000000aeaed820 */ /* 0x000fe20000400000 */
[----:B------:R-:W-:Y:S01]  /*62c0*/  WARPGROUP.ARRIVE ;  /* 0x00000000000079c5 */ /* 0x000fe20000000000 */
[----:B------:R-:W-:Y:S01]  /*62d0*/  UIADD3 UR4, UR61, 0x1400, URZ ;  /* 0x000014003d047890 */ /* 0x000fe2000fffe03f */
[----:B------:R-:W5:Y:S01]  /*62e0*/  MUFU.EX2 R88, R173 ;  /* 0x000000ad00587308 */ /* 0x000f620000000800 */
[----:B------:R-:W-:Y:S01]  /*62f0*/  FADD R50, R51, R122 ;  /* 0x0000007a33327221 */ /* 0x000fe20000000000 */
[----:B------:R-:W-:Y:S01]  /*6300*/  @!P6 FMUL R93, R93, R93 ;  /* 0x0000005d5d5de220 */ /* 0x000fe20000400000 */
[----:B--2---:R-:W-:-:S02]  /*6310*/  @!P1 FMUL R34, R34, R34 ;  /* 0x0000002222229220 */ /* 0x004fc40000400000 */
[----:B------:R-:W-:Y:S01]  /*6320*/  HGMMA.64x16x16.F32 R200, R24, gdesc[UR8].tnspB, RZ, !UPT, gsb0 ;  /* 0x4020000818c87df0 */ /* 0x000fe2000c0008ff */
[----:B------:R-:W-:Y:S01]  /*6330*/  UMOV UR10, UR8 ;  /* 0x00000008000a7c82 */ /* 0x000fe20008000000 */
[----:B------:R-:W-:Y:S01]  /*6340*/  UMOV UR11, 0xc0000010 ;  /* 0xc0000010000b7882 */ /* 0x000fe20000000000 */
[----:B------:R-:W-:Y:S01]  /*6350*/  UIADD3 UR8, UR61, 0x1800, URZ ;  /* 0x000018003d087890 */ /* 0x000fe2000fffe03f */
[----:B------:R-:W2:Y:S01]  /*6360*/  MUFU.EX2 R86, R174 ;  /* 0x000000ae00567308 */ /* 0x000ea20000000800 */
[----:B------:R-:W-:Y:S01]  /*6370*/  FADD R51, R100, R37 ;  /* 0x0000002564337221 */ /* 0x000fe20000000000 */
[----:B-1----:R-:W-:Y:S01]  /*6380*/  @!P2 FMUL R89, R89, R89 ;  /* 0x000000595959a220 */ /* 0x002fe20000400000 */
[----:B------:R-:W-:Y:S01]  /*6390*/  UMOV UR15, 0xc0000010 ;  /* 0xc0000010000f7882 */ /* 0x000fe20000000000 */
[----:B------:R-:W-:Y:S01]  /*63a0*/  UIADD3 UR12, UR61, 0x1620, URZ ;  /* 0x000016203d0c7890 */ /* 0x000fe2000fffe03f */
[----:B------:R-:W-:Y:S01]  /*63b0*/  FSETP.GEU.AND P6, PT, R105, -126, PT ;  /* 0xc2fc00006900780b */ /* 0x000fe20003fce000 */
[----:B------:R-:W-:Y:S01]  /*63c0*/  FADD R61, R148, R67 ;  /* 0x00000043943d7221 */ /* 0x000fe20000000000 */
[----:B------:R-:W-:Y:S01]  /*63d0*/  FADD R52, R52, R119 ;  /* 0x0000007734347221 */ /* 0x000fe20000000000 */
[----:B------:R-:W-:Y:S01]  /*63e0*/  FADD R58, R59, R120 ;  /* 0x000000783b3a7221 */ /* 0x000fe20000000000 */
[----:B------:R-:W-:Y:S01]  /*63f0*/  @!P3 FMUL R85, R85, R85 ;  /* 0x000000555555b220 */ /* 0x000fe20000400000 */
[----:B------:R-:W-:Y:S01]  /*6400*/  FADD R50, R50, R61 ;  /* 0x0000003d32327221 */ /* 0x000fe20000000000 */
[----:B------:R-:W-:Y:S01]  /*6410*/  FADD R61, R149, R64 ;  /* 0x00000040953d7221 */ /* 0x000fe20000000000 */
[----:B-----5:R-:W-:Y:S01]  /*6420*/  @!P4 FMUL R88, R88, R88 ;  /* 0x000000585858c220 */ /* 0x020fe20000400000 */
[----:B------:R-:W-:Y:S01]  /*6430*/  FADD R59, R91, R114 ;  /* 0x000000725b3b7221 */ /* 0x000fe20000000000 */
[----:B------:R-:W-:Y:S01]  /*6440*/  FSETP.GEU.AND P1, PT, R90, -126, PT ;  /* 0xc2fc00005a00780b */ /* 0x000fe20003f2e000 */
[----:B------:R-:W-:Y:S01]  /*6450*/  FADD R52, R52, R61 ;  /* 0x0000003d34347221 */ /* 0x000fe20000000000 */
[----:B------:R-:W-:Y:S01]  /*6460*/  FADD R61, R92, R39 ;  /* 0x000000275c3d7221 */ /* 0x000fe20000000000 */
[----:B--2---:R-:W-:Y:S01]  /*6470*/  @!P5 FMUL R86, R86, R86 ;  /* 0x000000565656d220 */ /* 0x004fe20000400000 */
[----:B------:R-:W-:Y:S01]  /*6480*/  @!P6 FMUL R105, R105, 0.5 ;  /* 0x3f0000006969e820 */ /* 0x000fe20000400000 */
[----:B------:R-:W-:Y:S01]  /*6490*/  FSETP.GEU.AND P2, PT, R111, -126, PT ;  /* 0xc2fc00006f00780b */ /* 0x000fe20003f4e000 */
[----:B------:R-:W-:Y:S01]  /*64a0*/  FADD R70, R70, R113 ;  /* 0x0000007146467221 */ /* 0x000fe20000000000 */
[----:B------:R-:W-:Y:S01]  /*64b0*/  FSETP.GEU.AND P3, PT, R104, -126, PT ;  /* 0xc2fc00006800780b */ /* 0x000fe20003f6e000 */
[----:B------:R-:W-:Y:S01]  /*64c0*/  ULDC UR5, c[0x0][0x604] ;  /* 0x0001810000057ab9 */ /* 0x000fe20000000800 */
[----:B------:R-:W-:Y:S01]  /*64d0*/  FSETP.GEU.AND P4, PT, R107, -126, PT ;  /* 0xc2fc00006b00780b */ /* 0x000fe20003f8e000 */
[----:B------:R-:W1:Y:S01]  /*64e0*/  MUFU.EX2 R105, R105 ;  /* 0x0000006900697308 */ /* 0x000e620000000800 */
[----:B------:R-:W-:Y:S01]  /*64f0*/  FSETP.GEU.AND P5, PT, R219, -126, PT ;  /* 0xc2fc0000db00780b */ /* 0x000fe20003fae000 */
[----:B------:R-:W-:Y:S01]  /*6500*/  ULDC UR60, c[0x0][0x28c] ;  /* 0x0000a300003c7ab9 */ /* 0x000fe20000000800 */
[----:B------:R-:W-:Y:S01]  /*6510*/  @!P1 FMUL R90, R90, 0.5 ;  /* 0x3f0000005a5a9820 */ /* 0x000fe20000400000 */
[----:B------:R-:W-:Y:S01]  /*6520*/  F2FP.F16.F32.PACK_AB R39, R94, R39 ;  /* 0x000000275e27723e */ /* 0x000fe200000000ff */
[----:B------:R-:W-:Y:S01]  /*6530*/  VIADD R11, R11, 0x100 ;  /* 0x000001000b0b7836 */ /* 0x000fe20000000000 */
[----:B------:R-:W-:-:S02]  /*6540*/  F2FP.F16.F32.PACK_AB R37, R114, R37 ;  /* 0x000000257225723e */ /* 0x000fc400000000ff */
[----:B------:R-:W-:Y:S01]  /*6550*/  @!P2 FMUL R111, R111, 0.5 ;  /* 0x3f0000006f6fa820 */ /* 0x000fe20000400000 */
[----:B------:R-:W2:Y:S01]  /*6560*/  MUFU.EX2 R90, R90 ;  /* 0x0000005a005a7308 */ /* 0x000ea20000000800 */
[----:B------:R-:W-:Y:S01]  /*6570*/  @!P3 FMUL R104, R104, 0.5 ;  /* 0x3f0000006868b820 */ /* 0x000fe20000400000 */
[----:B------:R-:W-:Y:S01]  /*6580*/  LEA.HI.SX32 R216, R216, 0xffffffff, 0x18 ;  /* 0xffffffffd8d87811 */ /* 0x000fe200078fc2ff */
[----:B------:R-:W-:Y:S01]  /*6590*/  @!P4 FMUL R107, R107, 0.5 ;  /* 0x3f0000006b6bc820 */ /* 0x000fe20000400000 */
[----:B------:R-:W-:Y:S02]  /*65a0*/  WARPGROUP.DEPBAR.LE gsb0, 0x0 ;  /* 0x00008000000079c5 */ /* 0x000fe40000010000 */
[----:B------:R-:W-:Y:S01]  /*65b0*/  WARPGROUP.ARRIVE ;  /* 0x00000000000079c5 */ /* 0x000fe20000000000 */
[----:B-1----:R-:W-:Y:S01]  /*65c0*/  @!P6 FMUL R105, R105, R105 ;  /* 0x000000696969e220 */ /* 0x002fe20000400000 */
[----:B------:R-:W1:Y:S01]  /*65d0*/  MUFU.EX2 R111, R111 ;  /* 0x0000006f006f7308 */ /* 0x000e620000000800 */
[----:B------:R-:W-:Y:S01]  /*65e0*/  FSETP.GEU.AND P6, PT, R99, -126, PT ;  /* 0xc2fc00006300780b */ /* 0x000fe20003fce000 */
[----:B------:R-:W-:-:S02]  /*65f0*/  @!P5 FMUL R219, R219, 0.5 ;  /* 0x3f000000dbdbd820 */ /* 0x000fc40000400000 */
[----:B------:R-:W-:Y:S01]  /*6600*/  HGMMA.64x16x16.F32 R192, R24, gdesc[UR4].tnspB, RZ, !UPT, gsb0 ;  /* 0x4020000418c07df0 */ /* 0x000fe2000c0008ff */
[----:B------:R-:W-:Y:S01]  /*6610*/  UIADD3 UR6, UR61, 0x1600, URZ ;  /* 0x000016003d067890 */ /* 0x000fe2000fffe03f */
[----:B------:R-:W-:Y:S02]  /*6620*/  UMOV UR7, 0xc0000010 ;  /* 0xc000001000077882 */ /* 0x000fe40000000000 */
[----:B------:R-:W5:Y:S01]  /*6630*/  MUFU.EX2 R104, R104 ;  /* 0x0000006800687308 */ /* 0x000f620000000800 */
[----:B--2---:R-:W-:Y:S01]  /*6640*/  @!P1 FMUL R90, R90, R90 ;  /* 0x0000005a5a5a9220 */ /* 0x004fe20000400000 */
[----:B------:R-:W-:-:S04]  /*6650*/  FSETP.GEU.AND P1, PT, R215, -126, PT ;  /* 0xc2fc0000d700780b */ /* 0x000fc80003f2e000 */
[----:B------:R-:W-:Y:S02]  /*6660*/  @!P6 FMUL R99, R99, 0.5 ;  /* 0x3f0000006363e820 */ /* 0x000fe40000400000 */
[----:B------:R-:W2:Y:S01]  /*6670*/  MUFU.EX2 R107, R107 ;  /* 0x0000006b006b7308 */ /* 0x000ea20000000800 */
[----:B-1----:R-:W-:Y:S01]  /*6680*/  @!P2 FMUL R111, R111, R111 ;  /* 0x0000006f6f6fa220 */ /* 0x002fe20000400000 */
[----:B------:R-:W-:-:S05]  /*6690*/  FSETP.GEU.AND P2, PT, R101, -126, PT ;  /* 0xc2fc00006500780b */ /* 0x000fca0003f4e000 */
[----:B------:R-:W-:Y:S01]  /*66a0*/  @!P1 FMUL R215, R215, 0.5 ;  /* 0x3f000000d7d79820 */ /* 0x000fe20000400000 */
[----:B------:R-:W1:Y:S01]  /*66b0*/  MUFU.EX2 R220, R219 ;  /* 0x000000db00dc7308 */ /* 0x000e620000000800 */
[----:B-----5:R-:W-:Y:S01]  /*66c0*/  @!P3 FMUL R104, R104, R104 ;  /* 0x000000686868b220 */ /* 0x020fe20000400000 */
[----:B------:R-:W-:-:S05]  /*66d0*/  FSETP.GEU.AND P3, PT, R214, -126, PT ;  /* 0xc2fc0000d600780b */ /* 0x000fca0003f6e000 */
[----:B------:R-:W-:Y:S01]  /*66e0*/  @!P2 FMUL R101, R101, 0.5 ;  /* 0x3f0000006565a820 */ /* 0x000fe20000400000 */
[----:B------:R-:W5:Y:S01]  /*66f0*/  MUFU.EX2 R99, R99 ;  /* 0x0000006300637308 */ /* 0x000f620000000800 */
[----:B--2---:R-:W-:Y:S01]  /*6700*/  @!P4 FMUL R107, R107, R107 ;  /* 0x0000006b6b6bc220 */ /* 0x004fe20000400000 */
[----:B------:R-:W-:-:S05]  /*6710*/  FSETP.GEU.AND P4, PT, R151, -126, PT ;  /* 0xc2fc00009700780b */ /* 0x000fca0003f8e000 */
[----:B------:R-:W-:Y:S01]  /*6720*/  @!P3 FMUL R214, R214, 0.5 ;  /* 0x3f000000d6d6b820 */ /* 0x000fe20000400000 */
[----:B------:R-:W2:Y:S01]  /*6730*/  MUFU.EX2 R101, R101 ;  /* 0x0000006500657308 */ /* 0x000ea20000000800 */
[----:B-1----:R-:W-:Y:S01]  /*6740*/  @!P5 FMUL R220, R220, R220 ;  /* 0x000000dcdcdcd220 */ /* 0x002fe20000400000 */
[----:B------:R-:W-:Y:S01]  /*6750*/  FSETP.GEU.AND P5, PT, R117, -126, PT ;  /* 0xc2fc00007500780b */ /* 0x000fe20003fae000 */
[----:B------:R-:W-:Y:S02]  /*6760*/  WARPGROUP.DEPBAR.LE gsb0, 0x0 ;  /* 0x00008000000079c5 */ /* 0x000fe40000010000 */
[----:B------:R-:W-:Y:S01]  /*6770*/  WARPGROUP.ARRIVE ;  /* 0x00000000000079c5 */ /* 0x000fe20000000000 */
[----:B-----5:R-:W-:Y:S01]  /*6780*/  @!P6 FMUL R99, R99, R99 ;  /* 0x000000636363e220 */ /* 0x020fe20000400000 */
[----:B------:R-:W-:Y:S01]  /*6790*/  FSETP.GEU.AND P6, PT, R150, -126, PT ;  /* 0xc2fc00009600780b */ /* 0x000fe20003fce000 */
[----:B------:R-:W-:-:S03]  /*67a0*/  @!P4 FMUL R151, R151, 0.5 ;  /* 0x3f0000009797c820 */ /* 0x000fc60000400000 */
[----:B------:R-:W-:Y:S01]  /*67b0*/  HGMMA.64x16x16.F32 R184, R24, gdesc[UR8].tnspB, RZ, !UPT, gsb0 ;  /* 0x4020000818b87df0 */ /* 0x000fe2000c0008ff */
[----:B------:R-:W-:Y:S01]  /*67c0*/  UMOV UR10, UR4 ;  /* 0x00000004000a7c82 */ /* 0x000fe20008000000 */
[----:B------:R-:W-:Y:S01]  /*67d0*/  UMOV UR11, 0xc0000010 ;  /* 0xc0000010000b7882 */ /* 0x000fe20000000000 */
[----:B------:R-:W-:Y:S01]  /*67e0*/  UIADD3 UR4, UR61, 0x1a00, URZ ;  /* 0x00001a003d047890 */ /* 0x000fe2000fffe03f */
[----:B--2---:R-:W-:Y:S01]  /*67f0*/  @!P2 FMUL R101, R101, R101 ;  /* 0x000000656565a220 */ /* 0x004fe20000400000 */
[----:B------:R-:W-:Y:S01]  /*6800*/  @!P5 FMUL R117, R117, 0.5 ;  /* 0x3f0000007575d820 */ /* 0x000fe20000400000 */
[----:B------:R-:W-:-:S03]  /*6810*/  FSETP.GEU.AND P2, PT, R145, -126, PT ;  /* 0xc2fc00009100780b */ /* 0x000fc60003f4e000 */
[----:B------:R-:W-:Y:S02]  /*6820*/  @!P6 FMUL R150, R150, 0.5 ;  /* 0x3f0000009696e820 */ /* 0x000fe40000400000 */
[----:B------:R-:W1:Y:S08]  /*6830*/  MUFU.EX2 R117, R117 ;  /* 0x0000007500757308 */ /* 0x000e700000000800 */
[----:B------:R-:W2:Y:S01]  /*6840*/  MUFU.EX2 R150, R150 ;  /* 0x0000009600967308 */ /* 0x000ea20000000800 */
[----:B------:R-:W-:-:S07]  /*6850*/  @!P2 FMUL R145, R145, 0.5 ;  /* 0x3f0000009191a820 */ /* 0x000fce0000400000 */
[----:B------:R-:W5:Y:S01]  /*6860*/  MUFU.EX2 R145, R145 ;  /* 0x0000009100917308 */ /* 0x000f620000000800 */
[----:B-1----:R-:W-:Y:S01]  /*6870*/  @!P5 FMUL R117, R117, R117 ;  /* 0x000000757575d220 */ /* 0x002fe20000400000 */
[----:B------:R-:W-:Y:S01]  /*6880*/  FSETP.GEU.AND P5, PT, R142, -126, PT ;  /* 0xc2fc00008e00780b */ /* 0x000fe20003fae000 */
[----:B--2---:R-:W-:Y:S01]  /*6890*/  @!P6 FMUL R150, R150, R150 ;  /* 0x000000969696e220 */ /* 0x004fe20000400000 */
[----:B------:R-:W-:Y:S01]  /*68a0*/  FSETP.GEU.AND P6, PT, R130, -126, PT ;  /* 0xc2fc00008200780b */ /* 0x000fe20003fce000 */
[----:B------:R-:W-:Y:S02]  /*68b0*/  WARPGROUP.DEPBAR.LE gsb0, 0x0 ;  /* 0x00008000000079c5 */ /* 0x000fe40000010000 */
[----:B------:R-:W-:-:S08]  /*68c0*/  WARPGROUP.ARRIVE ;  /* 0x00000000000079c5 */ /* 0x000fd00000000000 */
[----:B------:R-:W-:Y:S01]  /*68d0*/  @!P5 FMUL R142, R142, 0.5 ;  /* 0x3f0000008e8ed820 */ /* 0x000fe20000400000 */
[----:B-----5:R-:W-:Y:S01]  /*68e0*/  @!P2 FMUL R145, R145, R145 ;  /* 0x000000919191a220 */ /* 0x020fe20000400000 */
[----:B------:R-:W-:Y:S01]  /*68f0*/  FSETP.GEU.AND P2, PT, R131, -126, PT ;  /* 0xc2fc00008300780b */ /* 0x000fe20003f4e000 */
[----:B------:R-:W-:Y:S01]  /*6900*/  HGMMA.64x16x16.F32 R176, R24, gdesc[UR8].tnspB, RZ, !UPT, gsb0 ;  /* 0x4020000818b07df0 */ /* 0x000fe2000c0008ff */
[----:B------:R-:W-:Y:S02]  /*6910*/  UIADD3 UR10, UR61, 0x1420, URZ ;  /* 0x000014203d0a7890 */ /* 0x000fe4000fffe03f */
[----:B------:R-:W1:Y:S01]  /*6920*/  MUFU.EX2 R142, R142 ;  /* 0x0000008e008e7308 */ /* 0x000e620000000800 */
[----:B------:R-:W-:Y:S01]  /*6930*/  UMOV UR11, 0xc0000010 ;  /* 0xc0000010000b7882 */ /* 0x000fe20000000000 */
[----:B------:R-:W-:-:S07]  /*6940*/  @!P6 FMUL R130, R130, 0.5 ;  /* 0x3f0000008282e820 */ /* 0x000fce0000400000 */
[----:B------:R-:W-:Y:S01]  /*6950*/  @!P2 FMUL R131, R131, 0.5 ;  /* 0x3f0000008383a820 */ /* 0x000fe20000400000 */
[----:B------:R-:W2:Y:S01]  /*6960*/  MUFU.EX2 R130, R130 ;  /* 0x0000008200827308 */ /* 0x000ea20000000800 */
[----:B-1----:R-:W-:-:S07]  /*6970*/  @!P5 FMUL R142, R142, R142 ;  /* 0x0000008e8e8ed220 */ /* 0x002fce0000400000 */
[----:B------:R-:W1:Y:S01]  /*6980*/  MUFU.EX2 R131, R131 ;  /* 0x0000008300837308 */ /* 0x000e620000000800 */
[----:B------:R-:W-:Y:S01]  /*6990*/  FSETP.GEU.AND P5, PT, R115, -126, PT ;  /* 0xc2fc00007300780b */ /* 0x000fe20003fae000 */
[----:B--2---:R-:W-:Y:S01]  /*69a0*/  @!P6 FMUL R130, R130, R130 ;  /* 0x000000828282e220 */ /* 0x004fe20000400000 */
[----:B------:R-:W-:-:S11]  /*69b0*/  FSETP.GEU.AND P6, PT, R110, -126, PT ;  /* 0xc2fc00006e00780b */ /* 0x000fd60003fce000 */
[----:B------:R-:W-:Y:S01]  /*69c0*/  @!P5 FMUL R115, R115, 0.5 ;  /* 0x3f0000007373d820 */ /* 0x000fe20000400000 */
[----:B-1----:R-:W-:Y:S01]  /*69d0*/  @!P2 FMUL R131, R131, R131 ;  /* 0x000000838383a220 */ /* 0x002fe20000400000 */
[----:B------:R-:W-:-:S04]  /*69e0*/  FSETP.GEU.AND P2, PT, R112, -126, PT ;  /* 0xc2fc00007000780b */ /* 0x000fc80003f4e000 */
[----:B------:R-:W1:Y:S01]  /*69f0*/  MUFU.EX2 R115, R115 ;  /* 0x0000007300737308 */ /* 0x000e620000000800 */
[----:B------:R-:W-:Y:S02]  /*6a00*/  WARPGROUP.DEPBAR.LE gsb0, 0x0 ;  /* 0x00008000000079c5 */ /* 0x000fe40000010000 */
[----:B----4-:R-:W-:Y:S01]  /*6a10*/  WARPGROUP.ARRIVE ;  /* 0x00000000000079c5 */ /* 0x010fe20000000000 */
[----:B------:R-:W-:-:S05]  /*6a20*/  @!P6 FMUL R110, R110, 0.5 ;  /* 0x3f0000006e6ee820 */ /* 0x000fca0000400000 */
[----:B------:R-:W-:Y:S01]  /*6a30*/  HGMMA.64x16x16.F32 R168, R24, gdesc[UR4].tnspB, RZ, !UPT, gsb0 ;  /* 0x4020000418a87df0 */ /* 0x000fe2000c0008ff */
[----:B------:R-:W-:Y:S01]  /*6a40*/  UMOV UR6, UR8 ;  /* 0x0000000800067c82 */ /* 0x000fe20008000000 */
[----:B------:R-:W-:Y:S01]  /*6a50*/  UMOV UR7, 0xc0000010 ;  /* 0xc000001000077882 */ /* 0x000fe20000000000 */
[----:B------:R-:W-:Y:S01]  /*6a60*/  UIADD3 UR8, UR61, 0x1220, URZ ;  /* 0x000012203d087890 */ /* 0x000fe2000fffe03f */
[----:B------:R-:W-:Y:S01]  /*6a70*/  @!P2 FMUL R112, R112, 0.5 ;  /* 0x3f0000007070a820 */ /* 0x000fe20000400000 */
[----:B-1----:R-:W-:Y:S01]  /*6a80*/  @!P5 FMUL R115, R115, R115 ;  /* 0x000000737373d220 */ /* 0x002fe20000400000 */
[----:B------:R-:W-:-:S03]  /*6a90*/  FSETP.GEU.AND P5, PT, R96, -126, PT ;  /* 0xc2fc00006000780b */ /* 0x000fc60003fae000 */
[----:B------:R-:W-:-:S10]  /*6aa0*/  FADD R102, R102, R115 ;  /* 0x0000007366667221 */ /* 0x000fd40000000000 */
[----:B------:R-:W-:-:S06]  /*6ab0*/  @!P5 FMUL R96, R96, 0.5 ;  /* 0x3f0000006060d820 */ /* 0x000fcc0000400000 */
[----:B------:R-:W1:Y:S01]  /*6ac0*/  MUFU.EX2 R96, R96 ;  /* 0x0000006000607308 */ /* 0x000e620000000800 */
[----:B------:R-:W-:Y:S02]  /*6ad0*/  WARPGROUP.DEPBAR.LE gsb0, 0x0 ;  /* 0x00008000000079c5 */ /* 0x000fe40000010000 */
[----:B------:R-:W-:Y:S01]  /*6ae0*/  WARPGROUP.ARRIVE ;  /* 0x00000000000079c5 */ /* 0x000fe20000000000 */
[----:B-1----:R-:W-:Y:S01]  /*6af0*/  @!P5 FMUL R96, R96, R96 ;  /* 0x000000606060d220 */ /* 0x002fe20000400000 */
[----:B------:R-:W-:-:S04]  /*6b00*/  FSETP.GEU.AND P5, PT, R84, -126, PT ;  /* 0xc2fc00005400780b */ /* 0x000fc80003fae000 */
[----:B------:R-:W-:Y:S01]  /*6b10*/  HGMMA.64x16x16.F32 R160, R24, gdesc[UR4].tnspB, RZ, !UPT, gsb0 ;  /* 0x4020000418a07df0 */ /* 0x000fe2000c0008ff */
[----:B------:R-:W-:Y:S01]  /*6b20*/  UMOV UR6, UR4 ;  /* 0x0000000400067c82 */ /* 0x000fe20008000000 */
[----:B------:R-:W-:Y:S01]  /*6b30*/  UMOV UR7, 0xc0000010 ;  /* 0xc000001000077882 */ /* 0x000fe20000000000 */
[----:B------:R-:W-:-:S06]  /*6b40*/  UIADD3 UR4, UR61, 0xe20, URZ ;  /* 0x00000e203d047890 */ /* 0x000fcc000fffe03f */
[----:B------:R-:W-:Y:S01]  /*6b50*/  @!P5 FMUL R84, R84, 0.5 ;  /* 0x3f0000005454d820 */ /* 0x000fe20000400000 */
[----:B------:R-:W-:Y:S01]  /*6b60*/  UMOV UR14, UR4 ;  /* 0x00000004000e7c82 */ /* 0x000fe20008000000 */
[----:B------:R-:W-:Y:S01]  /*6b70*/  UIADD3 UR4, UR61, 0x1820, URZ ;  /* 0x000018203d047890 */ /* 0x000fe2000fffe03f */
[----:B------:R-:W-:Y:S02]  /*6b80*/  WARPGROUP.DEPBAR.LE gsb0, 0x0 ;  /* 0x00008000000079c5 */ /* 0x000fe40000010000 */
[----:B---3--:R-:W-:-:S06]  /*6b90*/  WARPGROUP.ARRIVE ;  /* 0x00000000000079c5 */ /* 0x008fcc0000000000 */
[----:B------:R-:W-:Y:S01]  /*6ba0*/  HGMMA.64x16x16.F32 R152, R24, gdesc[UR4].tnspB, RZ, !UPT, gsb0 ;  /* 0x4020000418987df0 */ /* 0x000fe2000c0008ff */
[----:B------:R-:W-:Y:S01]  /*6bb0*/  UIADD3 UR6, UR61, 0x1020, URZ ;  /* 0x000010203d067890 */ /* 0x000fe2000fffe03f */
[----:B------:R-:W-:Y:S01]  /*6bc0*/  UMOV UR7, 0xc0000010 ;  /* 0xc000001000077882 */ /* 0x000fe20000000000 */
[----:B------:R-:W-:Y:S02]  /*6bd0*/  WARPGROUP.DEPBAR.LE gsb0, 0x0 ;  /* 0x00008000000079c5 */ /* 0x000fe40000010000 */
[----:B------:R-:W-:Y:S01]  /*6be0*/  FADD R24, R29, R44 ;  /* 0x0000002c1d187221 */ /* 0x000fe20000000000 */
[----:B------:R-:W-:Y:S01]  /*6bf0*/  F2FP.F16.F32.PACK_AB R25, R81, R72 ;  /* 0x000000485119723e */ /* 0x000fe200000000ff */
[----:B------:R-:W-:Y:S01]  /*6c00*/  FADD R72, R72, R33 ;  /* 0x0000002148487221 */ /* 0x000fe20000000000 */
[----:B------:R-:W-:Y:S01]  /*6c10*/  F2FP.F16.F32.PACK_AB R27, R139, R140 ;  /* 0x0000008c8b1b723e */ /* 0x000fe200000000ff */
[----:B------:R-:W-:Y:S01]  /*6c20*/  FADD R51, R51, R24 ;  /* 0x0000001833337221 */ /* 0x000fe20000000000 */
[----:B------:R-:W-:Y:S01]  /*6c30*/  F2FP.F16.F32.PACK_AB R24, R93, R32 ;  /* 0x000000205d18723e */ /* 0x000fe200000000ff */
[----:B------:R-:W-:Y:S01]  /*6c40*/  FADD R140, R140, R35 ;  /* 0x000000238c8c7221 */ /* 0x000fe20000000000 */
[----:B------:R-:W-:Y:S01]  /*6c50*/  F2FP.F16.F32.PACK_AB R26, R89, R34 ;  /* 0x00000022591a723e */ /* 0x000fe200000000ff */
[----:B------:R-:W-:Y:S01]  /*6c60*/  FADD R50, R50, R51 ;  /* 0x0000003332327221 */ /* 0x000fe20000000000 */
[----:B------:R-:W-:-:S02]  /*6c70*/  F2FP.F16.F32.PACK_AB R29, R128, R29 ;  /* 0x0000001d801d723e */ /* 0x000fc400000000ff */
[----:B------:R-:W-:Y:S01]  /*6c80*/  WARPGROUP.ARRIVE ;  /* 0x00000000000079c5 */ /* 0x000fe20000000000 */
[----:B------:R-:W-:Y:S02]  /*6c90*/  F2FP.F16.F32.PACK_AB R33, R118, R33 ;  /* 0x000000217621723e */ /* 0x000fe400000000ff */
[----:B------:R-:W-:-:S03]  /*6ca0*/  F2FP.F16.F32.PACK_AB R35, R116, R35 ;  /* 0x000000237423723e */ /* 0x000fc600000000ff */
[----:B------:R-:W-:Y:S01]  /*6cb0*/  HGMMA.64x16x16.F32 R200, R24, gdesc[UR12].tnspB, R200, gsb0 ;  /* 0x4020000c18c87df0 */ /* 0x000fe200080008c8 */
[----:B------:R-:W-:Y:S01]  /*6cc0*/  UMOV UR14, UR8 ;  /* 0x00000008000e7c82 */ /* 0x000fe20008000000 */
[----:B------:R-:W-:Y:S01]  /*6cd0*/  UMOV UR15, 0xc0000010 ;  /* 0xc0000010000f7882 */ /* 0x000fe20000000000 */
[----:B------:R-:W-:Y:S01]  /*6ce0*/  UIADD3 UR8, UR61, 0x1240, URZ ;  /* 0x000012403d087890 */ /* 0x000fe2000fffe03f */
[----:B------:R-:W-:Y:S02]  /*6cf0*/  WARPGROUP.DEPBAR.LE gsb0, 0x0 ;  /* 0x00008000000079c5 */ /* 0x000fe40000010000 */
[----:B------:R-:W-:-:S06]  /*6d00*/  WARPGROUP.ARRIVE ;  /* 0x00000000000079c5 */ /* 0x000fcc0000000000 */
[----:B------:R-:W-:Y:S01]  /*6d10*/  HGMMA.64x16x16.F32 R192, R24, gdesc[UR4].tnspB, R192, gsb0 ;  /* 0x4020000418c07df0 */ /* 0x000fe200080008c0 */
[----:B------:R-:W-:Y:S01]  /*6d20*/  UIADD3 UR6, UR61, 0x1a20, URZ ;  /* 0x00001a203d067890 */ /* 0x000fe2000fffe03f */
[----:B------:R-:W-:Y:S01]  /*6d30*/  UMOV UR7, 0xc0000010 ;  /* 0xc000001000077882 */ /* 0x000fe20000000000 */
[----:B------:R-:W-:Y:S02]  /*6d40*/  WARPGROUP.DEPBAR.LE gsb0, 0x0 ;  /* 0x00008000000079c5 */ /* 0x000fe40000010000 */
[----:B------:R-:W-:-:S06]  /*6d50*/  WARPGROUP.ARRIVE ;  /* 0x00000000000079c5 */ /* 0x000fcc0000000000 */
[----:B------:R-:W-:Y:S01]  /*6d60*/  HGMMA.64x16x16.F32 R184, R24, gdesc[UR12].tnspB, R184, gsb0 ;  /* 0x4020000c18b87df0 */ /* 0x000fe200080008b8 */
[----:B------:R-:W-:Y:S02]  /*6d70*/  UMOV UR15, 0xc0000010 ;  /* 0xc0000010000f7882 */ /* 0x000fe40000000000 */
[----:B------:R-:W-:Y:S02]  /*6d80*/  WARPGROUP.DEPBAR.LE gsb0, 0x0 ;  /* 0x00008000000079c5 */ /* 0x000fe40000010000 */
[----:B------:R-:W-:-:S06]  /*6d90*/  WARPGROUP.ARRIVE ;  /* 0x00000000000079c5 */ /* 0x000fcc0000000000 */
[----:B------:R-:W-:Y:S01]  /*6da0*/  HGMMA.64x16x16.F32 R176, R24, gdesc[UR8].tnspB, R176, gsb0 ;  /* 0x4020000818b07df0 */ /* 0x000fe200080008b0 */
[----:B------:R-:W-:Y:S01]  /*6db0*/  UMOV UR10, UR12 ;  /* 0x0000000c000a7c82 */ /* 0x000fe20008000000 */
[----:B------:R-:W-:Y:S01]  /*6dc0*/  UMOV UR11, 0xc0000010 ;  /* 0xc0000010000b7882 */ /* 0x000fe20000000000 */
[----:B------:R-:W-:Y:S01]  /*6dd0*/  UIADD3 UR12, UR61, 0x1660, URZ ;  /* 0x000016603d0c7890 */ /* 0x000fe2000fffe03f */
        /* <DEDUP_REMOVED lines=18> */
[----:B------:R-:W-:Y:S01]  /*6f00*/  FADD R24, R128, R45 ;  /* 0x0000002d80187221 */ /* 0x000fe20000000000 */
[----:B------:R-:W-:Y:S01]  /*6f10*/  FADD R25, R146, R65 ;  /* 0x0000004192197221 */ /* 0x000fe20000000000 */
[----:B------:R-:W-:Y:S01]  /*6f20*/  FADD R26, R126, R41 ;  /* 0x000000297e1a7221 */ /* 0x000fe20000000000 */
[----:B------:R-:W-:Y:S01]  /*6f30*/  F2FP.F16.F32.PACK_AB R27, R71, R92 ;  /* 0x0000005c471b723e */ /* 0x000fe200000000ff */
[----:B------:R-:W-:Y:S01]  /*6f40*/  FADD R59, R59, R24 ;  /* 0x000000183b3b7221 */ /* 0x000fe20000000000 */
[----:B------:R-:W-:Y:S01]  /*6f50*/  FADD R58, R58, R25 ;  /* 0x000000193a3a7221 */ /* 0x000fe20000000000 */
[----:B------:R-:W-:Y:S01]  /*6f60*/  FADD R61, R61, R26 ;  /* 0x0000001a3d3d7221 */ /* 0x000fe20000000000 */
[----:B------:R-:W-:Y:S01]  /*6f70*/  F2FP.F16.F32.PACK_AB R25, R91, R100 ;  /* 0x000000645b19723e */ /* 0x000fe200000000ff */
[----:B------:R-:W-:Y:S01]  /*6f80*/  FADD R71, R71, R94 ;  /* 0x0000005e47477221 */ /* 0x000fe20000000000 */
[----:B------:R-:W-:Y:S01]  /*6f90*/  F2FP.F16.F32.PACK_AB R24, R88, R85 ;  /* 0x000000555818723e */ /* 0x000fe200000000ff */
[----:B------:R1:W2:Y:S01]  /*6fa0*/  MUFU.EX2 R100, R215 ;  /* 0x000000d700647308 */ /* 0x0002a20000000800 */
[----:B------:R-:W-:Y:S01]  /*6fb0*/  F2FP.F16.F32.PACK_AB R26, R105, R86 ;  /* 0x00000056691a723e */ /* 0x000fe200000000ff */
[----:B------:R-:W-:Y:S01]  /*6fc0*/  FADD R85, R85, R96 ;  /* 0x0000006055557221 */ /* 0x000fe20000000000 */
[----:B------:R-:W-:Y:S01]  /*6fd0*/  FADD R52, R52, R59 ;  /* 0x0000003b34347221 */ /* 0x000fe20000000000 */
[----:B------:R-:W-:Y:S01]  /*6fe0*/  FADD R58, R58, R61 ;  /* 0x0000003d3a3a7221 */ /* 0x000fe20000000000 */
[----:B------:R-:W-:-:S03]  /*6ff0*/  WARPGROUP.ARRIVE ;  /* 0x00000000000079c5 */ /* 0x000fc60000000000 */
[----:B------:R-:W3:Y:S01]  /*7000*/  MUFU.EX2 R91, R214 ;  /* 0x000000d6005b7308 */ /* 0x000ee20000000800 */
[----:B-1----:R-:W-:Y:S02]  /*7010*/  FADD R215, R136, R63 ;  /* 0x0000003f88d77221 */ /* 0x002fe40000000000 */
[----:B------:R-:W-:Y:S01]  /*7020*/  HGMMA.64x16x16.F32 R200, R24, gdesc[UR8].tnspB, R200, gsb0 ;  /* 0x4020000818c87df0 */ /* 0x000fe200080008c8 */
[----:B------:R-:W-:Y:S01]  /*7030*/  UMOV UR10, UR8 ;  /* 0x00000008000a7c82 */ /* 0x000fe20008000000 */
[----:B------:R-:W-:Y:S01]  /*7040*/  UMOV UR11, 0xc0000010 ;  /* 0xc0000010000b7882 */ /* 0x000fe20000000000 */
[----:B------:R-:W-:Y:S01]  /*7050*/  UIADD3 UR8, UR61, 0x1840, URZ ;  /* 0x000018403d087890 */ /* 0x000fe2000fffe03f */
[----:B------:R-:W-:Y:S01]  /*7060*/  FADD R72, R72, R215 ;  /* 0x000000d748487221 */ /* 0x000fe20000000000 */
[----:B------:R-:W1:Y:S01]  /*7070*/  MUFU.EX2 R92, R151 ;  /* 0x00000097005c7308 */ /* 0x000e620000000800 */
[----:B--2---:R-:W-:Y:S01]  /*7080*/  @!P1 FMUL R100, R100, R100 ;  /* 0x0000006464649220 */ /* 0x004fe20000400000 */
[----:B------:R-:W-:Y:S01]  /*7090*/  FSETP.GEU.AND P1, PT, R144, -126, PT ;  /* 0xc2fc00009000780b */ /* 0x000fe20003f2e000 */
[----:B---3--:R-:W-:Y:S01]  /*70a0*/  @!P3 FMUL R91, R91, R91 ;  /* 0x0000005b5b5bb220 */ /* 0x008fe20000400000 */
[----:B------:R-:W-:-:S11]  /*70b0*/  FSETP.GEU.AND P3, PT, R141, -126, PT ;  /* 0xc2fc00008d00780b */ /* 0x000fd60003f6e000 */
[----:B------:R-:W-:Y:S01]  /*70c0*/  @!P1 FMUL R144, R144, 0.5 ;  /* 0x3f00000090909820 */ /* 0x000fe20000400000 */
[----:B-1----:R-:W-:Y:S01]  /*70d0*/  @!P4 FMUL R92, R92, R92 ;  /* 0x0000005c5c5cc220 */ /* 0x002fe20000400000 */
[----:B------:R-:W-:-:S04]  /*70e0*/  FSETP.GEU.AND P4, PT, R143, -126, PT ;  /* 0xc2fc00008f00780b */ /* 0x000fc80003f8e000 */
[----:B------:R-:W1:Y:S01]  /*70f0*/  MUFU.EX2 R144, R144 ;  /* 0x0000009000907308 */ /* 0x000e620000000800 */
[----:B------:R-:W-:-:S07]  /*7100*/  @!P3 FMUL R141, R141, 0.5 ;  /* 0x3f0000008d8db820 */ /* 0x000fce0000400000 */
[----:B------:R-:W2:Y:S01]  /*7110*/  MUFU.EX2 R141, R141 ;  /* 0x0000008d008d7308 */ /* 0x000ea20000000800 */
[----:B------:R-:W-:Y:S01]  /*7120*/  @!P4 FMUL R143, R143, 0.5 ;  /* 0x3f0000008f8fc820 */ /* 0x000fe20000400000 */
[----:B------:R-:W-:Y:S02]  /*7130*/  WARPGROUP.DEPBAR.LE gsb0, 0x0 ;  /* 0x00008000000079c5 */ /* 0x000fe40000010000 */
[----:B------:R-:W-:Y:S01]  /*7140*/  WARPGROUP.ARRIVE ;  /* 0x00000000000079c5 */ /* 0x000fe20000000000 */
[----:B-1----:R-:W-:Y:S01]  /*7150*/  @!P1 FMUL R144, R144, R144 ;  /* 0x0000009090909220 */ /* 0x002fe20000400000 */
[----:B------:R-:W-:-:S04]  /*7160*/  FSETP.GEU.AND P1, PT, R132, -126, PT ;  /* 0xc2fc00008400780b */ /* 0x000fc80003f2e000 */
[----:B------:R-:W-:Y:S01]  /*7170*/  HGMMA.64x16x16.F32 R192, R24, gdesc[UR4].tnspB, R192, gsb0 ;  /* 0x4020000418c07df0 */ /* 0x000fe200080008c0 */
[----:B------:R-:W-:Y:S01]  /*7180*/  UIADD3 UR6, UR61, 0x1640, URZ ;  /* 0x000016403d067890 */ /* 0x000fe2000fffe03f */
[----:B--2---:R-:W-:Y:S01]  /*7190*/  @!P3 FMUL R141, R141, R141 ;  /* 0x0000008d8d8db220 */ /* 0x004fe20000400000 */
[----:B------:R-:W-:Y:S01]  /*71a0*/  UMOV UR7, 0xc0000010 ;  /* 0xc000001000077882 */ /* 0x000fe20000000000 */
[----:B------:R-:W-:-:S05]  /*71b0*/  FSETP.GEU.AND P3, PT, R123, -126, PT ;  /* 0xc2fc00007b00780b */ /* 0x000fca0003f6e000 */
[----:B------:R-:W-:-:S08]  /*71c0*/  @!P1 FMUL R132, R132, 0.5 ;  /* 0x3f00000084849820 */ /* 0x000fd00000400000 */
[----:B------:R-:W-:-:S06]  /*71d0*/  @!P3 FMUL R123, R123, 0.5 ;  /* 0x3f0000007b7bb820 */ /* 0x000fcc0000400000 */
[----:B------:R-:W1:Y:S02]  /*71e0*/  MUFU.EX2 R123, R123 ;  /* 0x0000007b007b7308 */ /* 0x000e640000000800 */
[----:B-1----:R-:W-:Y:S01]  /*71f0*/  @!P3 FMUL R123, R123, R123 ;  /* 0x0000007b7b7bb220 */ /* 0x002fe20000400000 */
[----:B------:R-:W-:Y:S01]  /*7200*/  FSETP.GEU.AND P3, PT, R95, -126, PT ;  /* 0xc2fc00005f00780b */ /* 0x000fe20003f6e000 */
[----:B------:R-:W-:Y:S02]  /*7210*/  WARPGROUP.DEPBAR.LE gsb0, 0x0 ;  /* 0x00008000000079c5 */ /* 0x000fe40000010000 */
[----:B------:R-:W-:Y:S01]  /*7220*/  WARPGROUP.ARRIVE ;  /* 0x00000000000079c5 */ /* 0x000fe20000000000 */
[----:B------:R-:W-:-:S05]  /*7230*/  FADD R106, R106, R123 ;  /* 0x0000007b6a6a7221 */ /* 0x000fca0000000000 */
[----:B------:R-:W-:Y:S01]  /*7240*/  HGMMA.64x16x16.F32 R184, R24, gdesc[UR8].tnspB, R184, gsb0 ;  /* 0x4020000818b87df0 */ /* 0x000fe200080008b8 */
[----:B------:R-:W-:Y:S01]  /*7250*/  UMOV UR10, UR4 ;  /* 0x00000004000a7c82 */ /* 0x000fe20008000000 */
[----:B------:R-:W-:Y:S01]  /*7260*/  UMOV UR11, 0xc0000010 ;  /* 0xc0000010000b7882 */ /* 0x000fe20000000000 */
[----:B------:R-:W-:Y:S01]  /*7270*/  UIADD3 UR4, UR61, 0x1a40, URZ ;  /* 0x00001a403d047890 */ /* 0x000fe2000fffe03f */
[----:B------:R-:W-:Y:S01]  /*7280*/  @!P3 FMUL R95, R95, 0.5 ;  /* 0x3f0000005f5fb820 */ /* 0x000fe20000400000 */
        /* <DEDUP_REMOVED lines=16> */
[----:B------:R-:W-:-:S07]  /*7390*/  UIADD3 UR4, UR61, 0xe60, URZ ;  /* 0x00000e603d047890 */ /* 0x000fce000fffe03f */
[----:B------:R-:W-:Y:S01]  /*73a0*/  UMOV UR14, UR4 ;  /* 0x00000004000e7c82 */ /* 0x000fe20008000000 */
        /* <DEDUP_REMOVED lines=9> */
[----:B------:R-:W-:Y:S01]  /*7440*/  F2FP.F16.F32.PACK_AB R27, R137, R138 ;  /* 0x0000008a891b723e */ /* 0x000fe200000000ff */
[----:B------:R-:W-:Y:S01]  /*7450*/  FADD R138, R138, R73 ;  /* 0x000000498a8a7221 */ /* 0x000fe20000000000 */
[----:B------:R-:W-:Y:S01]  /*7460*/  FADD R70, R70, R25 ;  /* 0x0000001946467221 */ /* 0x000fe20000000000 */
[----:B------:R-:W-:Y:S01]  /*7470*/  FADD R71, R71, R24 ;  /* 0x0000001847477221 */ /* 0x000fe20000000000 */
[C---:B------:R-:W-:Y:S01]  /*7480*/  F2FP.F16.F32.PACK_AB R25, R83.reuse, R82 ;  /* 0x000000525319723e */ /* 0x040fe200000000ff */
[----:B------:R-:W-:Y:S01]  /*7490*/  FADD R83, R83, R76 ;  /* 0x0000004c53537221 */ /* 0x000fe20000000000 */
[----:B------:R-:W-:Y:S01]  /*74a0*/  F2FP.F16.F32.PACK_AB R24, R111, R90 ;  /* 0x0000005a6f18723e */ /* 0x000fe200000000ff */
[----:B------:R-:W-:Y:S01]  /*74b0*/  FADD R70, R70, R71 ;  /* 0x0000004746467221 */ /* 0x000fe20000000000 */
[----:B------:R-:W-:-:S02]  /*74c0*/  F2FP.F16.F32.PACK_AB R26, R107, R104 ;  /* 0x000000686b1a723e */ /* 0x000fc400000000ff */
[----:B------:R-:W-:Y:S02]  /*74d0*/  F2FP.F16.F32.PACK_AB R31, R31, R126 ;  /* 0x0000007e1f1f723e */ /* 0x000fe400000000ff */
        /* <DEDUP_REMOVED lines=49> */
[----:B------:R-:W1:Y:S01]  /*77f0*/  MUFU.EX2 R146, R143 ;  /* 0x0000008f00927308 */ /* 0x000e620000000800 */
[----:B------:R-:W-:Y:S01]  /*7800*/  F2FP.F16.F32.PACK_AB R24, R99, R220 ;  /* 0x000000dc6318723e */ /* 0x000fe200000000ff */
[----:B------:R-:W-:Y:S01]  /*7810*/  FADD R147, R133, R54 ;  /* 0x0000003685937221 */ /* 0x000fe20000000000 */
[----:B------:R-:W-:Y:S01]  /*7820*/  F2FP.F16.F32.PACK_AB R26, R101, R100 ;  /* 0x00000064651a723e */ /* 0x000fe200000000ff */
[----:B------:R-:W-:Y:S01]  /*7830*/  FADD R81, R72, R81 ;  /* 0x0000005148517221 */ /* 0x000fe20000000000 */
[----:B------:R-:W-:Y:S01]  /*7840*/  FADD R83, R82, R83 ;  /* 0x0000005352537221 */ /* 0x000fe20000000000 */
[----:B------:R-:W-:Y:S01]  /*7850*/  FADD R140, R140, R147 ;  /* 0x000000938c8c7221 */ /* 0x000fe20000000000 */
[----:B------:R-:W-:Y:S01]  /*7860*/  WARPGROUP.ARRIVE ;  /* 0x00000000000079c5 */ /* 0x000fe20000000000 */
[----:B------:R-:W-:Y:S01]  /*7870*/  FADD R50, R50, R81 ;  /* 0x0000005132327221 */ /* 0x000fe20000000000 */
[----:B------:R-:W-:-:S04]  /*7880*/  FADD R52, R52, R83 ;  /* 0x0000005334347221 */ /* 0x000fc80000000000 */
[----:B------:R-:W-:Y:S01]  /*7890*/  HGMMA.64x16x16.F32 R200, R24, gdesc[UR12].tnspB, R200, gsb0 ;  /* 0x4020000c18c87df0 */ /* 0x000fe200080008c8 */
[----:B------:R-:W-:Y:S01]  /*78a0*/  UMOV UR14, UR8 ;  /* 0x00000008000e7c82 */ /* 0x000fe20008000000 */
[----:B------:R-:W-:Y:S01]  /*78b0*/  UMOV UR15, 0xc0000010 ;  /* 0xc0000010000f7882 */ /* 0x000fe20000000000 */
[----:B------:R-:W-:Y:S01]  /*78c0*/  UIADD3 UR8, UR61, 0x12a0, URZ ;  /* 0x000012a03d087890 */ /* 0x000fe2000fffe03f */
[----:B-1----:R-:W-:Y:S01]  /*78d0*/  @!P4 FMUL R146, R146, R146 ;  /* 0x000000929292c220 */ /* 0x002fe20000400000 */
[----:B------:R-:W-:-:S03]  /*78e0*/  FSETP.GEU.AND P4, PT, R28, -126, PT ;  /* 0xc2fc00001c00780b */ /* 0x000fc60003f8e000 */
[----:B------:R-:W-:-:S10]  /*78f0*/  FADD R129, R129, R146 ;  /* 0x0000009281817221 */ /* 0x000fd40000000000 */
[----:B------:R-:W-:-:S04]  /*7900*/  @!P4 FMUL R28, R28, 0.5 ;  /* 0x3f0000001c1cc820 */ /* 0x000fc80000400000 */
[----:B------:R1:W2:Y:S02]  /*7910*/  MUFU.EX2 R126, R28 ;  /* 0x0000001c007e7308 */ /* 0x0002a40000000800 */
[----:B-1----:R-:W-:Y:S01]  /*7920*/  F2FP.F16.F32.PACK_AB R28, R145, R144 ;  /* 0x00000090911c723e */ /* 0x002fe200000000ff */
[----:B--2---:R-:W-:Y:S01]  /*7930*/  @!P4 FMUL R126, R126, R126 ;  /* 0x0000007e7e7ec220 */ /* 0x004fe20000400000 */
[----:B------:R-:W-:Y:S01]  /*7940*/  FSETP.GEU.AND P4, PT, R108, -126, PT ;  /* 0xc2fc00006c00780b */ /* 0x000fe20003f8e000 */
[----:B------:R-:W-:Y:S02]  /*7950*/  WARPGROUP.DEPBAR.LE gsb0, 0x0 ;  /* 0x00008000000079c5 */ /* 0x000fe40000010000 */
[----:B------:R-:W-:-:S06]  /*7960*/  WARPGROUP.ARRIVE ;  /* 0x00000000000079c5 */ /* 0x000fcc0000000000 */
[----:B------:R-:W-:Y:S01]  /*7970*/  HGMMA.64x16x16.F32 R192, R24, gdesc[UR4].tnspB, R192, gsb0 ;  /* 0x4020000418c07df0 */ /* 0x000fe200080008c0 */
[----:B------:R-:W-:Y:S01]  /*7980*/  UIADD3 UR6, UR61, 0x1a80, URZ ;  /* 0x00001a803d067890 */ /* 0x000fe2000fffe03f */
[----:B------:R-:W-:Y:S02]  /*7990*/  UMOV UR7, 0xc0000010 ;  /* 0xc000001000077882 */ /* 0x000fe40000000000 */
[----:B------:R-:W-:-:S06]  /*79a0*/  @!P4 FMUL R108, R108, 0.5 ;  /* 0x3f0000006c6cc820 */ /* 0x000fcc0000400000 */
[----:B------:R-:W1:Y:S02]  /*79b0*/  MUFU.EX2 R108, R108 ;  /* 0x0000006c006c7308 */ /* 0x000e640000000800 */
[----:B-1----:R-:W-:Y:S01]  /*79c0*/  @!P4 FMUL R108, R108, R108 ;  /* 0x0000006c6c6cc220 */ /* 0x002fe20000400000 */
[----:B------:R-:W-:-:S03]  /*79d0*/  FSETP.GEU.AND P4, PT, R87, -126, PT ;  /* 0xc2fc00005700780b */ /* 0x000fc60003f8e000 */
[----:B------:R-:W-:-:S10]  /*79e0*/  FADD R93, R93, R108 ;  /* 0x0000006c5d5d7221 */ /* 0x000fd40000000000 */
[----:B------:R-:W-:Y:S01]  /*79f0*/  @!P4 FMUL R87, R87, 0.5 ;  /* 0x3f0000005757c820 */ /* 0x000fe20000400000 */
[----:B------:R-:W-:Y:S02]  /*7a00*/  WARPGROUP.DEPBAR.LE gsb0, 0x0 ;  /* 0x00008000000079c5 */ /* 0x000fe40000010000 */
[----:B------:R-:W-:-:S06]  /*7a10*/  WARPGROUP.ARRIVE ;  /* 0x00000000000079c5 */ /* 0x000fcc0000000000 */
[----:B------:R-:W-:Y:S03]  /*7a20*/  HGMMA.64x16x16.F32 R184, R24, gdesc[UR12].tnspB, R184, gsb0 ;  /* 0x4020000c18b87df0 */ /* 0x000fe600080008b8 */
[----:B------:R-:W-:Y:S02]  /*7a30*/  WARPGROUP.DEPBAR.LE gsb0, 0x0 ;  /* 0x00008000000079c5 */ /* 0x000fe40000010000 */
[----:B------:R-:W-:-:S06]  /*7a40*/  WARPGROUP.ARRIVE ;  /* 0x00000000000079c5 */ /* 0x000fcc0000000000 */
[----:B------:R-:W-:Y:S01]  /*7a50*/  HGMMA.64x16x16.F32 R176, R24, gdesc[UR8].tnspB, R176, gsb0 ;  /* 0x4020000818b07df0 */ /* 0x000fe200080008b0 */
[----:B------:R-:W-:Y:S01]  /*7a60*/  UMOV UR10, UR12 ;  /* 0x0000000c000a7c82 */ /* 0x000fe20008000000 */
        /* <DEDUP_REMOVED lines=33> */
[----:B------:R-:W-:-:S02]  /*7c80*/  FADD R137, R137, R138 ;  /* 0x0000008a89897221 */ /* 0x000fc40000000000 */
[----:B------:R-:W-:Y:S01]  /*7c90*/  FADD R139, R58, R139 ;  /* 0x0000008b3a8b7221 */ /* 0x000fe20000000000 */
[----:B------:R-:W-:Y:S01]  /*7ca0*/  WARPGROUP.ARRIVE ;  /* 0x00000000000079c5 */ /* 0x000fe20000000000 */
[----:B------:R-:W-:Y:S02]  /*7cb0*/  FADD R137, R70, R137 ;  /* 0x0000008946897221 */ /* 0x000fe40000000000 */
[----:B------:R-:W-:Y:S02]  /*7cc0*/  FADD R50, R50, R139 ;  /* 0x0000008b32327221 */ /* 0x000fe40000000000 */
[----:B------:R-:W-:Y:S01]  /*7cd0*/  FADD R137, R52, R137 ;  /* 0x0000008934897221 */ /* 0x000fe20000000000 */
[----:B------:R-:W-:Y:S01]  /*7ce0*/  HGMMA.64x16x16.F32 R200, R24, gdesc[UR8].tnspB, R200, gsb0 ;  /* 0x4020000818c87df0 */ /* 0x000fe200080008c8 */
[----:B------:R-:W-:Y:S01]  /*7cf0*/  UMOV UR10, UR8 ;  /* 0x00000008000a7c82 */ /* 0x000fe20008000000 */
[----:B------:R-:W-:Y:S01]  /*7d00*/  UMOV UR11, 0xc0000010 ;  /* 0xc0000010000b7882 */ /* 0x000fe20000000000 */
[----:B------:R-:W-:Y:S01]  /*7d10*/  UIADD3 UR8, UR61, 0x18a0, URZ ;  /* 0x000018a03d087890 */ /* 0x000fe2000fffe03f */
[----:B-1----:R-:W-:Y:S01]  /*7d20*/  @!P1 FMUL R133, R133, R133 ;  /* 0x0000008585859220 */ /* 0x002fe20000400000 */
[----:B------:R-:W-:-:S03]  /*7d30*/  FSETP.GEU.AND P1, PT, R125, -126, PT ;  /* 0xc2fc00007d00780b */ /* 0x000fc60003f2e000 */
[----:B------:R-:W-:-:S04]  /*7d40*/  FADD R220, R220, R133 ;  /* 0x00000085dcdc7221 */ /* 0x000fc80000000000 */
[----:B------:R-:W-:-:S06]  /*7d50*/  FADD R129, R129, R220 ;  /* 0x000000dc81817221 */ /* 0x000fcc0000000000 */
[----:B------:R-:W-:-:S06]  /*7d60*/  @!P1 FMUL R125, R125, 0.5 ;  /* 0x3f0000007d7d9820 */ /* 0x000fcc0000400000 */
[----:B------:R-:W1:Y:S02]  /*7d70*/  MUFU.EX2 R125, R125 ;  /* 0x0000007d007d7308 */ /* 0x000e640000000800 */
[----:B-1----:R-:W-:Y:S01]  /*7d80*/  @!P1 FMUL R125, R125, R125 ;  /* 0x0000007d7d7d9220 */ /* 0x002fe20000400000 */
[----:B------:R-:W-:Y:S02]  /*7d90*/  WARPGROUP.DEPBAR.LE gsb0, 0x0 ;  /* 0x00008000000079c5 */ /* 0x000fe40000010000 */
[----:B------:R-:W-:Y:S01]  /*7da0*/  WARPGROUP.ARRIVE ;  /* 0x00000000000079c5 */ /* 0x000fe20000000000 */
[----:B------:R-:W-:-:S05]  /*7db0*/  FSETP.GEU.AND P1, PT, R109, -126, PT ;  /* 0xc2fc00006d00780b */ /* 0x000fca0003f2e000 */
[----:B------:R-:W-:Y:S01]  /*7dc0*/  HGMMA.64x16x16.F32 R192, R24, gdesc[UR4].tnspB, R192, gsb0 ;  /* 0x4020000418c07df0 */ /* 0x000fe200080008c0 */
[----:B------:R-:W-:Y:S01]  /*7dd0*/  UIADD3 UR6, UR61, 0x16a0, URZ ;  /* 0x000016a03d067890 */ /* 0x000fe2000fffe03f */
[----:B------:R-:W-:-:S06]  /*7de0*/  UMOV UR7, 0xc0000010 ;  /* 0xc000001000077882 */ /* 0x000fcc0000000000 */
[----:B------:R-:W-:-:S06]  /*7df0*/  @!P1 FMUL R109, R109, 0.5 ;  /* 0x3f0000006d6d9820 */ /* 0x000fcc0000400000 */
[----:B------:R-:W1:Y:S02]  /*7e00*/  MUFU.EX2 R109, R109 ;  /* 0x0000006d006d7308 */ /* 0x000e640000000800 */
[----:B-1----:R-:W-:Y:S01]  /*7e10*/  @!P1 FMUL R109, R109, R109 ;  /* 0x0000006d6d6d9220 */ /* 0x002fe20000400000 */
[----:B------:R-:W-:-:S03]  /*7e20*/  FSETP.GEU.AND P1, PT, R36, -126, PT ;  /* 0xc2fc00002400780b */ /* 0x000fc60003f2e000 */
[----:B------:R-:W-:Y:S01]  /*7e30*/  FADD R94, R34, R109 ;  /* 0x0000006d225e7221 */ /* 0x000fe20000000000 */
[----:B------:R-:W-:Y:S02]  /*7e40*/  WARPGROUP.DEPBAR.LE gsb0, 0x0 ;  /* 0x00008000000079c5 */ /* 0x000fe40000010000 */
[----:B------:R-:W-:-:S07]  /*7e50*/  WARPGROUP.ARRIVE ;  /* 0x00000000000079c5 */ /* 0x000fce0000000000 */
[----:B------:R-:W-:Y:S01]  /*7e60*/  @!P1 FMUL R36, R36, 0.5 ;  /* 0x3f00000024249820 */ /* 0x000fe20000400000 */
[----:B------:R-:W-:Y:S01]  /*7e70*/  HGMMA.64x16x16.F32 R184, R24, gdesc[UR8].tnspB, R184, gsb0 ;  /* 0x4020000818b87df0 */ /* 0x000fe200080008b8 */
[----:B------:R-:W-:Y:S01]  /*7e80*/  UMOV UR10, UR4 ;  /* 0x00000004000a7c82 */ /* 0x000fe20008000000 */
[----:B------:R-:W-:Y:S01]  /*7e90*/  UMOV UR11, 0xc0000010 ;  /* 0xc0000010000b7882 */ /* 0x000fe20000000000 */
[----:B------:R-:W-:Y:S01]  /*7ea0*/  UIADD3 UR4, UR61, 0x1aa0, URZ ;  /* 0x00001aa03d047890 */ /* 0x000fe2000fffe03f */
        /* <DEDUP_REMOVED lines=24> */
[----:B------:R-:W-:Y:S02]  /*8030*/  F2FP.F16.F32.PACK_AB R25, R30, R127 ;  /* 0x0000007f1e19723e */ /* 0x000fe400000000ff */
[----:B------:R-:W-:Y:S02]  /*8040*/  F2FP.F16.F32.PACK_AB R30, R142, R141 ;  /* 0x0000008d8e1e723e */ /* 0x000fe400000000ff */
[----:B------:R-:W-:Y:S02]  /*8050*/  F2FP.F16.F32.PACK_AB R27, R124, R121 ;  /* 0x000000797c1b723e */ /* 0x000fe400000000ff */
[----:B------:R-:W-:Y:S01]  /*8060*/  WARPGROUP.ARRIVE ;  /* 0x00000000000079c5 */ /* 0x000fe20000000000 */
[----:B------:R-:W-:-:S02]  /*8070*/  F2FP.F16.F32.PACK_AB R24, R131, R130 ;  /* 0x000000828318723e */ /* 0x000fc400000000ff */
        /* <DEDUP_REMOVED lines=40> */
[----:B------:R-:W-:Y:S01]  /*8300*/  WARPGROUP.ARRIVE ;  /* 0x00000000000079c5 */ /* 0x000fe20000000000 */
[----:B------:R-:W1:Y:S01]  /*8310*/  MUFU.EX2 R30, R110 ;  /* 0x0000006e001e7308 */ /* 0x000e620000000800 */
[----:B------:R-:W-:Y:S02]  /*8320*/  F2FP.F16.F32.PACK_AB R29, R119, R122 ;  /* 0x0000007a771d723e */ /* 0x000fe400000000ff */
[----:B------:R-:W-:Y:S02]  /*8330*/  F2FP.F16.F32.PACK_AB R31, R113, R120 ;  /* 0x00000078711f723e */ /* 0x000fe400000000ff */
[----:B------:R-:W-:Y:S01]  /*8340*/  HGMMA.64x16x16.F32 R200, R24, gdesc[UR8].tnspB, R200, gsb0 ;  /* 0x4020000818c87df0 */ /* 0x000fe200080008c8 */
[----:B------:R-:W-:Y:S01]  /*8350*/  UMOV UR10, UR8 ;  /* 0x00000008000a7c82 */ /* 0x000fe20008000000 */
[----:B------:R-:W-:Y:S01]  /*8360*/  UMOV UR11, 0xc0000010 ;  /* 0xc0000010000b7882 */ /* 0x000fe20000000000 */
[----:B------:R-:W-:Y:S01]  /*8370*/  UIADD3 UR8, UR61, 0x18e0, URZ ;  /* 0x000018e03d087890 */ /* 0x000fe2000fffe03f */
[----:B------:R-:W-:Y:S01]  /*8380*/  F2FP.F16.F32.PACK_AB R28, R123, R146 ;  /* 0x000000927b1c723e */ /* 0x000fe200000000ff */
[----:B------:R-:W2:Y:S01]  /*8390*/  MUFU.EX2 R113, R112 ;  /* 0x0000007000717308 */ /* 0x000ea20000000800 */
[----:B-1----:R-:W-:Y:S01]  /*83a0*/  @!P6 FMUL R30, R30, R30 ;  /* 0x0000001e1e1ee220 */ /* 0x002fe20000400000 */
[----:B------:R-:W-:-:S03]  /*83b0*/  FSETP.GEU.AND P6, PT, R97, -126, PT ;  /* 0xc2fc00006100780b */ /* 0x000fc60003fce000 */
[----:B------:R-:W-:Y:S01]  /*83c0*/  FADD R103, R103, R30 ;  /* 0x0000001e67677221 */ /* 0x000fe20000000000 */
[----:B------:R-:W-:Y:S01]  /*83d0*/  F2FP.F16.F32.PACK_AB R30, R30, R115 ;  /* 0x000000731e1e723e */ /* 0x000fe200000000ff */
[----:B--2---:R-:W-:Y:S01]  /*83e0*/  @!P2 FMUL R113, R113, R113 ;  /* 0x000000717171a220 */ /* 0x004fe20000400000 */
[----:B------:R-:W-:-:S07]  /*83f0*/  FSETP.GEU.AND P2, PT, R98, -126, PT ;  /* 0xc2fc00006200780b */ /* 0x000fce0003f4e000 */
[----:B------:R-:W-:-:S06]  /*8400*/  @!P6 FMUL R97, R97, 0.5 ;  /* 0x3f0000006161e820 */ /* 0x000fcc0000400000 */
[----:B------:R-:W1:Y:S01]  /*8410*/  MUFU.EX2 R97, R97 ;  /* 0x0000006100617308 */ /* 0x000e620000000800 */
[----:B------:R-:W-:Y:S01]  /*8420*/  @!P2 FMUL R98, R98, 0.5 ;  /* 0x3f0000006262a820 */ /* 0x000fe20000400000 */
[----:B------:R-:W-:Y:S02]  /*8430*/  WARPGROUP.DEPBAR.LE gsb0, 0x0 ;  /* 0x00008000000079c5 */ /* 0x000fe40000010000 */
[----:B------:R-:W-:Y:S01]  /*8440*/  WARPGROUP.ARRIVE ;  /* 0x00000000000079c5 */ /* 0x000fe20000000000 */
[----:B-1----:R-:W-:-:S05]  /*8450*/  @!P6 FMUL R97, R97, R97 ;  /* 0x000000616161e220 */ /* 0x002fca0000400000 */
[----:B------:R-:W-:Y:S01]  /*8460*/  HGMMA.64x16x16.F32 R192, R24, gdesc[UR4].tnspB, R192, gsb0 ;  /* 0x4020000418c07df0 */ /* 0x000fe200080008c0 */
[----:B------:R-:W-:Y:S01]  /*8470*/  UIADD3 UR6, UR61, 0x16e0, URZ ;  /* 0x000016e03d067890 */ /* 0x000fe2000fffe03f */
[----:B------:R-:W-:Y:S01]  /*8480*/  FSETP.GEU.AND P6, PT, R77, -126, PT ;  /* 0xc2fc00004d00780b */ /* 0x000fe20003fce000 */
[----:B------:R-:W-:Y:S01]  /*8490*/  UMOV UR7, 0xc0000010 ;  /* 0xc000001000077882 */ /* 0x000fe20000000000 */
[----:B------:R-:W-:-:S11]  /*84a0*/  FADD R88, R88, R97 ;  /* 0x0000006158587221 */ /* 0x000fd60000000000 */
[----:B------:R-:W-:Y:S01]  /*84b0*/  @!P6 FMUL R77, R77, 0.5 ;  /* 0x3f0000004d4de820 */ /* 0x000fe20000400000 */
        /* <DEDUP_REMOVED lines=31> */
[----:B------:R1:W2:Y:S01]  /*86b0*/  MUFU.EX2 R24, R95 ;  /* 0x0000005f00187308 */ /* 0x0002a20000000800 */
[----:B------:R-:W-:-:S04]  /*86c0*/  F2FP.F16.F32.PACK_AB R27, R74, R73 ;  /* 0x000000494a1b723e */ /* 0x000fc800000000ff */
[----:B------:R-:W-:Y:S01]  /*86d0*/  HGMMA.64x16x16.F32 R200, R28, gdesc[UR8].tnspB, R200, gsb0 ;  /* 0x402000081cc87df0 */ /* 0x000fe200080008c8 */
[----:B------:R-:W-:Y:S01]  /*86e0*/  UMOV UR10, UR8 ;  /* 0x00000008000a7c82 */ /* 0x000fe20008000000 */
[----:B------:R-:W-:Y:S01]  /*86f0*/  UMOV UR11, 0xc0000010 ;  /* 0xc0000010000b7882 */ /* 0x000fe20000000000 */
[----:B------:R-:W-:Y:S01]  /*8700*/  UIADD3 UR8, UR61, 0x1900, URZ ;  /* 0x000019003d087890 */ /* 0x000fe2000fffe03f */
[----:B-1----:R-:W-:Y:S01]  /*8710*/  FADD R95, R32, R113 ;  /* 0x00000071205f7221 */ /* 0x002fe20000000000 */
[----:B------:R-:W-:Y:S01]  /*8720*/  F2FP.F16.F32.PACK_AB R32, R108, R113 ;  /* 0x000000716c20723e */ /* 0x000fe200000000ff */
[----:B------:R-:W1:Y:S01]  /*8730*/  MUFU.EX2 R25, R98 ;  /* 0x0000006200197308 */ /* 0x000e620000000800 */
[----:B--2---:R-:W-:Y:S01]  /*8740*/  @!P3 FMUL R24, R24, R24 ;  /* 0x000000181818b220 */ /* 0x004fe20000400000 */
[----:B------:R-:W-:-:S06]  /*8750*/  FSETP.GEU.AND P3, PT, R38, -126, PT ;  /* 0xc2fc00002600780b */ /* 0x000fcc0003f6e000 */
[----:B------:R-:W2:Y:S01]  /*8760*/  MUFU.EX2 R26, R87 ;  /* 0x00000057001a7308 */ /* 0x000ea20000000800 */
[----:B------:R-:W-:Y:S01]  /*8770*/  FADD R89, R89, R24 ;  /* 0x0000001859597221 */ /* 0x000fe20000000000 */
[----:B------:R-:W-:Y:S01]  /*8780*/  F2FP.F16.F32.PACK_AB R34, R24, R109 ;  /* 0x0000006d1822723e */ /* 0x000fe200000000ff */
[----:B-1----:R-:W-:Y:S01]  /*8790*/  @!P2 FMUL R25, R25, R25 ;  /* 0x000000191919a220 */ /* 0x002fe20000400000 */
[----:B------:R-:W-:-:S03]  /*87a0*/  FSETP.GEU.AND P2, PT, R78, -126, PT ;  /* 0xc2fc00004e00780b */ /* 0x000fc60003f4e000 */
[----:B------:R-:W-:Y:S01]  /*87b0*/  @!P3 FMUL R38, R38, 0.5 ;  /* 0x3f0000002626b820 */ /* 0x000fe20000400000 */
[----:B------:R-:W-:-:S03]  /*87c0*/  FADD R86, R86, R25 ;  /* 0x0000001956567221 */ /* 0x000fc60000000000 */
[----:B------:R1:W3:Y:S01]  /*87d0*/  MUFU.EX2 R24, R38 ;  /* 0x0000002600187308 */ /* 0x0002e20000000800 */
[----:B--2---:R-:W-:Y:S01]  /*87e0*/  @!P4 FMUL R26, R26, R26 ;  /* 0x0000001a1a1ac220 */ /* 0x004fe20000400000 */
[----:B------:R-:W-:-:S03]  /*87f0*/  FSETP.GEU.AND P4, PT, R79, -126, PT ;  /* 0xc2fc00004f00780b */ /* 0x000fc60003f8e000 */
[----:B------:R-:W-:Y:S01]  /*8800*/  FADD R105, R105, R26 ;  /* 0x0000001a69697221 */ /* 0x000fe20000000000 */
[----:B------:R-:W-:Y:S01]  /*8810*/  @!P2 FMUL R78, R78, 0.5 ;  /* 0x3f0000004e4ea820 */ /* 0x000fe20000400000 */
[----:B-1----:R-:W-:Y:S02]  /*8820*/  F2FP.F16.F32.PACK_AB R38, R26, R25 ;  /* 0x000000191a26723e */ /* 0x002fe400000000ff */
[----:B------:R-:W1:Y:S01]  /*8830*/  MUFU.EX2 R26, R77 ;  /* 0x0000004d001a7308 */ /* 0x000e620000000800 */
[----:B------:R-:W-:Y:S02]  /*8840*/  WARPGROUP.DEPBAR.LE gsb0, 0x0 ;  /* 0x00008000000079c5 */ /* 0x000fe40000010000 */
[----:B------:R-:W-:Y:S01]  /*8850*/  WARPGROUP.ARRIVE ;  /* 0x00000000000079c5 */ /* 0x000fe20000000000 */
[----:B------:R-:W-:Y:S02]  /*8860*/  F2FP.F16.F32.PACK_AB R25, R76, R75 ;  /* 0x0000004b4c19723e */ /* 0x000fe400000000ff */
[----:B------:R-:W-:Y:S01]  /*8870*/  @!P4 FMUL R79, R79, 0.5 ;  /* 0x3f0000004f4fc820 */ /* 0x000fe20000400000 */
[----:B---3--:R-:W-:Y:S01]  /*8880*/  @!P3 FMUL R24, R24, R24 ;  /* 0x000000181818b220 */ /* 0x008fe20000400000 */
[----:B------:R-:W-:Y:S01]  /*8890*/  FSETP.GEU.AND P3, PT, R80, -126, PT ;  /* 0xc2fc00005000780b */ /* 0x000fe20003f6e000 */
[----:B------:R-:W-:Y:S01]  /*88a0*/  HGMMA.64x16x16.F32 R192, R28, gdesc[UR4].tnspB, R192, gsb0 ;  /* 0x402000041cc07df0 */ /* 0x000fe200080008c0 */
[----:B------:R-:W-:Y:S01]  /*88b0*/  UIADD3 UR6, UR61, 0x1700, URZ ;  /* 0x000017003d067890 */ /* 0x000fe2000fffe03f */
[----:B------:R-:W-:Y:S01]  /*88c0*/  FADD R111, R111, R24 ;  /* 0x000000186f6f7221 */ /* 0x000fe20000000000 */
[----:B------:R-:W-:Y:S01]  /*88d0*/  UMOV UR7, 0xc0000010 ;  /* 0xc000001000077882 */ /* 0x000fe20000000000 */
[----:B------:R-:W2:Y:S01]  /*88e0*/  MUFU.EX2 R79, R79 ;  /* 0x0000004f004f7308 */ /* 0x000ea20000000800 */
[----:B-1----:R-:W-:Y:S01]  /*88f0*/  @!P6 FMUL R26, R26, R26 ;  /* 0x0000001a1a1ae220 */ /* 0x002fe20000400000 */
[----:B------:R-:W-:-:S06]  /*8900*/  FSETP.GEU.AND P6, PT, R68, -126, PT ;  /* 0xc2fc00004400780b */ /* 0x000fcc0003fce000 */
[----:B------:R-:W-:Y:S01]  /*8910*/  @!P3 FMUL R80, R80, 0.5 ;  /* 0x3f0000005050b820 */ /* 0x000fe20000400000 */
[----:B------:R-:W-:Y:S01]  /*8920*/  FADD R107, R107, R26 ;  /* 0x0000001a6b6b7221 */ /* 0x000fe20000000000 */
[----:B--2---:R-:W-:-:S05]  /*8930*/  @!P4 FMUL R79, R79, R79 ;  /* 0x0000004f4f4fc220 */ /* 0x004fca0000400000 */
[----:B------:R-:W-:Y:S01]  /*8940*/  @!P6 FMUL R68, R68, 0.5 ;  /* 0x3f0000004444e820 */ /* 0x000fe20000400000 */
[----:B------:R-:W-:-:S13]  /*8950*/  FSETP.GEU.AND P4, PT, R49, -126, PT ;  /* 0xc2fc00003100780b */ /* 0x000fda0003f8e000 */
        /* <DEDUP_REMOVED lines=32> */
[----:B------:R1:W2:Y:S05]  /*8b60*/  MUFU.EX2 R29, R36 ;  /* 0x00000024001d7308 */ /* 0x0002aa0000000800 */
[----:B------:R-:W-:Y:S01]  /*8b70*/  HGMMA.64x16x16.F32 R200, R32, gdesc[UR8].tnspB, R200, gsb0 ;  /* 0x4020000820c87df0 */ /* 0x000fe200080008c8 */
[----:B------:R-:W-:Y:S01]  /*8b80*/  UMOV UR10, UR8 ;  /* 0x00000008000a7c82 */ /* 0x000fe20008000000 */
[----:B------:R-:W-:Y:S01]  /*8b90*/  UMOV UR11, 0xc0000010 ;  /* 0xc0000010000b7882 */ /* 0x000fe20000000000 */
[----:B------:R-:W-:Y:S01]  /*8ba0*/  UIADD3 UR8, UR61, 0x1920, URZ ;  /* 0x000019203d087890 */ /* 0x000fe2000fffe03f */
[----:B-1----:R-:W-:Y:S01]  /*8bb0*/  F2FP.F16.F32.PACK_AB R36, R97, R96 ;  /* 0x000000606124723e */ /* 0x002fe200000000ff */
[----:B------:R-:W1:Y:S01]  /*8bc0*/  MUFU.EX2 R31, R84 ;  /* 0x00000054001f7308 */ /* 0x000e620000000800 */
[----:B--2---:R-:W-:Y:S01]  /*8bd0*/  @!P1 FMUL R29, R29, R29 ;  /* 0x0000001d1d1d9220 */ /* 0x004fe20000400000 */
[----:B------:R-:W-:-:S06]  /*8be0*/  FSETP.GEU.AND P1, PT, R69, -126, PT ;  /* 0xc2fc00004500780b */ /* 0x000fcc0003f2e000 */
[----:B------:R-:W2:Y:S01]  /*8bf0*/  MUFU.EX2 R28, R78 ;  /* 0x0000004e001c7308 */ /* 0x000ea20000000800 */
[----:B------:R-:W-:Y:S01]  /*8c00*/  FADD R90, R90, R29 ;  /* 0x0000001d5a5a7221 */ /* 0x000fe20000000000 */
[----:B------:R-:W-:Y:S02]  /*8c10*/  F2FP.F16.F32.PACK_AB R24, R24, R29 ;  /* 0x0000001d1818723e */ /* 0x000fe400000000ff */
[----:B------:R-:W-:Y:S01]  /*8c20*/  F2FP.F16.F32.PACK_AB R29, R64, R67 ;  /* 0x00000043401d723e */ /* 0x000fe200000000ff */
[----:B-1----:R-:W-:Y:S01]  /*8c30*/  @!P5 FMUL R31, R31, R31 ;  /* 0x0000001f1f1fd220 */ /* 0x002fe20000400000 */
[----:B------:R-:W-:Y:S01]  /*8c40*/  FSETP.GEU.AND P5, PT, R66, -126, PT ;  /* 0xc2fc00004200780b */ /* 0x000fe20003fae000 */
[----:B------:R-:W-:-:S03]  /*8c50*/  @!P1 FMUL R69, R69, 0.5 ;  /* 0x3f00000045459820 */ /* 0x000fc60000400000 */
[----:B------:R-:W-:Y:S01]  /*8c60*/  F2FP.F16.F32.PACK_AB R26, R26, R31 ;  /* 0x0000001f1a1a723e */ /* 0x000fe200000000ff */
[----:B------:R-:W-:Y:S01]  /*8c70*/  FADD R104, R104, R31 ;  /* 0x0000001f68687221 */ /* 0x000fe20000000000 */
[----:B------:R-:W-:Y:S01]  /*8c80*/  F2FP.F16.F32.PACK_AB R31, R62, R65 ;  /* 0x000000413e1f723e */ /* 0x000fe200000000ff */
[----:B------:R-:W1:Y:S01]  /*8c90*/  MUFU.EX2 R30, R69 ;  /* 0x00000045001e7308 */ /* 0x000e620000000800 */
[----:B--2---:R-:W-:Y:S01]  /*8ca0*/  @!P2 FMUL R28, R28, R28 ;  /* 0x0000001c1c1ca220 */ /* 0x004fe20000400000 */
[----:B------:R-:W-:-:S03]  /*8cb0*/  FSETP.GEU.AND P2, PT, R57, -126, PT ;  /* 0xc2fc00003900780b */ /* 0x000fc60003f4e000 */
[----:B------:R-:W-:Y:S01]  /*8cc0*/  FADD R99, R99, R28 ;  /* 0x0000001c63637221 */ /* 0x000fe20000000000 */
[----:B------:R-:W-:Y:S01]  /*8cd0*/  F2FP.F16.F32.PACK_AB R28, R28, R133 ;  /* 0x000000851c1c723e */ /* 0x000fe200000000ff */
[----:B------:R-:W-:Y:S02]  /*8ce0*/  @!P5 FMUL R66, R66, 0.5 ;  /* 0x3f0000004242d820 */ /* 0x000fe40000400000 */
[----:B------:R-:W-:Y:S01]  /*8cf0*/  FADD R99, R106, R99 ;  /* 0x000000636a637221 */ /* 0x000fe20000000000 */
[----:B------:R-:W-:Y:S02]  /*8d00*/  WARPGROUP.DEPBAR.LE gsb0, 0x0 ;  /* 0x00008000000079c5 */ /* 0x000fe40000010000 */
[----:B------:R-:W-:-:S03]  /*8d10*/  WARPGROUP.ARRIVE ;  /* 0x00000000000079c5 */ /* 0x000fc60000000000 */
[----:B------:R-:W-:Y:S01]  /*8d20*/  @!P2 FMUL R57, R57, 0.5 ;  /* 0x3f0000003939a820 */ /* 0x000fe20000400000 */
[----:B------:R-:W2:Y:S01]  /*8d30*/  MUFU.EX2 R66, R66 ;  /* 0x0000004200427308 */ /* 0x000ea20000000800 */
[----:B-1----:R-:W-:Y:S01]  /*8d40*/  @!P1 FMUL R30, R30, R30 ;  /* 0x0000001e1e1e9220 */ /* 0x002fe20000400000 */
[----:B------:R-:W-:Y:S01]  /*8d50*/  FSETP.GEU.AND P1, PT, R53, -126, PT ;  /* 0xc2fc00003500780b */ /* 0x000fe20003f2e000 */
[----:B------:R-:W-:Y:S01]  /*8d60*/  HGMMA.64x16x16.F32 R192, R32, gdesc[UR4].tnspB, R192, gsb0 ;  /* 0x4020000420c07df0 */ /* 0x000fe200080008c0 */
[----:B------:R-:W-:Y:S01]  /*8d70*/  UIADD3 UR6, UR61, 0x1720, URZ ;  /* 0x000017203d067890 */ /* 0x000fe2000fffe03f */
[----:B------:R-:W-:-:S10]  /*8d80*/  UMOV UR7, 0xc0000010 ;  /* 0xc000001000077882 */ /* 0x000fd40000000000 */
[----:B------:R-:W-:Y:S01]  /*8d90*/  @!P1 FMUL R53, R53, 0.5 ;  /* 0x3f00000035359820 */ /* 0x000fe20000400000 */
[----:B--2---:R-:W-:Y:S01]  /*8da0*/  @!P5 FMUL R66, R66, R66 ;  /* 0x000000424242d220 */ /* 0x004fe20000400000 */
        /* <DEDUP_REMOVED lines=33> */
[----:B------:R-:W-:Y:S01]  /*8fc0*/  FADD R32, R101, R30 ;  /* 0x0000001e65207221 */ /* 0x000fe20000000000 */
[----:B------:R-:W-:Y:S01]  /*8fd0*/  F2FP.F16.F32.PACK_AB R30, R30, R79 ;  /* 0x0000004f1e1e723e */ /* 0x000fe200000000ff */
[----:B------:R-:W1:Y:S01]  /*8fe0*/  MUFU.EX2 R33, R68 ;  /* 0x0000004400217308 */ /* 0x000e620000000800 */
[----:B------:R-:W-:Y:S01]  /*8ff0*/  FADD R34, R91, R66 ;  /* 0x000000425b227221 */ /* 0x000fe20000000000 */
[----:B------:R-:W-:Y:S01]  /*9000*/  FADD R32, R103, R32 ;  /* 0x0000002067207221 */ /* 0x000fe20000000000 */
[----:B------:R-:W-:Y:S01]  /*9010*/  HGMMA.64x16x16.F32 R200, R36, gdesc[UR8].tnspB, R200, gsb0 ;  /* 0x4020000824c87df0 */ /* 0x000fe200080008c8 */
[----:B------:R-:W-:Y:S01]  /*9020*/  UMOV UR10, UR8 ;  /* 0x00000008000a7c82 */ /* 0x000fe20008000000 */
[----:B------:R-:W-:Y:S01]  /*9030*/  UMOV UR11, 0xc0000010 ;  /* 0xc0000010000b7882 */ /* 0x000fe20000000000 */
[----:B------:R-:W-:Y:S01]  /*9040*/  UIADD3 UR8, UR61, 0x1940, URZ ;  /* 0x000019403d087890 */ /* 0x000fe2000fffe03f */
[----:B------:R-:W-:Y:S01]  /*9050*/  FADD R34, R95, R34 ;  /* 0x000000225f227221 */ /* 0x000fe20000000000 */
[----:B-1----:R-:W-:Y:S01]  /*9060*/  @!P6 FMUL R33, R33, R33 ;  /* 0x000000212121e220 */ /* 0x002fe20000400000 */
[----:B------:R-:W-:-:S03]  /*9070*/  FSETP.GEU.AND P6, PT, R47, -126, PT ;  /* 0xc2fc00002f00780b */ /* 0x000fc60003fce000 */
[----:B------:R-:W-:-:S04]  /*9080*/  FADD R92, R92, R33 ;  /* 0x000000215c5c7221 */ /* 0x000fc80000000000 */
[----:B------:R-:W-:-:S06]  /*9090*/  FADD R92, R93, R92 ;  /* 0x0000005c5d5c7221 */ /* 0x000fcc0000000000 */
[----:B------:R-:W-:-:S06]  /*90a0*/  @!P6 FMUL R47, R47, 0.5 ;  /* 0x3f0000002f2fe820 */ /* 0x000fcc0000400000 */
[----:B------:R-:W1:Y:S01]  /*90b0*/  MUFU.EX2 R47, R47 ;  /* 0x0000002f002f7308 */ /* 0x000e620000000800 */
[----:B------:R-:W-:Y:S02]  /*90c0*/  WARPGROUP.DEPBAR.LE gsb0, 0x0 ;  /* 0x00008000000079c5 */ /* 0x000fe40000010000 */
[----:B------:R-:W-:-:S06]  /*90d0*/  WARPGROUP.ARRIVE ;  /* 0x00000000000079c5 */ /* 0x000fcc0000000000 */
[----:B------:R-:W-:Y:S01]  /*90e0*/  HGMMA.64x16x16.F32 R192, R36, gdesc[UR4].tnspB, R192, gsb0 ;  /* 0x4020000424c07df0 */ /* 0x000fe200080008c0 */
[----:B------:R-:W-:Y:S01]  /*90f0*/  UIADD3 UR6, UR61, 0x1740, URZ ;  /* 0x000017403d067890 */ /* 0x000fe2000fffe03f */
[----:B-1----:R-:W-:Y:S01]  /*9100*/  @!P6 FMUL R47, R47, R47 ;  /* 0x0000002f2f2fe220 */ /* 0x002fe20000400000 */
        /* <DEDUP_REMOVED lines=33> */
[----:B------:R-:W-:-:S04]  /*9320*/  FADD R39, R100, R79 ;  /* 0x0000004f64277221 */ /* 0x000fc80000000000 */
        /* <DEDUP_REMOVED lines=8> */
[----:B------:R-:W-:-:S04]  /*93b0*/  FADD R144, R85, R144 ;  /* 0x0000009055907221 */ /* 0x000fc80000000000 */
[----:B------:R-:W-:Y:S02]  /*93c0*/  FADD R129, R129, R144 ;  /* 0x0000009081817221 */ /* 0x000fe40000000000 */
[----:B------:R-:W-:-:S04]  /*93d0*/  @!P3 FMUL R56, R56, 0.5 ;  /* 0x3f0000003838b820 */ /* 0x000fc80000400000 */
[----:B------:R-:W1:Y:S01]  /*93e0*/  MUFU.EX2 R35, R56 ;  /* 0x0000003800237308 */ /* 0x000e620000000800 */
[----:B------:R-:W-:Y:S02]  /*93f0*/  WARPGROUP.DEPBAR.LE gsb0, 0x0 ;  /* 0x00008000000079c5 */ /* 0x000fe40000010000 */
[----:B------:R-:W-:Y:S01]  /*9400*/  WARPGROUP.ARRIVE ;  /* 0x00000000000079c5 */ /* 0x000fe20000000000 */
[----:B-1----:R-:W-:Y:S01]  /*9410*/  @!P3 FMUL R35, R35, R35 ;  /* 0x000000232323b220 */ /* 0x002fe20000400000 */
[----:B------:R-:W-:-:S04]  /*9420*/  FSETP.GEU.AND P3, PT, R48, -126, PT ;  /* 0xc2fc00003000780b */ /* 0x000fc80003f6e000 */
[----:B------:R-:W-:Y:S01]  /*9430*/  HGMMA.64x16x16.F32 R192, R24, gdesc[UR4].tnspB, R192, gsb0 ;  /* 0x4020000418c07df0 */ /* 0x000fe200080008c0 */
[----:B------:R-:W-:Y:S01]  /*9440*/  UIADD3 UR6, UR61, 0x1760, URZ ;  /* 0x000017603d067890 */ /* 0x000fe2000fffe03f */
[----:B------:R-:W-:Y:S01]  /*9450*/  FADD R150, R150, R35 ;  /* 0x0000002396967221 */ /* 0x000fe20000000000 */
[----:B------:R-:W-:-:S03]  /*9460*/  UMOV UR7, 0xc0000010 ;  /* 0xc000001000077882 */ /* 0x000fc60000000000 */
[----:B------:R-:W-:-:S03]  /*9470*/  FADD R89, R89, R150 ;  /* 0x0000009659597221 */ /* 0x000fc60000000000 */
[----:B------:R-:W-:-:S06]  /*9480*/  @!P3 FMUL R48, R48, 0.5 ;  /* 0x3f0000003030b820 */ /* 0x000fcc0000400000 */
[----:B------:R-:W1:Y:S02]  /*9490*/  MUFU.EX2 R48, R48 ;  /* 0x0000003000307308 */ /* 0x000e640000000800 */
[----:B-1----:R-:W-:Y:S01]  /*94a0*/  @!P3 FMUL R48, R48, R48 ;  /* 0x000000303030b220 */ /* 0x002fe20000400000 */
        /* <DEDUP_REMOVED lines=39> */
[----:B-1----:R-:W-:Y:S01]  /*9720*/  @!P2 FMUL R26, R26, R26 ;  /* 0x0000001a1a1aa220 */ /* 0x002fe20000400000 */
[----:B------:R-:W-:-:S03]  /*9730*/  FSETP.GEU.AND P2, PT, R43, -126, PT ;  /* 0xc2fc00002b00780b */ /* 0x000fc60003f4e000 */
[----:B------:R-:W-:Y:S01]  /*9740*/  FADD R117, R117, R26 ;  /* 0x0000001a75757221 */ /* 0x000fe20000000000 */
[----:B------:R-:W-:-:S03]  /*9750*/  F2FP.F16.F32.PACK_AB R26, R35, R26 ;  /* 0x0000001a231a723e */ /* 0x000fc600000000ff */
[----:B------:R-:W-:-:S06]  /*9760*/  FADD R94, R94, R117 ;  /* 0x000000755e5e7221 */ /* 0x000fcc0000000000 */
[----:B------:R-:W-:-:S06]  /*9770*/  @!P2 FMUL R43, R43, 0.5 ;  /* 0x3f0000002b2ba820 */ /* 0x000fcc0000400000 */
[----:B------:R-:W1:Y:S01]  /*9780*/  MUFU.EX2 R43, R43 ;  /* 0x0000002b002b7308 */ /* 0x000e620000000800 */
[----:B------:R-:W-:Y:S02]  /*9790*/  WARPGROUP.DEPBAR.LE gsb0, 0x0 ;  /* 0x00008000000079c5 */ /* 0x000fe40000010000 */
[----:B------:R-:W-:Y:S01]  /*97a0*/  WARPGROUP.ARRIVE ;  /* 0x00000000000079c5 */ /* 0x000fe20000000000 */
[----:B-1----:R-:W-:-:S05]  /*97b0*/  @!P2 FMUL R43, R43, R43 ;  /* 0x0000002b2b2ba220 */ /* 0x002fca0000400000 */
        /* <DEDUP_REMOVED lines=34> */
[----:B------:R-:W1:Y:S05]  /*99e0*/  MUFU.EX2 R28, R53 ;  /* 0x00000035001c7308 */ /* 0x000e6a0000000800 */
[----:B------:R-:W-:Y:S01]  /*99f0*/  HGMMA.64x16x16.F32 R200, R24, gdesc[UR8].tnspB, R200, gsb0 ;  /* 0x4020000818c87df0 */ /* 0x000fe200080008c8 */
[----:B------:R-:W-:Y:S01]  /*9a00*/  UMOV UR10, UR8 ;  /* 0x00000008000a7c82 */ /* 0x000fe20008000000 */
[----:B------:R-:W-:Y:S01]  /*9a10*/  UMOV UR11, 0xc0000010 ;  /* 0xc0000010000b7882 */ /* 0x000fe20000000000 */
[----:B------:R-:W-:Y:S01]  /*9a20*/  UIADD3 UR8, UR61, 0x19a0, URZ ;  /* 0x000019a03d087890 */ /* 0x000fe2000fffe03f */
[----:B------:R-:W2:Y:S08]  /*9a30*/  MUFU.EX2 R30, R49 ;  /* 0x00000031001e7308 */ /* 0x000eb00000000800 */
[----:B------:R-:W3:Y:S01]  /*9a40*/  MUFU.EX2 R29, R46 ;  /* 0x0000002e001d7308 */ /* 0x000ee20000000800 */
[----:B-1----:R-:W-:Y:S01]  /*9a50*/  @!P1 FMUL R28, R28, R28 ;  /* 0x0000001c1c1c9220 */ /* 0x002fe20000400000 */
[----:B------:R-:W-:-:S03]  /*9a60*/  FSETP.GEU.AND P1, PT, R17, -126, PT ;  /* 0xc2fc00001100780b */ /* 0x000fc60003f2e000 */
[----:B------:R-:W-:Y:S01]  /*9a70*/  FADD R145, R145, R28 ;  /* 0x0000001c91917221 */ /* 0x000fe20000000000 */
[----:B--2---:R-:W-:-:S03]  /*9a80*/  @!P4 FMUL R30, R30, R30 ;  /* 0x0000001e1e1ec220 */ /* 0x004fc60000400000 */
[----:B------:R-:W-:Y:S01]  /*9a90*/  FADD R88, R88, R145 ;  /* 0x0000009158587221 */ /* 0x000fe20000000000 */
[----:B------:R-:W-:-:S03]  /*9aa0*/  FADD R141, R141, R30 ;  /* 0x0000001e8d8d7221 */ /* 0x000fc60000000000 */
[----:B------:R-:W-:Y:S02]  /*9ab0*/  FADD R88, R99, R88 ;  /* 0x0000005863587221 */ /* 0x000fe40000000000 */
[----:B------:R-:W-:Y:S01]  /*9ac0*/  @!P1 FMUL R17, R17, 0.5 ;  /* 0x3f00000011119820 */ /* 0x000fe20000400000 */
[----:B---3--:R-:W-:Y:S01]  /*9ad0*/  @!P5 FMUL R29, R29, R29 ;  /* 0x0000001d1d1dd220 */ /* 0x008fe20000400000 */
[----:B------:R-:W-:-:S03]  /*9ae0*/  FADD R86, R86, R141 ;  /* 0x0000008d56567221 */ /* 0x000fc60000000000 */
[----:B------:R-:W-:Y:S01]  /*9af0*/  FADD R142, R142, R29 ;  /* 0x0000001d8e8e7221 */ /* 0x000fe20000000000 */
[----:B------:R-:W-:-:S03]  /*9b00*/  FADD R39, R39, R86 ;  /* 0x0000005627277221 */ /* 0x000fc60000000000 */
[----:B------:R-:W-:-:S04]  /*9b10*/  FADD R105, R105, R142 ;  /* 0x0000008e69697221 */ /* 0x000fc80000000000 */
[----:B------:R-:W-:Y:S01]  /*9b20*/  FADD R32, R32, R105 ;  /* 0x0000006920207221 */ /* 0x000fe20000000000 */
        /* <DEDUP_REMOVED lines=38> */
[----:B------:R-:W-:Y:S01]  /*9d90*/  F2FP.F16.F32.PACK_AB R26, R29, R30 ;  /* 0x0000001e1d1a723e */ /* 0x000fe200000000ff */
[----:B------:R1:W2:Y:S03]  /*9da0*/  MUFU.EX2 R28, R17 ;  /* 0x00000011001c7308 */ /* 0x0002a60000000800 */
[----:B------:R-:W-:-:S06]  /*9db0*/  WARPGROUP.ARRIVE ;  /* 0x00000000000079c5 */ /* 0x000fcc0000000000 */
[----:B------:R-:W-:Y:S01]  /*9dc0*/  HGMMA.64x16x16.F32 R200, R24, gdesc[UR8].tnspB, R200, gsb0 ;  /* 0x4020000818c87df0 */ /* 0x000fe200080008c8 */
[----:B------:R-:W-:Y:S01]  /*9dd0*/  UMOV UR10, UR8 ;  /* 0x00000008000a7c82 */ /* 0x000fe20008000000 */
[----:B------:R-:W-:Y:S01]  /*9de0*/  UMOV UR11, 0xc0000010 ;  /* 0xc0000010000b7882 */ /* 0x000fe20000000000 */
[----:B------:R-:W-:Y:S01]  /*9df0*/  UIADD3 UR8, UR61, 0x19c0, URZ ;  /* 0x000019c03d087890 */ /* 0x000fe2000fffe03f */
[----:B-1----:R-:W-:Y:S01]  /*9e00*/  FADD R17, R130, R47 ;  /* 0x0000002f82117221 */ /* 0x002fe20000000000 */
[----:B--2---:R-:W-:-:S03]  /*9e10*/  @!P1 FMUL R28, R28, R28 ;  /* 0x0000001c1c1c9220 */ /* 0x004fc60000400000 */
[----:B------:R-:W-:Y:S01]  /*9e20*/  FADD R29, R90, R17 ;  /* 0x000000115a1d7221 */ /* 0x000fe20000000000 */
[----:B------:R-:W-:Y:S01]  /*9e30*/  FADD R17, R126, R43 ;  /* 0x0000002b7e117221 */ /* 0x000fe20000000000 */
[----:B------:R-:W-:Y:S01]  /*9e40*/  ISETP.GE.AND P1, PT, R12, 0x201, PT ;  /* 0x000002010c00780c */ /* 0x000fe20003f26270 */
[----:B------:R-:W-:Y:S01]  /*9e50*/  FADD R12, R50, R137 ;  /* 0x00000089320c7221 */ /* 0x000fe20000000000 */
[----:B------:R-:W-:Y:S01]  /*9e60*/  FADD R34, R34, R29 ;  /* 0x0000001d22227221 */ /* 0x000fe20000000000 */
[----:B------:R-:W-:-:S03]  /*9e70*/  FADD R17, R104, R17 ;  /* 0x0000001168117221 */ /* 0x000fc60000000000 */
[----:B------:R-:W-:Y:S01]  /*9e80*/  FADD R34, R129, R34 ;  /* 0x0000002281227221 */ /* 0x000fe20000000000 */
[----:B------:R-:W-:-:S04]  /*9e90*/  FADD R94, R94, R17 ;  /* 0x000000115e5e7221 */ /* 0x000fc80000000000 */
        /* <DEDUP_REMOVED lines=38> */
[----:B------:R-:W-:Y:S02]  /*a100*/  F2FP.F16.F32.PACK_AB R25, R15, R40 ;  /* 0x000000280f19723e */ /* 0x000fe400000000ff */
[----:B------:R-:W-:Y:S01]  /*a110*/  F2FP.F16.F32.PACK_AB R27, R13, R14 ;  /* 0x0000000e0d1b723e */ /* 0x000fe200000000ff */
[----:B------:R-:W-:Y:S01]  /*a120*/  FADD R111, R111, R24 ;  /* 0x000000186f6f7221 */ /* 0x000fe20000000000 */
[----:B------:R-:W-:Y:S01]  /*a130*/  FADD R24, R125, R28 ;  /* 0x0000001c7d187221 */ /* 0x000fe20000000000 */
[----:B------:R-:W-:Y:S01]  /*a140*/  F2FP.F16.F32.PACK_AB R26, R28, R43 ;  /* 0x0000002b1c1a723e */ /* 0x000fe200000000ff */
[----:B------:R-:W-:-:S02]  /*a150*/  VIADD R13, R2, 0x3b820 ;  /* 0x0003b820020d7836 */ /* 0x000fc40000000000 */
[----:B------:R-:W-:Y:S01]  /*a160*/  FADD R111, R92, R111 ;  /* 0x0000006f5c6f7221 */ /* 0x000fe20000000000 */
[----:B------:R-:W-:Y:S01]  /*a170*/  FADD R30, R107, R24 ;  /* 0x000000186b1e7221 */ /* 0x000fe20000000000 */
[----:B------:R-:W-:Y:S02]  /*a180*/  F2FP.F16.F32.PACK_AB R24, R48, R47 ;  /* 0x0000002f3018723e */ /* 0x000fe400000000ff */
[----:B------:R-:W-:Y:S01]  /*a190*/  FADD R88, R88, R111 ;  /* 0x0000006f58587221 */ /* 0x000fe20000000000 */
[----:B------:R-:W-:Y:S01]  /*a1a0*/  FADD R89, R89, R30 ;  /* 0x0000001e59597221 */ /* 0x000fe20000000000 */
[----:B------:R-:W-:Y:S01]  /*a1b0*/  WARPGROUP.ARRIVE ;  /* 0x00000000000079c5 */ /* 0x000fe20000000000 */
[----:B------:R-:W-:Y:S02]  /*a1c0*/  PRMT R14, RZ, 0x654, R13 ;  /* 0x00000654ff0e7816 */ /* 0x000fe4000000000d */
[----:B------:R-:W-:Y:S01]  /*a1d0*/  FADD R89, R32, R89 ;  /* 0x0000005920597221 */ /* 0x000fe20000000000 */
[----:B------:R-:W-:-:S02]  /*a1e0*/  MOV R15, 0x2 ;  /* 0x00000002000f7802 */ /* 0x000fc40000000f00 */
[----:B------:R-:W-:Y:S01]  /*a1f0*/  HGMMA.64x16x16.F32 R200, R24, gdesc[UR8].tnspB, R200, gsb0 ;  /* 0x4020000818c87df0 */ /* 0x000fe200080008c8 */
[----:B------:R-:W-:Y:S01]  /*a200*/  UMOV UR10, UR8 ;  /* 0x00000008000a7c82 */ /* 0x000fe20008000000 */
[----:B------:R-:W-:Y:S01]  /*a210*/  UMOV UR11, 0xc0000010 ;  /* 0xc0000010000b7882 */ /* 0x000fe20000000000 */
[----:B------:R-:W-:Y:S01]  /*a220*/  UIADD3 UR8, UR61, 0x19e0, URZ ;  /* 0x000019e03d087890 */ /* 0x000fe2000fffe03f */
        /* <DEDUP_REMOVED lines=25> */
[----:B------:R-:W-:Y:S02]  /*a3c0*/  WARPGROUP.DEPBAR.LE gsb0, 0x0 ;  /* 0x00008000000079c5 */ /* 0x000fe40000010000 */
[----:B------:R-:W-:-:S06]  /*a3d0*/  WARPGROUP.ARRIVE ;  /* 0x00000000000079c5 */ /* 0x000fcc0000000000 */
[----:B------:R-:W-:Y:S03]  /*a3e0*/  HGMMA.64x16x16.F32 R152, R24, gdesc[UR4].tnspB, R152, gsb0 ;  /* 0x4020000418987df0 */ /* 0x000fe60008000898 */
[----:B------:R-:W-:Y:S02]  /*a3f0*/  WARPGROUP.DEPBAR.LE gsb0, 0x0 ;  /* 0x00008000000079c5 */ /* 0x000fe40000010000 */
[----:B------:R1:W-:Y:S02]  /*a400*/  SYNCS.ARRIVE.TRANS64.RED.A1T0 RZ, [R14+URZ], RZ ;  /* 0x000000ff0eff79a7 */ /* 0x0003e4000810043f */
[----:B-1----:R-:W-:Y:S01]  /*a410*/  FADD R14, R34, R89 ;  /* 0x00000059220e7221 */ /* 0x002fe20000000000 */
[----:B------:R-:W-:Y:S06]  /*a420*/  @!P1 BRA `(.L_x_24) ;  /* 0x0000007800549947 */ /* 0x000fec0003800000 */
[----:B------:R-:W-:Y:S01]  /*a430*/  IMAD.MOV.U32 R17, RZ, RZ, R217 ;  /* 0x000000ffff117224 */ /* 0x000fe200078e00d9 */
[----:B------:R-:W-:Y:S01]  /*a440*/  MOV R15, 0x2 ;  /* 0x00000002000f7802 */ /* 0x000fe20000000f00 */
[----:B------:R-:W-:Y:S01]  /*a450*/  IMAD.MOV.U32 R215, RZ, RZ, R218 ;  /* 0x000000ffffd77224 */ /* 0x000fe200078e00da */
[----:B------:R-:W-:Y:S01]  /*a460*/  ULDC UR4, c[0x0][0x604] ;  /* 0x0001810000047ab9 */ /* 0x000fe20000000800 */
[----:B------:R-:W-:Y:S02]  /*a470*/  IMAD.MOV.U32 R6, RZ, RZ, 0x1 ;  /* 0x00000001ff067424 */ /* 0x000fe400078e00ff */
[----:B------:R-:W-:-:S07]  /*a480*/  IMAD.MOV.U32 R3, RZ, RZ, RZ ;  /* 0x000000ffff037224 */ /* 0x000fce00078e00ff */
.L_x_36:
[----:B------:R-:W-:Y:S01]  /*a490*/  LEA R25, R15, R2, 0x3 ;  /* 0x000000020f197211 */ /* 0x000fe200078e18ff */
[----:B------:R-:W-:Y:S05]  /*a4a0*/  YIELD ;  /* 0x0000000000007946 */ /* 0x000fea0003800000 */
[----:B------:R-:W-:Y:S02]  /*a4b0*/  SHF.L.U32 R24, R3, 0x1f, RZ ;  /* 0x0000001f03187819 */ /* 0x000fe400000006ff */
[C---:B------:R-:W-:Y:S01]  /*a4c0*/  ISETP.GT.AND P1, PT, R216.reuse, 0x2, PT ;  /* 0x00000002d800780c */ /* 0x040fe20003f24270 */
[----:B------:R-:W-:Y:S01]  /*a4d0*/  VIADD R216, R216, 0xffffffff ;  /* 0xffffffffd8d87836 */ /* 0x000fe20000000000 */
[----:B------:R-:W1:Y:S02]  /*a4e0*/  SYNCS.PHASECHK.TRANS64.TRYWAIT P2, [R25+URZ+0x3b800], R24 ;  /* 0x03b80018190075a7 */ /* 0x000e64000804017f */
[----:B-1----:R-:W-:Y:S09]  /*a4f0*/  @!P2 BRA `(.L_x_25) ;  /* 0x0000013000a4a947 */ /* 0x002ff20003800000 */
.L_x_90:
[----:B------:R-:W-:Y:S05]  /*a500*/  WARPSYNC.ALL ;  /* 0x0000000000007948 */ /* 0x000fea0003800000 */
[----:B------:R-:W-:Y:S01]  /*a510*/  R2UR UR6, R15 ;  /* 0x000000000f0672ca */ /* 0x000fe200000e0000 */
[----:B------:R-:W-:Y:S01]  /*a520*/  ULOP3.LUT UR7, UR61, 0x10000, URZ, 0xfc, !UPT ;  /* 0x000100003d077892 */ /* 0x000fe2000f8efc3f */
[----:B------:R-:W-:Y:S01]  /*a530*/  R2UR UR28, R212 ;  /* 0x00000000d41c72ca */ /* 0x000fe200000e0000 */
[----:B-1----:R-:W-:Y:S01]  /*a540*/  WARPGROUP.ARRIVE ;  /* 0x00000000000079c5 */ /* 0x002fe20000000000 */
[----:B------:R-:W-:Y:S01]  /*a550*/  R2UR UR29, R213 ;  /* 0x00000000d51d72ca */ /* 0x000fe200000e0000 */
[----:B------:R-:W-:Y:S01]  /*a560*/  UMOV UR31, 0xc0000010 ;  /* 0xc0000010001f7882 */ /* 0x000fe20000000000 */
[----:B------:R-:W-:Y:S01]  /*a570*/  R2UR UR24, R210 ;  /* 0x00000000d21872ca */ /* 0x000fe200000e0000 */
[----:B------:R-:W-:Y:S01]  /*a580*/  UMOV UR27, 0xc0000010 ;  /* 0xc0000010001b7882 */ /* 0x000fe20000000000 */
[----:B------:R-:W-:Y:S01]  /*a590*/  R2UR UR25, R211 ;  /* 0x00000000d31972ca */ /* 0x000fe200000e0000 */
[----:B------:R-:W-:Y:S01]  /*a5a0*/  UMOV UR23, 0xc0000010 ;  /* 0xc000001000177882 */ /* 0x000fe20000000000 */
[----:B------:R-:W-:Y:S01]  /*a5b0*/  R2UR UR20, R208 ;  /* 0x00000000d01472ca */ /* 0x000fe200000e0000 */
[----:B------:R-:W-:Y:S01]  /*a5c0*/  UMOV UR19, 0xc0000010 ;  /* 0xc000001000137882 */ /* 0x000fe20000000000 */
[----:B------:R-:W-:Y:S01]  /*a5d0*/  R2UR UR21, R209 ;  /* 0x00000000d11572ca */ /* 0x000fe200000e0000 */
[----:B------:R-:W-:Y:S01]  /*a5e0*/  UIMAD UR6, UR6, 0xe00, UR7 ;  /* 0x00000e00060678a4 */ /* 0x000fe2000f8e0207 */
[----:B------:R-:W-:Y:S01]  /*a5f0*/  R2UR UR16, R22 ;  /* 0x00000000161072ca */ /* 0x000fe200000e0000 */
[----:B------:R-:W-:Y:S01]  /*a600*/  UMOV UR15, 0xc0000010 ;  /* 0xc0000010000f7882 */ /* 0x000fe20000000000 */
[----:B------:R-:W-:Y:S01]  /*a610*/  R2UR UR17, R23 ;  /* 0x00000000171172ca */ /* 0x000fe200000e0000 */
[----:B------:R-:W-:Y:S01]  /*a620*/  UIADD3 UR7, UR6, 0x200, URZ ;  /* 0x0000020006077890 */ /* 0x000fe2000fffe03f */
[----:B------:R-:W-:Y:S01]  /*a630*/  R2UR UR12, R20 ;  /* 0x00000000140c72ca */ /* 0x000fe200000e0000 */
[----:B------:R-:W-:Y:S01]  /*a640*/  UMOV UR11, 0xc0000010 ;  /* 0xc0000010000b7882 */ /* 0x000fe20000000000 */
[----:B------:R-:W-:Y:S01]  /*a650*/  UMOV UR30, UR6 ;  /* 0x00000006001e7c82 */ /* 0x000fe20008000000 */
[----:B------:R-:W-:Y:S01]  /*a660*/  R2UR UR13, R21 ;  /* 0x00000000150d72ca */ /* 0x000fe200000e0000 */
[----:B------:R-:W-:Y:S01]  /*a670*/  HGMMA.64x256x16.F32 R24, gdesc[UR28], RZ, !UPT, gsb0 ;  /* 0x03e000001c1879f0 */ /* 0x000fe2000c0008ff */
[----:B------:R-:W-:Y:S01]  /*a680*/  R2UR UR8, R18 ;  /* 0x00000000120872ca */ /* 0x000fe200000e0000 */
[----:B------:R-:W-:Y:S01]  /*a690*/  UMOV UR26, UR7 ;  /* 0x00000007001a7c82 */ /* 0x000fe20008000000 */
[----:B------:R-:W-:Y:S01]  /*a6a0*/  UIADD3 UR7, UR6, 0x400, URZ ;  /* 0x0000040006077890 */ /* 0x000fe2000fffe03f */
[----:B------:R-:W-:Y:S01]  /*a6b0*/  R2UR UR9, R19 ;  /* 0x00000000130972ca */ /* 0x000fe200000e0000 */
[----:B------:R-:W-:Y:S01]  /*a6c0*/  UIADD3 UR58, UR6, 0xc00, URZ ;  /* 0x00000c00063a7890 */ /* 0x000fe2000fffe03f */
[----:B------:R-:W-:Y:S01]  /*a6d0*/  ISETP.NE.AND P2, PT, R9, RZ, PT ;  /* 0x000000ff0900720c */ /* 0x000fe20003f45270 */
[----:B------:R-:W-:-:S03]  /*a6e0*/  UMOV UR59, 0xc0000010 ;  /* 0xc0000010003b7882 */ /* 0x000fc60000000000 */
[----:B------:R-:W-:Y:S01]  /*a6f0*/  UMOV UR22, UR7 ;  /* 0x0000000700167c82 */ /* 0x000fe20008000000 */
[----:B------:R-:W-:-:S07]  /*a700*/  UIADD3 UR7, UR6, 0x600, URZ ;  /* 0x0000060006077890 */ /* 0x000fce000fffe03f */
[----:B------:R-:W-:Y:S01]  /*a710*/  UMOV UR18, UR7 ;  /* 0x0000000700127c82 */ /* 0x000fe20008000000 */
[----:B------:R-:W-:-:S07]  /*a720*/  UIADD3 UR7, UR6, 0x800, URZ ;  /* 0x0000080006077890 */ /* 0x000fce000fffe03f */
[----:B------:R-:W-:Y:S01]  /*a730*/  UMOV UR14, UR7 ;  /* 0x00000007000e7c82 */ /* 0x000fe20008000000 */
[----:B------:R-:W-:-:S07]  /*a740*/  UIADD3 UR7, UR6, 0xa00, URZ ;  /* 0x00000a0006077890 */ /* 0x000fce000fffe03f */
[----:B------:R-:W-:Y:S01]  /*a750*/  UMOV UR10, UR7 ;  /* 0x00000007000a7c82 */ /* 0x000fe20008000000 */
[----:B------:R-:W-:Y:S02]  /*a760*/  WARPGROUP.DEPBAR.LE gsb0, 0x0 ;  /* 0x00008000000079c5 */ /* 0x000fe40000010000 */
[----:B------:R-:W-:-:S06]  /*a770*/  WARPGROUP.ARRIVE ;  /* 0x00000000000079c5 */ /* 0x000fcc0000000000 */
[----:B------:R-:W-:Y:S03]  /*a780*/  HGMMA.64x256x16.F32 R24, gdesc[UR24], R24, gsb0 ;  /* 0x03e00000181879f0 */ /* 0x000fe60008000818 */
[----:B------:R-:W-:Y:S02]  /*a790*/  WARPGROUP.DEPBAR.LE gsb0, 0x0 ;  /* 0x00008000000079c5 */ /* 0x000fe40000010000 */
[----:B------:R-:W-:-:S15]  /*a7a0*/  WARPGROUP.ARRIVE ;  /* 0x00000000000079c5 */ /* 0x000fde0000000000 */
[----:B------:R-:W-:-:S08]  /*a7b0*/  NOP ;  /* 0x0000000000007918 */ /* 0x000fd00000000000 */
        /* <DEDUP_REMOVED lines=18> */
[----:B------:R-:W-:Y:S05]  /*a8e0*/  @P2 BRA `(.L_x_26) ;  /* 0x0000000400202947 */ /* 0x000fea0003800000 */
[----:B------:R-:W-:-:S13]  /*a8f0*/  ISETP.LT.OR P3, PT, R7, 0x1, !P0 ;  /* 0x000000010700780c */ /* 0x000fda0004761670 */
[----:B------:R-:W-:Y:S05]  /*a900*/  @P3 BRA `(.L_x_27) ;  /* 0x0000000400143947 */ /* 0x000fea0003800000 */
[----:B------:R-:W-:Y:S01]  /*a910*/  IMAD R214, R5, 0x8, R2 ;  /* 0x0000000805d67824 */ /* 0x000fe200078e0202 */
[----:B------:R-:W-:Y:S02]  /*a920*/  SHF.L.U32 R217, R4, 0x1f, RZ ;  /* 0x0000001f04d97819 */ /* 0x000fe400000006ff */
[----:B------:R-:W-:Y:S02]  /*a930*/  ISETP.NE.AND P4, PT, R0, RZ, PT ;  /* 0x000000ff0000720c */ /* 0x000fe40003f85270 */
[----:B------:R-:W1:Y:S02]  /*a940*/  SYNCS.PHASECHK.TRANS64.TRYWAIT P3, [R214+URZ+0x3b820], R217 ;  /* 0x03b820d9d60075a7 */ /* 0x000e64000806017f */
[----:B-1----:R-:W-:Y:S09]  /*a950*/  @!P3 BRA `(.L_x_28) ;  /* 0x0000012c00a0b947 */ /* 0x002ff20003800000 */
.L_x_91:
[----:B------:R-:W-:Y:S05]  /*a960*/  @P4 BRA `(.L_x_29) ;  /* 0x0000000000144947 */ /* 0x000fea0003800000 */
[----:B------:R-:W-:Y:S02]  /*a970*/  LOP3.LUT P3, RZ, R16, 0x1f, RZ, 0xc0, !PT ;  /* 0x0000001f10ff7812 */ /* 0x000fe4000786c0ff */
[----:B-1----:R-:W-:-:S04]  /*a980*/  MOV R217, 0xe000 ;  /* 0x0000e00000d97802 */ /* 0x002fc80000000f00 */
[----:B------:R2:W-:Y:S07]  /*a990*/  SYNCS.ARRIVE.TRANS64 RZ, [R214+URZ+0x3b800], R217 ;  /* 0x03b800d9d6ff79a7 */ /* 0x0005ee000800003f */
[----:B------:R-:W-:Y:S05]  /*a9a0*/  @!P3 BRA `(.L_x_29) ;  /* 0x000000000004b947 */ /* 0x000fea0003800000 */
[----:B------:R-:W-:Y:S01]  /*a9b0*/  BPT.TRAP 0x1 ;  /* 0x000000040000795c */ /* 0x000fe20000300000 */
.L_x_29:
[----:B-12---:R-:W-:Y:S01]  /*a9c0*/  IMAD R217, R5, 0xe000, R2 ;  /* 0x0000e00005d97824 */ /* 0x006fe200078e0202 */
        /* <DEDUP_REMOVED lines=8> */
[----:B------:R-:W-:Y:S01]  /*aa50*/  VIADD R5, R5, 0x1 ;  /* 0x0000000105057836 */ /* 0x000fe20000000000 */
[----:B------:R-:W-:Y:S01]  /*aa60*/  UMOV UR50, URZ ;  /* 0x0000003f00327c82 */ /* 0x000fe20008000000 */
[----:B------:R-:W-:Y:S01]  /*aa70*/  UMOV UR42, 0x10 ;  /* 0x00000010002a7882 */ /* 0x000fe20000000000 */
[----:B------:R-:W-:Y:S01]  /*aa80*/  UMOV UR44, UR52 ;  /* 0x00000034002c7c82 */ /* 0x000fe20008000000 */
[----:B------:R-:W-:Y:S01]  /*aa90*/  UMOV UR45, UR53 ;  /* 0x00000035002d7c82 */ /* 0x000fe20008000000 */
[----:B------:R-:W-:Y:S01]  /*aaa0*/  UIADD3 UR49, UR49, 0x3b800, URZ ;  /* 0x0003b80031317890 */ /* 0x000fe2000fffe03f */
[----:B------:R-:W-:Y:S01]  /*aab0*/  ISETP.NE.AND P3, PT, R5, 0x4, PT ;  /* 0x000000040500780c */ /* 0x000fe20003f65270 */
[----:B------:R-:W-:-:S02]  /*aac0*/  USHF.L.U32 UR51, UR51, 0x8, URZ ;  /* 0x0000000833337899 */ /* 0x000fc4000800063f */
[----:B------:R-:W-:Y:S01]  /*aad0*/  UIADD3 UR48, UR17, 0x3800, URZ ;  /* 0x0000380011307890 */ /* 0x000fe2000fffe03f */
[----:B------:R-:W-:Y:S01]  /*aae0*/  SEL R217, RZ, 0x1, P3 ;  /* 0x00000001ffd97807 */ /* 0x000fe20001800000 */
[----:B------:R-:W-:Y:S01]  /*aaf0*/  UIADD3 UR40, UR17, 0x5800, URZ ;  /* 0x0000580011287890 */ /* 0x000fe2000fffe03f */
[----:B------:R-:W-:Y:S01]  /*ab00*/  SEL R5, R5, RZ, P3 ;  /* 0x000000ff05057207 */ /* 0x000fe20001800000 */
[----:B------:R-:W-:Y:S01]  /*ab10*/  UIADD3 UR8, UR17, 0x7800, URZ ;  /* 0x0000780011087890 */ /* 0x000fe2000fffe03f */
[----:B------:R-:W-:Y:S01]  /*ab20*/  LOP3.LUT R4, R4, R217, RZ, 0x3c, !PT ;  /* 0x000000d904047212 */ /* 0x000fe200078e3cff */
        /* <DEDUP_REMOVED lines=23> */
[----:B------:R-:W-:Y:S01]  /*aca0*/  UMOV UR18, 0x50 ;  /* 0x0000005000127882 */ /* 0x000fe20000000000 */
[----:B------:R-:W-:Y:S01]  /*acb0*/  UMOV UR20, UR52 ;  /* 0x0000003400147c82 */ /* 0x000fe20008000000 */
[----:B------:R-:W-:Y:S01]  /*acc0*/  UMOV UR21, UR53 ;  /* 0x0000003500157c82 */ /* 0x000fe20008000000 */
[----:B------:R-:W-:Y:S01]  /*acd0*/  UMOV UR19, UR51 ;  /* 0x0000003300137c82 */ /* 0x000fe20008000000 */
[----:B------:R2:W-:Y:S01]  /*ace0*/  UTMALDG.4D [UR32], [UR6], desc[UR14] ;  /* 0x00000e20060075b4 */ /* 0x0005e20008019000 */
[----:B------:R2:W-:Y:S01]  /*acf0*/  UTMALDG.4D [UR24], [UR6], desc[UR14] ;  /* 0x00000e18060075b4 */ /* 0x0005e20008019000 */
[----:B-1----:R-:W-:Y:S01]  /*ad00*/  UIADD3 UR8, UR17, 0xf800, URZ ;  /* 0x0000f80011087890 */ /* 0x002fe2000fffe03f */
[----:B------:R-:W-:-:S02]  /*ad10*/  UMOV UR10, 0x60 ;  /* 0x00000060000a7882 */ /* 0x000fc40000000000 */
[----:B------:R-:W-:Y:S02]  /*ad20*/  UMOV UR17, UR49 ;  /* 0x0000003100117c82 */ /* 0x000fe40008000000 */
[----:B------:R2:W-:Y:S04]  /*ad30*/  UTMALDG.4D [UR16], [UR6], desc[UR14] ;  /* 0x00000e10060075b4 */ /* 0x0005e80008019000 */
[----:B------:R2:W-:Y:S02]  /*ad40*/  UTMALDG.4D [UR8], [UR6], desc[UR14] ;  /* 0x00000e08060075b4 */ /* 0x0005e40008019000 */
[----:B--2---:R-:W-:Y:S01]  /*ad50*/  NOP ;  /* 0x0000000000007918 */ /* 0x004fe20000000000 */
.L_x_27:
[----:B------:R-:W-:-:S07]  /*ad60*/  VIADD R7, R7, 0xffffffff ;  /* 0xffffffff07077836 */ /* 0x000fce0000000000 */
.L_x_26:
[----:B------:R-:W-:Y:S01]  /*ad70*/  IADD3 R15, R15, 0x1, RZ ;  /* 0x000000010f0f7810 */ /* 0x000fe20007ffe0ff */
[----:B------:R-:W-:Y:S05]  /*ad80*/  WARPSYNC.ALL ;  /* 0x0000000000007948 */ /* 0x000fea0003800000 */
[----:B------:R-:W-:-:S04]  /*ad90*/  ISETP.NE.AND P3, PT, R15, 0x4, PT ;  /* 0x000000040f00780c */ /* 0x000fc80003f65270 */
[----:B------:R-:W-:Y:S02]  /*ada0*/  SEL R214, RZ, 0x1, P3 ;  /* 0x00000001ffd67807 */ /* 0x000fe40001800000 */
[----:B------:R-:W-:Y:S02]  /*adb0*/  SEL R15, R15, RZ, P3 ;  /* 0x000000ff0f0f7207 */ /* 0x000fe40001800000 */
[----:B------:R-:W-:Y:S02]  /*adc0*/  LOP3.LUT R3, R3, R214, RZ, 0x3c, !PT ;  /* 0x000000d603037212 */ /* 0x000fe400078e3cff */
[----:B------:R-:W-:Y:S01]  /*add0*/  FMNMX R214, R24, R17, !PT ;  /* 0x0000001118d67209 */ /* 0x000fe20007800000 */
[----:B------:R-:W-:Y:S01]  /*ade0*/  IMAD R223, R15, 0x8, R2 ;  /* 0x000000080fdf7824 */ /* 0x000fe200078e0202 */
        /* <DEDUP_REMOVED lines=122> */
[----:B------:R-:W-:Y:S02]  /*b590*/  SHF.L.U32 R222, R3, 0x1f, RZ ;  /* 0x0000001f03de7819 */ /* 0x000fe400000006ff */
[----:B------:R-:W-:Y:S02]  /*b5a0*/  FMNMX R214, R148, R217, !PT ;  /* 0x000000d994d67209 */ /* 0x000fe40007800000 */
[----:B------:R-:W-:Y:S02]  /*b5b0*/  FMNMX R217, R147, R218, !PT ;  /* 0x000000da93d97209 */ /* 0x000fe40007800000 */
[----:B------:R-:W-:Y:S02]  /*b5c0*/  FMNMX R214, R149, R214, !PT ;  /* 0x000000d695d67209 */ /* 0x000fe40007800000 */
[----:B------:R-:W-:-:S03]  /*b5d0*/  FMNMX R218, R150, R217, !PT ;  /* 0x000000d996da7209 */ /* 0x000fc60007800000 */
[----:B------:R-:W1:Y:S01]  /*b5e0*/  SHFL.BFLY PT, R217, R214, 0x1, 0x1f ;  /* 0x0c201f00d6d97f89 */ /* 0x000e6200000e0000 */
[----:B------:R-:W-:-:S05]  /*b5f0*/  FMNMX R219, R151, R218, !PT ;  /* 0x000000da97db7209 */ /* 0x000fca0007800000 */
[----:B------:R-:W2:Y:S01]  /*b600*/  SHFL.BFLY PT, R218, R219, 0x1, 0x1f ;  /* 0x0c201f00dbda7f89 */ /* 0x000ea200000e0000 */
[----:B-1----:R-:W-:Y:S01]  /*b610*/  FMNMX R220, R214, R217, !PT ;  /* 0x000000d9d6dc7209 */ /* 0x002fe20007800000 */
[----:B------:R-:W-:-:S04]  /*b620*/  IMAD R214, R6, 0x8, R13 ;  /* 0x0000000806d67824 */ /* 0x000fc800078e020d */
[----:B------:R-:W1:Y:S01]  /*b630*/  SHFL.BFLY PT, R217, R220, 0x2, 0x1f ;  /* 0x0c401f00dcd97f89 */ /* 0x000e6200000e0000 */
[----:B--2---:R-:W-:Y:S02]  /*b640*/  FMNMX R221, R219, R218, !PT ;  /* 0x000000dadbdd7209 */ /* 0x004fe40007800000 */
[----:B------:R-:W-:-:S03]  /*b650*/  PRMT R219, RZ, 0x654, R214 ;  /* 0x00000654ffdb7816 */ /* 0x000fc600000000d6 */
[----:B------:R-:W2:Y:S01]  /*b660*/  SHFL.BFLY PT, R218, R221, 0x2, 0x1f ;  /* 0x0c401f00ddda7f89 */ /* 0x000ea200000e0000 */
[----:B------:R3:W-:Y:S01]  /*b670*/  SYNCS.ARRIVE.TRANS64.RED.A1T0 RZ, [R219+URZ], RZ ;  /* 0x000000ffdbff79a7 */ /* 0x0007e2000810043f */
[----:B------:R-:W4:Y:S01]  /*b680*/  SYNCS.PHASECHK.TRANS64.TRYWAIT P5, [R223+URZ+0x3b800], R222 ;  /* 0x03b800dedf0075a7 */ /* 0x000f2200080a017f */
[----:B-1----:R-:W-:-:S04]  /*b690*/  FMNMX R217, R220, R217, !PT ;  /* 0x000000d9dcd97209 */ /* 0x002fc80007800000 */
[----:B------:R-:W-:Y:S02]  /*b6a0*/  FSETP.NEU.AND P3, PT, R217, -INF , PT ;  /* 0xff800000d900780b */ /* 0x000fe40003f6d000 */
[----:B--2---:R-:W-:Y:S02]  /*b6b0*/  FMNMX R218, R221, R218, !PT ;  /* 0x000000daddda7209 */ /* 0x004fe40007800000 */
[----:B------:R-:W-:Y:S02]  /*b6c0*/  FSEL R224, R217, RZ, P3 ;  /* 0x000000ffd9e07208 */ /* 0x000fe40001800000 */
[----:B------:R-:W-:-:S03]  /*b6d0*/  FSETP.NEU.AND P3, PT, R218, -INF , PT ;  /* 0xff800000da00780b */ /* 0x000fc60003f6d000 */
[----:B------:R-:W-:Y:S01]  /*b6e0*/  FADD R17, -R224, R17 ;  /* 0x00000011e0117221 */ /* 0x000fe20000000100 */
[----:B------:R-:W-:-:S03]  /*b6f0*/  FSEL R220, R218, RZ, P3 ;  /* 0x000000ffdadc7208 */ /* 0x000fc60001800000 */
[----:B------:R-:W-:Y:S02]  /*b700*/  FMUL R214, R17, UR4 ;  /* 0x0000000411d67c20 */ /* 0x000fe40008400000 */
[----:B------:R-:W-:-:S03]  /*b710*/  FADD R17, -R220, R215 ;  /* 0x000000d7dc117221 */ /* 0x000fc60000000100 */
[----:B------:R-:W-:Y:S01]  /*b720*/  FSETP.GEU.AND P4, PT, R214, -126, PT ;  /* 0xc2fc0000d600780b */ /* 0x000fe20003f8e000 */
[----:B---3--:R-:W-:Y:S01]  /*b730*/  FMUL R219, R17, UR4 ;  /* 0x0000000411db7c20 */ /* 0x008fe20008400000 */
[----:B------:R-:W-:-:S04]  /*b740*/  FMUL R17, R220, UR4 ;  /* 0x00000004dc117c20 */ /* 0x000fc80008400000 */
[----:B------:R-:W-:Y:S01]  /*b750*/  FSETP.GEU.AND P3, PT, R219, -126, PT ;  /* 0xc2fc0000db00780b */ /* 0x000fe20003f6e000 */
[--C-:B------:R-:W-:Y:S01]  /*b760*/  FFMA R220, R26, UR4, -R17.reuse ;  /* 0x000000041adc7c23 */ /* 0x100fe20008000811 */
[----:B------:R-:W-:-:S04]  /*b770*/  FFMA R221, R27, UR4, -R17 ;  /* 0x000000041bdd7c23 */ /* 0x000fc80008000811 */
[----:B------:R-:W-:Y:S01]  /*b780*/  FSETP.GEU.AND P6, PT, R220, -126, PT ;  /* 0xc2fc0000dc00780b */ /* 0x000fe20003fce000 */
[----:B------:R-:W-:-:S04]  /*b790*/  @!P4 FMUL R214, R214, 0.5 ;  /* 0x3f000000d6d6c820 */ /* 0x000fc80000400000 */
[----:B------:R1:W2:Y:S02]  /*b7a0*/  MUFU.EX2 R215, R214 ;  /* 0x000000d600d77308 */ /* 0x0002a40000000800 */
[----:B------:R-:W-:-:S06]  /*b7b0*/  @!P3 FMUL R219, R219, 0.5 ;  /* 0x3f000000dbdbb820 */ /* 0x000fcc0000400000 */
[----:B------:R-:W3:Y:S01]  /*b7c0*/  MUFU.EX2 R219, R219 ;  /* 0x000000db00db7308 */ /* 0x000ee20000000800 */
[----:B-1--4-:R-:W-:Y:S05]  /*b7d0*/  @!P5 BRA `(.L_x_30) ;  /* 0x000001200014d947 */ /* 0x012fea0003800000 */
.L_x_92:
[----:B------:R-:W-:Y:S01]  /*b7e0*/  FSETP.GEU.AND P5, PT, R221, -126, PT ;  /* 0xc2fc0000dd00780b */ /* 0x000fe20003fae000 */
[----:B------:R-:W-:Y:S01]  /*b7f0*/  @!P6 FMUL R220, R220, 0.5 ;  /* 0x3f000000dcdce820 */ /* 0x000fe20000400000 */
[--C-:B------:R-:W-:Y:S01]  /*b800*/  FFMA R214, R30, UR4, -R17.reuse ;  /* 0x000000041ed67c23 */ /* 0x100fe20008000811 */
[--C-:B------:R-:W-:Y:S01]  /*b810*/  FFMA R31, R31, UR4, -R17.reuse ;  /* 0x000000041f1f7c23 */ /* 0x100fe20008000811 */
[----:B--2---:R-:W-:Y:S01]  /*b820*/  @!P4 FMUL R215, R215, R215 ;  /* 0x000000d7d7d7c220 */ /* 0x004fe20000400000 */
[----:B------:R2:W4:Y:S01]  /*b830*/  MUFU.EX2 R26, R220 ;  /* 0x000000dc001a7308 */ /* 0x0005220000000800 */
[----:B---3--:R-:W-:Y:S01]  /*b840*/  @!P3 FMUL R219, R219, R219 ;  /* 0x000000dbdbdbb220 */ /* 0x008fe20000400000 */
[----:B------:R-:W-:Y:S01]  /*b850*/  FSETP.GEU.AND P4, PT, R214, -126, PT ;  /* 0xc2fc0000d600780b */ /* 0x000fe20003f8e000 */
[--C-:B------:R-:W-:Y:S01]  /*b860*/  FFMA R34, R34, UR4, -R17.reuse ;  /* 0x0000000422227c23 */ /* 0x100fe20008000811 */
[----:B------:R-:W-:Y:S01]  /*b870*/  FSETP.GEU.AND P3, PT, R31, -126, PT ;  /* 0xc2fc00001f00780b */ /* 0x000fe20003f6e000 */
[--C-:B-1----:R-:W-:Y:S01]  /*b880*/  FFMA R222, R39, UR4, -R17.reuse ;  /* 0x0000000427de7c23 */ /* 0x102fe20008000811 */
[--C-:B------:R-:W-:Y:S01]  /*b890*/  FFMA R51, R51, UR4, -R17.reuse ;  /* 0x0000000433337c23 */ /* 0x100fe20008000811 */
[--C-:B------:R-:W-:Y:S01]  /*b8a0*/  FFMA R50, R50, UR4, -R17.reuse ;  /* 0x0000000432327c23 */ /* 0x100fe20008000811 */
[----:B------:R-:W-:Y:S01]  /*b8b0*/  @!P5 FMUL R221, R221, 0.5 ;  /* 0x3f000000ddddd820 */ /* 0x000fe20000400000 */
[--C-:B--2---:R-:W-:Y:S01]  /*b8c0*/  FFMA R220, R35, UR4, -R17.reuse ;  /* 0x0000000423dc7c23 */ /* 0x104fe20008000811 */
[--C-:B------:R-:W-:Y:S01]  /*b8d0*/  FFMA R54, R54, UR4, -R17.reuse ;  /* 0x0000000436367c23 */ /* 0x100fe20008000811 */
[--C-:B------:R-:W-:Y:S01]  /*b8e0*/  FFMA R55, R55, UR4, -R17.reuse ;  /* 0x0000000437377c23 */ /* 0x100fe20008000811 */
[----:B------:R1:W2:Y:S01]  /*b8f0*/  MUFU.EX2 R27, R221 ;  /* 0x000000dd001b7308 */ /* 0x0002a20000000800 */
[----:B------:R-:W-:Y:S01]  /*b900*/  R2UR UR7, R15 ;  /* 0x000000000f0772ca */ /* 0x000fe200000e0000 */
[--C-:B------:R-:W-:Y:S01]  /*b910*/  FFMA R227, R71, UR4, -R17.reuse ;  /* 0x0000000447e37c23 */ /* 0x100fe20008000811 */
[----:B------:R-:W-:Y:S01]  /*b920*/  @!P4 FMUL R214, R214, 0.5 ;  /* 0x3f000000d6d6c820 */ /* 0x000fe20000400000 */
[-C--:B------:R-:W-:Y:S01]  /*b930*/  FMUL R200, R200, R215.reuse ;  /* 0x000000d7c8c87220 */ /* 0x080fe20000400000 */
[----:B----4-:R-:W-:Y:S01]  /*b940*/  @!P6 FMUL R26, R26, R26 ;  /* 0x0000001a1a1ae220 */ /* 0x010fe20000400000 */
[----:B------:R-:W-:Y:S01]  /*b950*/  FSETP.GEU.AND P6, PT, R34, -126, PT ;  /* 0xc2fc00002200780b */ /* 0x000fe20003fce000 */
[----:B------:R-:W-:Y:S01]  /*b960*/  @!P3 FMUL R31, R31, 0.5 ;  /* 0x3f0000001f1fb820 */ /* 0x000fe20000400000 */
[----:B------:R3:W4:Y:S01]  /*b970*/  MUFU.EX2 R30, R214 ;  /* 0x000000d6001e7308 */ /* 0x0007220000000800 */
[--C-:B-1----:R-:W-:Y:S01]  /*b980*/  FFMA R221, R38, UR4, -R17.reuse ;  /* 0x0000000426dd7c23 */ /* 0x102fe20008000811 */
[----:B------:R-:W-:Y:S01]  /*b990*/  FMUL R38, R224, UR4 ;  /* 0x00000004e0267c20 */ /* 0x000fe20008400000 */
[----:B------:R-:W-:Y:S01]  /*b9a0*/  FFMA R12, R219, R12, R26 ;  /* 0x0000000cdb0c7223 */ /* 0x000fe2000000001a */
[-C--:B------:R-:W-:Y:S01]  /*b9b0*/  FMUL R201, R201, R215.reuse ;  /* 0x000000d7c9c97220 */ /* 0x080fe20000400000 */
[----:B------:R-:W-:Y:S01]  /*b9c0*/  FMUL R204, R204, R215 ;  /* 0x000000d7cccc7220 */ /* 0x000fe20000400000 */
[--C-:B------:R-:W-:Y:S01]  /*b9d0*/  FFMA R39, R24, UR4, -R38.reuse ;  /* 0x0000000418277c23 */ /* 0x100fe20008000826 */
[--C-:B------:R-:W-:Y:S01]  /*b9e0*/  FFMA R223, R33, UR4, -R38.reuse ;  /* 0x0000000421df7c23 */ /* 0x100fe20008000826 */
[----:B------:R-:W1:Y:S01]  /*b9f0*/  MUFU.EX2 R31, R31 ;  /* 0x0000001f001f7308 */ /* 0x000e620000000800 */
[----:B--2---:R-:W-:Y:S01]  /*ba00*/  @!P5 FMUL R27, R27, R27 ;  /* 0x0000001b1b1bd220 */ /* 0x004fe20000400000 */
[----:B------:R-:W-:Y:S01]  /*ba10*/  FSETP.GEU.AND P5, PT, R220, -126, PT ;  /* 0xc2fc0000dc00780b */ /* 0x000fe20003fae000 */
[----:B------:R-:W-:Y:S01]  /*ba20*/  @!P6 FMUL R34, R34, 0.5 ;  /* 0x3f0000002222e820 */ /* 0x000fe20000400000 */
[--C-:B---3--:R-:W-:Y:S01]  /*ba30*/  FFMA R214, R25, UR4, -R38.reuse ;  /* 0x0000000419d67c23 */ /* 0x108fe20008000826 */
[--C-:B------:R-:W-:Y:S01]  /*ba40*/  FFMA R49, R49, UR4, -R38.reuse ;  /* 0x0000000431317c23 */ /* 0x100fe20008000826 */
[--C-:B------:R-:W-:Y:S01]  /*ba50*/  FFMA R48, R48, UR4, -R38.reuse ;  /* 0x0000000430307c23 */ /* 0x100fe20008000826 */
[--C-:B------:R-:W-:Y:S01]  /*ba60*/  FFMA R52, R52, UR4, -R38.reuse ;  /* 0x0000000434347c23 */ /* 0x100fe20008000826 */
[--C-:B------:R-:W-:Y:S01]  /*ba70*/  FFMA R53, R53, UR4, -R38.reuse ;  /* 0x0000000435357c23 */ /* 0x100fe20008000826 */
[----:B------:R-:W2:Y:S01]  /*ba80*/  MUFU.EX2 R34, R34 ;  /* 0x0000002200227308 */ /* 0x000ea20000000800 */
[----:B----4-:R-:W-:Y:S01]  /*ba90*/  @!P4 FMUL R30, R30, R30 ;  /* 0x0000001e1e1ec220 */ /* 0x010fe20000400000 */
[----:B------:R-:W-:Y:S01]  /*baa0*/  FSETP.GEU.AND P4, PT, R221, -126, PT ;  /* 0xc2fc0000dd00780b */ /* 0x000fe20003f8e000 */
[----:B------:R-:W-:Y:S01]  /*bab0*/  FMUL R205, R205, R215 ;  /* 0x000000d7cdcd7220 */ /* 0x000fe20000400000 */
[-C--:B------:R-:W-:Y:S01]  /*bac0*/  FMUL R202, R202, R219.reuse ;  /* 0x000000dbcaca7220 */ /* 0x080fe20000400000 */
[-C--:B------:R-:W-:Y:S01]  /*bad0*/  FMUL R203, R203, R219.reuse ;  /* 0x000000dbcbcb7220 */ /* 0x080fe20000400000 */
[----:B------:R-:W-:Y:S01]  /*bae0*/  @!P5 FMUL R220, R220, 0.5 ;  /* 0x3f000000dcdcd820 */ /* 0x000fe20000400000 */
[----:B------:R-:W-:Y:S01]  /*baf0*/  FMUL R206, R206, R219 ;  /* 0x000000dbcece7220 */ /* 0x000fe20000400000 */
[----:B-1----:R-:W-:Y:S01]  /*bb00*/  @!P3 FMUL R31, R31, R31 ;  /* 0x0000001f1f1fb220 */ /* 0x002fe20000400000 */
[----:B------:R-:W-:Y:S01]  /*bb10*/  FSETP.GEU.AND P3, PT, R222, -126, PT ;  /* 0xc2fc0000de00780b */ /* 0x000fe20003f6e000 */
[----:B------:R1:W3:Y:S01]  /*bb20*/  MUFU.EX2 R35, R220 ;  /* 0x000000dc00237308 */ /* 0x0002e20000000800 */
[----:B------:R-:W-:Y:S01]  /*bb30*/  FMUL R207, R207, R219 ;  /* 0x000000dbcfcf7220 */ /* 0x000fe20000400000 */
[----:B------:R-:W-:Y:S01]  /*bb40*/  UIMAD UR7, UR7, 0xe00, UR61 ;  /* 0x00000e00070778a4 */ /* 0x000fe2000f8e023d */
[-C--:B------:R-:W-:Y:S01]  /*bb50*/  FMUL R192, R192, R215.reuse ;  /* 0x000000d7c0c07220 */ /* 0x080fe20000400000 */
[----:B------:R-:W-:Y:S01]  /*bb60*/  UMOV UR15, 0xc0000010 ;  /* 0xc0000010000f7882 */ /* 0x000fe20000000000 */
[----:B------:R-:W-:Y:S01]  /*bb70*/  @!P4 FMUL R221, R221, 0.5 ;  /* 0x3f000000ddddc820 */ /* 0x000fe20000400000 */
[-C--:B------:R-:W-:Y:S01]  /*bb80*/  FMUL R193, R193, R215.reuse ;  /* 0x000000d7c1c17220 */ /* 0x080fe20000400000 */
[----:B--2---:R-:W-:Y:S01]  /*bb90*/  @!P6 FMUL R34, R34, R34 ;  /* 0x000000222222e220 */ /* 0x004fe20000400000 */
[----:B------:R-:W-:Y:S01]  /*bba0*/  FSETP.GEU.AND P6, PT, R39, -126, PT ;  /* 0xc2fc00002700780b */ /* 0x000fe20003fce000 */
[----:B------:R2:W4:Y:S01]  /*bbb0*/  MUFU.EX2 R24, R221 ;  /* 0x000000dd00187308 */ /* 0x0005220000000800 */
[--C-:B-1----:R-:W-:Y:S01]  /*bbc0*/  FFMA R220, R28, UR4, -R38.reuse ;  /* 0x000000041cdc7c23 */ /* 0x102fe20008000826 */
[----:B------:R-:W-:Y:S01]  /*bbd0*/  UMOV UR14, UR7 ;  /* 0x00000007000e7c82 */ /* 0x000fe20008000000 */
[----:B------:R-:W-:Y:S01]  /*bbe0*/  @!P3 FMUL R222, R222, 0.5 ;  /* 0x3f000000dedeb820 */ /* 0x000fe20000400000 */
[-C--:B------:R-:W-:Y:S01]  /*bbf0*/  FMUL R196, R196, R215.reuse ;  /* 0x000000d7c4c47220 */ /* 0x080fe20000400000 */
[----:B------:R-:W-:Y:S01]  /*bc00*/  FMUL R197, R197, R215 ;  /* 0x000000d7c5c57220 */ /* 0x000fe20000400000 */
[-C--:B------:R-:W-:Y:S01]  /*bc10*/  FMUL R194, R194, R219.reuse ;  /* 0x000000dbc2c27220 */ /* 0x080fe20000400000 */
[----:B------:R-:W-:Y:S01]  /*bc20*/  FMUL R195, R195, R219 ;  /* 0x000000dbc3c37220 */ /* 0x000fe20000400000 */
[----:B---3--:R-:W-:Y:S01]  /*bc30*/  @!P5 FMUL R35, R35, R35 ;  /* 0x000000232323d220 */ /* 0x008fe20000400000 */
[----:B------:R-:W-:Y:S01]  /*bc40*/  FSETP.GEU.AND P5, PT, R214, -126, PT ;  /* 0xc2fc0000d600780b */ /* 0x000fe20003fae000 */
[--C-:B--2---:R-:W-:Y:S01]  /*bc50*/  FFMA R221, R29, UR4, -R38.reuse ;  /* 0x000000041ddd7c23 */ /* 0x104fe20008000826 */
[----:B------:R1:W2:Y:S01]  /*bc60*/  MUFU.EX2 R25, R222 ;  /* 0x000000de00197308 */ /* 0x0002a20000000800 */
[----:B------:R-:W-:Y:S01]  /*bc70*/  @!P6 FMUL R39, R39, 0.5 ;  /* 0x3f0000002727e820 */ /* 0x000fe20000400000 */
[-C--:B------:R-:W-:Y:S01]  /*bc80*/  FMUL R198, R198, R219.reuse ;  /* 0x000000dbc6c67220 */ /* 0x080fe20000400000 */
[----:B------:R-:W-:Y:S01]  /*bc90*/  FMUL R199, R199, R219 ;  /* 0x000000dbc7c77220 */ /* 0x000fe20000400000 */
[----:B------:R-:W-:Y:S01]  /*bca0*/  UIADD3 UR18, UR7, 0x200, URZ ;  /* 0x0000020007127890 */ /* 0x000fe2000fffe03f */
[-C--:B------:R-:W-:Y:S01]  /*bcb0*/  FMUL R184, R184, R215.reuse ;  /* 0x000000d7b8b87220 */ /* 0x080fe20000400000 */
[----:B----4-:R-:W-:Y:S01]  /*bcc0*/  @!P4 FMUL R24, R24, R24 ;  /* 0x000000181818c220 */ /* 0x010fe20000400000 */
[----:B------:R-:W-:Y:S01]  /*bcd0*/  FSETP.GEU.AND P4, PT, R220, -126, PT ;  /* 0xc2fc0000dc00780b */ /* 0x000fe20003f8e000 */
[----:B------:R-:W3:Y:S01]  /*bce0*/  MUFU.EX2 R28, R39 ;  /* 0x00000027001c7308 */ /* 0x000ee20000000800 */
[--C-:B-1----:R-:W-:Y:S01]  /*bcf0*/  FFMA R222, R32, UR4, -R38.reuse ;  /* 0x0000000420de7c23 */ /* 0x102fe20008000826 */
[-C--:B------:R-:W-:Y:S01]  /*bd00*/  FMUL R185, R185, R215.reuse ;  /* 0x000000d7b9b97220 */ /* 0x080fe20000400000 */
[----:B------:R-:W-:Y:S01]  /*bd10*/  @!P5 FMUL R214, R214, 0.5 ;  /* 0x3f000000d6d6d820 */ /* 0x000fe20000400000 */
[-C--:B------:R-:W-:Y:S01]  /*bd20*/  FMUL R188, R188, R215.reuse ;  /* 0x000000d7bcbc7220 */ /* 0x080fe20000400000 */
[----:B------:R-:W-:Y:S01]  /*bd30*/  FMUL R189, R189, R215 ;  /* 0x000000d7bdbd7220 */ /* 0x000fe20000400000 */
[-C--:B------:R-:W-:Y:S01]  /*bd40*/  FMUL R186, R186, R219.reuse ;  /* 0x000000dbbaba7220 */ /* 0x080fe20000400000 */
[----:B------:R-:W-:Y:S01]  /*bd50*/  FMUL R187, R187, R219 ;  /* 0x000000dbbbbb7220 */ /* 0x000fe20000400000 */
[----:B------:R1:W4:Y:S01]  /*bd60*/  MUFU.EX2 R29, R214 ;  /* 0x000000d6001d7308 */ /* 0x0003220000000800 */
[----:B--2---:R-:W-:Y:S01]  /*bd70*/  @!P3 FMUL R25, R25, R25 ;  /* 0x000000191919b220 */ /* 0x004fe20000400000 */
[----:B------:R-:W-:Y:S01]  /*bd80*/  FSETP.GEU.AND P3, PT, R221, -126, PT ;  /* 0xc2fc0000dd00780b */ /* 0x000fe20003f6e000 */
[-C--:B------:R-:W-:Y:S01]  /*bd90*/  FMUL R190, R190, R219.reuse ;  /* 0x000000dbbebe7220 */ /* 0x080fe20000400000 */
[----:B------:R-:W-:Y:S01]  /*bda0*/  @!P4 FMUL R220, R220, 0.5 ;  /* 0x3f000000dcdcc820 */ /* 0x000fe20000400000 */
[----:B------:R-:W-:Y:S01]  /*bdb0*/  FMUL R191, R191, R219 ;  /* 0x000000dbbfbf7220 */ /* 0x000fe20000400000 */
[----:B------:R-:W-:Y:S01]  /*bdc0*/  UIADD3 UR19, UR7, 0x400, URZ ;  /* 0x0000040007137890 */ /* 0x000fe2000fffe03f */
[-C--:B------:R-:W-:Y:S01]  /*bdd0*/  FMUL R176, R176, R215.reuse ;  /* 0x000000d7b0b07220 */ /* 0x080fe20000400000 */
[----:B------:R2:W5:Y:S01]  /*bde0*/  MUFU.EX2 R32, R220 ;  /* 0x000000dc00207308 */ /* 0x0005620000000800 */
[----:B---3--:R-:W-:Y:S01]  /*bdf0*/  @!P6 FMUL R28, R28, R28 ;  /* 0x0000001c1c1ce220 */ /* 0x008fe20000400000 */
[----:B------:R-:W-:Y:S01]  /*be00*/  FSETP.GEU.AND P6, PT, R222, -126, PT ;  /* 0xc2fc0000de00780b */ /* 0x000fe20003fce000 */
[--C-:B-1----:R-:W-:Y:S01]  /*be10*/  FFMA R214, R36, UR4, -R38.reuse ;  /* 0x0000000424d67c23 */ /* 0x102fe20008000826 */
[-C--:B------:R-:W-:Y:S01]  /*be20*/  FMUL R177, R177, R215.reuse ;  /* 0x000000d7b1b17220 */ /* 0x080fe20000400000 */
[-C--:B------:R-:W-:Y:S01]  /*be30*/  FMUL R180, R180, R215.reuse ;  /* 0x000000d7b4b47220 */ /* 0x080fe20000400000 */
[----:B------:R-:W-:Y:S01]  /*be40*/  FMUL R181, R181, R215 ;  /* 0x000000d7b5b57220 */ /* 0x000fe20000400000 */
[----:B------:R-:W-:Y:S01]  /*be50*/  @!P3 FMUL R221, R221, 0.5 ;  /* 0x3f000000ddddb820 */ /* 0x000fe20000400000 */
[----:B------:R-:W-:Y:S01]  /*be60*/  FMUL R178, R178, R219 ;  /* 0x000000dbb2b27220 */ /* 0x000fe20000400000 */
[----:B----4-:R-:W-:Y:S01]  /*be70*/  @!P5 FMUL R29, R29, R29 ;  /* 0x0000001d1d1dd220 */ /* 0x010fe20000400000 */
[----:B------:R-:W-:Y:S01]  /*be80*/  FSETP.GEU.AND P5, PT, R223, -126, PT ;  /* 0xc2fc0000df00780b */ /* 0x000fe20003fae000 */
[--C-:B--2---:R-:W-:Y:S01]  /*be90*/  FFMA R220, R37, UR4, -R38.reuse ;  /* 0x0000000425dc7c23 */ /* 0x104fe20008000826 */
[----:B------:R1:W2:Y:S01]  /*bea0*/  MUFU.EX2 R33, R221 ;  /* 0x000000dd00217308 */ /* 0x0002a20000000800 */
[-C--:B------:R-:W-:Y:S01]  /*beb0*/  FMUL R179, R179, R219.reuse ;  /* 0x000000dbb3b37220 */ /* 0x080fe20000400000 */
[-C--:B------:R-:W-:Y:S01]  /*bec0*/  FMUL R182, R182, R219.reuse ;  /* 0x000000dbb6b67220 */ /* 0x080fe20000400000 */
[----:B------:R-:W-:Y:S01]  /*bed0*/  @!P6 FMUL R222, R222, 0.5 ;  /* 0x3f000000dedee820 */ /* 0x000fe20000400000 */
[----:B------:R-:W-:Y:S01]  /*bee0*/  FMUL R183, R183, R219 ;  /* 0x000000dbb7b77220 */ /* 0x000fe20000400000 */
[----:B-----5:R-:W-:Y:S01]  /*bef0*/  @!P4 FMUL R32, R32, R32 ;  /* 0x000000202020c220 */ /* 0x020fe20000400000 */
[----:B------:R-:W-:Y:S01]  /*bf00*/  FSETP.GEU.AND P4, PT, R214, -126, PT ;  /* 0xc2fc0000d600780b */ /* 0x000fe20003f8e000 */
[----:B------:R-:W-:Y:S01]  /*bf10*/  UIADD3 UR20, UR7, 0x600, URZ ;  /* 0x0000060007147890 */ /* 0x000fe2000fffe03f */
[----:B------:R3:W4:Y:S01]  /*bf20*/  MUFU.EX2 R36, R222 ;  /* 0x000000de00247308 */ /* 0x0007220000000800 */
[--C-:B-1----:R-:W-:Y:S01]  /*bf30*/  FFMA R221, R42, UR4, -R17.reuse ;  /* 0x000000042add7c23 */ /* 0x102fe20008000811 */
[-C--:B------:R-:W-:Y:S01]  /*bf40*/  FMUL R168, R168, R215.reuse ;  /* 0x000000d7a8a87220 */ /* 0x080fe20000400000 */
[----:B------:R-:W-:Y:S01]  /*bf50*/  @!P5 FMUL R223, R223, 0.5 ;  /* 0x3f000000dfdfd820 */ /* 0x000fe20000400000 */
[-C--:B------:R-:W-:Y:S01]  /*bf60*/  FMUL R169, R169, R215.reuse ;  /* 0x000000d7a9a97220 */ /* 0x080fe20000400000 */
[-C--:B------:R-:W-:Y:S01]  /*bf70*/  FMUL R172, R172, R215.reuse ;  /* 0x000000d7acac7220 */ /* 0x080fe20000400000 */
[----:B------:R-:W-:Y:S01]  /*bf80*/  FMUL R173, R173, R215 ;  /* 0x000000d7adad7220 */ /* 0x000fe20000400000 */
[----:B------:R-:W-:Y:S01]  /*bf90*/  FMUL R170, R170, R219 ;  /* 0x000000dbaaaa7220 */ /* 0x000fe20000400000 */
[----:B------:R1:W5:Y:S01]  /*bfa0*/  MUFU.EX2 R37, R223 ;  /* 0x000000df00257308 */ /* 0x0003620000000800 */
[--C-:B---3--:R-:W-:Y:S01]  /*bfb0*/  FFMA R222, R43, UR4, -R17.reuse ;  /* 0x000000042bde7c23 */ /* 0x108fe20008000811 */
[----:B--2---:R-:W-:Y:S01]  /*bfc0*/  @!P3 FMUL R33, R33, R33 ;  /* 0x000000212121b220 */ /* 0x004fe20000400000 */
[----:B------:R-:W-:Y:S01]  /*bfd0*/  FSETP.GEU.AND P3, PT, R220, -126, PT ;  /* 0xc2fc0000dc00780b */ /* 0x000fe20003f6e000 */
[----:B------:R-:W-:Y:S01]  /*bfe0*/  @!P4 FMUL R214, R214, 0.5 ;  /* 0x3f000000d6d6c820 */ /* 0x000fe20000400000 */
[-C--:B------:R-:W-:Y:S01]  /*bff0*/  FMUL R171, R171, R219.reuse ;  /* 0x000000dbabab7220 */ /* 0x080fe20000400000 */
[-C--:B------:R-:W-:Y:S01]  /*c000*/  FMUL R174, R174, R219.reuse ;  /* 0x000000dbaeae7220 */ /* 0x080fe20000400000 */
[----:B------:R-:W-:Y:S01]  /*c010*/  FMUL R175, R175, R219 ;  /* 0x000000dbafaf7220 */ /* 0x000fe20000400000 */
[----:B------:R2:W3:Y:S01]  /*c020*/  MUFU.EX2 R39, R214 ;  /* 0x000000d600277308 */ /* 0x0004e20000000800 */
[----:B----4-:R-:W-:Y:S01]  /*c030*/  @!P6 FMUL R36, R36, R36 ;  /* 0x000000242424e220 */ /* 0x010fe20000400000 */
[----:B------:R-:W-:Y:S01]  /*c040*/  FSETP.GEU.AND P6, PT, R221, -126, PT ;  /* 0xc2fc0000dd00780b */ /* 0x000fe20003fce000 */
[--C-:B-1----:R-:W-:Y:S01]  /*c050*/  FFMA R223, R46, UR4, -R17.reuse ;  /* 0x000000042edf7c23 */ /* 0x102fe20008000811 */
[----:B------:R-:W-:Y:S01]  /*c060*/  UIADD3 UR21, UR7, 0x800, URZ ;  /* 0x0000080007157890 */ /* 0x000fe2000fffe03f */
[-C--:B------:R-:W-:Y:S01]  /*c070*/  FMUL R160, R160, R215.reuse ;  /* 0x000000d7a0a07220 */ /* 0x080fe20000400000 */
[-C--:B------:R-:W-:Y:S01]  /*c080*/  FMUL R161, R161, R215.reuse ;  /* 0x000000d7a1a17220 */ /* 0x080fe20000400000 */
[----:B------:R-:W-:Y:S01]  /*c090*/  FMUL R164, R164, R215 ;  /* 0x000000d7a4a47220 */ /* 0x000fe20000400000 */
[----:B------:R-:W-:Y:S01]  /*c0a0*/  @!P3 FMUL R220, R220, 0.5 ;  /* 0x3f000000dcdcb820 */ /* 0x000fe20000400000 */
[----:B-----5:R-:W-:Y:S01]  /*c0b0*/  @!P5 FMUL R37, R37, R37 ;  /* 0x000000252525d220 */ /* 0x020fe20000400000 */
[----:B------:R-:W-:Y:S01]  /*c0c0*/  FSETP.GEU.AND P5, PT, R222, -126, PT ;  /* 0xc2fc0000de00780b */ /* 0x000fe20003fae000 */
[--C-:B--2---:R-:W-:Y:S01]  /*c0d0*/  FFMA R214, R47, UR4, -R17.reuse ;  /* 0x000000042fd67c23 */ /* 0x104fe20008000811 */
[----:B------:R1:W2:Y:S01]  /*c0e0*/  MUFU.EX2 R42, R220 ;  /* 0x000000dc002a7308 */ /* 0x0002a20000000800 */
[--C-:B------:R-:W-:Y:S01]  /*c0f0*/  FFMA R47, R40, UR4, -R38.reuse ;  /* 0x00000004282f7c23 */ /* 0x100fe20008000826 */
[----:B------:R-:W-:Y:S01]  /*c100*/  FMUL R165, R165, R215 ;  /* 0x000000d7a5a57220 */ /* 0x000fe20000400000 */
[----:B------:R-:W-:Y:S01]  /*c110*/  @!P6 FMUL R221, R221, 0.5 ;  /* 0x3f000000dddde820 */ /* 0x000fe20000400000 */
[----:B------:R-:W-:Y:S01]  /*c120*/  FMUL R162, R162, R219 ;  /* 0x000000dba2a27220 */ /* 0x000fe20000400000 */
[----:B---3--:R-:W-:Y:S01]  /*c130*/  @!P4 FMUL R39, R39, R39 ;  /* 0x000000272727c220 */ /* 0x008fe20000400000 */
[----:B------:R-:W-:Y:S01]  /*c140*/  FSETP.GEU.AND P4, PT, R223, -126, PT ;  /* 0xc2fc0000df00780b */ /* 0x000fe20003f8e000 */
[-C--:B------:R-:W-:Y:S01]  /*c150*/  FMUL R163, R163, R219.reuse ;  /* 0x000000dba3a37220 */ /* 0x080fe20000400000 */
[----:B------:R3:W4:Y:S01]  /*c160*/  MUFU.EX2 R43, R221 ;  /* 0x000000dd002b7308 */ /* 0x0007220000000800 */
[--C-:B-1----:R-:W-:Y:S01]  /*c170*/  FFMA R220, R41, UR4, -R38.reuse ;  /* 0x0000000429dc7c23 */ /* 0x102fe20008000826 */
[-C--:B------:R-:W-:Y:S01]  /*c180*/  FMUL R166, R166, R219.reuse ;  /* 0x000000dba6a67220 */ /* 0x080fe20000400000 */
[----:B------:R-:W-:Y:S01]  /*c190*/  @!P5 FMUL R222, R222, 0.5 ;  /* 0x3f000000deded820 */ /* 0x000fe20000400000 */
[----:B------:R-:W-:Y:S01]  /*c1a0*/  FMUL R167, R167, R219 ;  /* 0x000000dba7a77220 */ /* 0x000fe20000400000 */
[----:B------:R-:W-:Y:S01]  /*c1b0*/  UIADD3 UR22, UR7, 0xa00, URZ ;  /* 0x00000a0007167890 */ /* 0x000fe2000fffe03f */
[-C--:B------:R-:W-:Y:S01]  /*c1c0*/  FMUL R152, R152, R215.reuse ;  /* 0x000000d798987220 */ /* 0x080fe20000400000 */
[-C--:B------:R-:W-:Y:S01]  /*c1d0*/  FMUL R153, R153, R215.reuse ;  /* 0x000000d799997220 */ /* 0x080fe20000400000 */
[----:B------:R1:W5:Y:S01]  /*c1e0*/  MUFU.EX2 R46, R222 ;  /* 0x000000de002e7308 */ /* 0x0003620000000800 */
[----:B--2---:R-:W-:Y:S01]  /*c1f0*/  @!P3 FMUL R42, R42, R42 ;  /* 0x0000002a2a2ab220 */ /* 0x004fe20000400000 */
[----:B------:R-:W-:Y:S01]  /*c200*/  FSETP.GEU.AND P3, PT, R214, -126, PT ;  /* 0xc2fc0000d600780b */ /* 0x000fe20003f6e000 */
[----:B------:R-:W-:Y:S01]  /*c210*/  @!P4 FMUL R223, R223, 0.5 ;  /* 0x3f000000dfdfc820 */ /* 0x000fe20000400000 */
[--C-:B---3--:R-:W-:Y:S01]  /*c220*/  FFMA R221, R44, UR4, -R38.reuse ;  /* 0x000000042cdd7c23 */ /* 0x108fe20008000826 */
[-C--:B------:R-:W-:Y:S01]  /*c230*/  FMUL R156, R156, R215.reuse ;  /* 0x000000d79c9c7220 */ /* 0x080fe20000400000 */
[----:B------:R-:W-:Y:S01]  /*c240*/  FMUL R157, R157, R215 ;  /* 0x000000d79d9d7220 */ /* 0x000fe20000400000 */
[----:B------:R-:W-:Y:S01]  /*c250*/  FMUL R154, R154, R219 ;  /* 0x000000db9a9a7220 */ /* 0x000fe20000400000 */
[----:B------:R-:W2:Y:S01]  /*c260*/  MUFU.EX2 R40, R223 ;  /* 0x000000df00287308 */ /* 0x000ea20000000800 */
[----:B----4-:R-:W-:Y:S01]  /*c270*/  @!P6 FMUL R43, R43, R43 ;  /* 0x0000002b2b2be220 */ /* 0x010fe20000400000 */
[----:B------:R-:W-:Y:S01]  /*c280*/  FSETP.GEU.AND P6, PT, R47, -126, PT ;  /* 0xc2fc00002f00780b */ /* 0x000fe20003fce000 */
[----:B-1----:R-:W-:Y:S01]  /*c290*/  FFMA R222, R45, UR4, -R38 ;  /* 0x000000042dde7c23 */ /* 0x002fe20008000826 */
[-C--:B------:R-:W-:Y:S01]  /*c2a0*/  FMUL R155, R155, R219.reuse ;  /* 0x000000db9b9b7220 */ /* 0x080fe20000400000 */
[-C--:B------:R-:W-:Y:S01]  /*c2b0*/  FMUL R158, R158, R219.reuse ;  /* 0x000000db9e9e7220 */ /* 0x080fe20000400000 */
[----:B------:R-:W-:Y:S01]  /*c2c0*/  FMUL R159, R159, R219 ;  /* 0x000000db9f9f7220 */ /* 0x000fe20000400000 */
[----:B------:R-:W-:Y:S01]  /*c2d0*/  @!P3 FMUL R214, R214, 0.5 ;  /* 0x3f000000d6d6b820 */ /* 0x000fe20000400000 */
[----:B------:R-:W-:Y:S01]  /*c2e0*/  UIADD3 UR23, UR7, 0xc00, URZ ;  /* 0x00000c0007177890 */ /* 0x000fe2000fffe03f */
[----:B-----5:R-:W-:Y:S01]  /*c2f0*/  @!P5 FMUL R46, R46, R46 ;  /* 0x0000002e2e2ed220 */ /* 0x020fe20000400000 */
[----:B------:R-:W-:Y:S01]  /*c300*/  FSETP.GEU.AND P5, PT, R220, -126, PT ;  /* 0xc2fc0000dc00780b */ /* 0x000fe20003fae000 */
[----:B------:R-:W1:Y:S01]  /*c310*/  MUFU.EX2 R41, R214 ;  /* 0x000000d600297308 */ /* 0x000e620000000800 */
[--C-:B------:R-:W-:Y:S01]  /*c320*/  FFMA R226, R70, UR4, -R17.reuse ;  /* 0x0000000446e27c23 */ /* 0x100fe20008000811 */
[----:B------:R-:W-:Y:S01]  /*c330*/  UIADD3 UR26, UR7, 0x20, URZ ;  /* 0x00000020071a7890 */ /* 0x000fe2000fffe03f */
[----:B------:R-:W-:Y:S01]  /*c340*/  FFMA R14, R215, R14, R28 ;  /* 0x0000000ed70e7223 */ /* 0x000fe2000000001c */
[----:B------:R-:W-:Y:S01]  /*c350*/  @!P6 FMUL R47, R47, 0.5 ;  /* 0x3f0000002f2fe820 */ /* 0x000fe20000400000 */
[----:B------:R-:W-:Y:S01]  /*c360*/  UIADD3 UR25, UR7, 0x220, URZ ;  /* 0x0000022007197890 */ /* 0x000fe2000fffe03f */
[----:B--2---:R-:W-:Y:S01]  /*c370*/  @!P4 FMUL R40, R40, R40 ;  /* 0x000000282828c220 */ /* 0x004fe20000400000 */
[----:B------:R-:W-:Y:S01]  /*c380*/  FSETP.GEU.AND P4, PT, R221, -126, PT ;  /* 0xc2fc0000dd00780b */ /* 0x000fe20003f8e000 */
[----:B------:R-:W2:Y:S01]  /*c390*/  MUFU.EX2 R44, R47 ;  /* 0x0000002f002c7308 */ /* 0x000ea20000000800 */
[----:B------:R-:W-:Y:S01]  /*c3a0*/  UIADD3 UR24, UR7, 0x420, URZ ;  /* 0x0000042007187890 */ /* 0x000fe2000fffe03f */
[--C-:B------:R-:W-:Y:S01]  /*c3b0*/  FFMA R64, R64, UR4, -R38.reuse ;  /* 0x0000000440407c23 */ /* 0x100fe20008000826 */
[----:B------:R-:W-:Y:S01]  /*c3c0*/  UIADD3 UR6, UR7, 0x620, URZ ;  /* 0x0000062007067890 */ /* 0x000fe2000fffe03f */
[----:B------:R-:W-:Y:S01]  /*c3d0*/  @!P5 FMUL R220, R220, 0.5 ;  /* 0x3f000000dcdcd820 */ /* 0x000fe20000400000 */
[----:B------:R-:W-:Y:S01]  /*c3e0*/  UIADD3 UR17, UR7, 0x820, URZ ;  /* 0x0000082007117890 */ /* 0x000fe2000fffe03f */
[--C-:B------:R-:W-:Y:S01]  /*c3f0*/  FFMA R65, R65, UR4, -R38.reuse ;  /* 0x0000000441417c23 */ /* 0x100fe20008000826 */
[----:B------:R-:W-:Y:S01]  /*c400*/  UIADD3 UR16, UR7, 0xa20, URZ ;  /* 0x00000a2007107890 */ /* 0x000fe2000fffe03f */
[----:B------:R-:W3:Y:S01]  /*c410*/  MUFU.EX2 R45, R220 ;  /* 0x000000dc002d7308 */ /* 0x000ee20000000800 */
[----:B-1----:R-:W-:Y:S01]  /*c420*/  @!P3 FMUL R41, R41, R41 ;  /* 0x000000292929b220 */ /* 0x002fe20000400000 */
[----:B------:R-:W-:Y:S01]  /*c430*/  FSETP.GEU.AND P3, PT, R222, -126, PT ;  /* 0xc2fc0000de00780b */ /* 0x000fe20003f6e000 */
[----:B------:R-:W-:Y:S01]  /*c440*/  UIADD3 UR13, UR7, 0xc20, URZ ;  /* 0x00000c20070d7890 */ /* 0x000fe2000fffe03f */
[----:B------:R-:W-:Y:S01]  /*c450*/  @!P4 FMUL R221, R221, 0.5 ;  /* 0x3f000000ddddc820 */ /* 0x000fe20000400000 */
[----:B------:R-:W-:Y:S01]  /*c460*/  UIADD3 UR10, UR7, 0x40, URZ ;  /* 0x00000040070a7890 */ /* 0x000fe2000fffe03f */
[--C-:B------:R-:W-:Y:S01]  /*c470*/  FFMA R68, R68, UR4, -R38.reuse ;  /* 0x0000000444447c23 */ /* 0x100fe20008000826 */
[----:B------:R-:W-:Y:S01]  /*c480*/  UIADD3 UR11, UR7, 0x240, URZ ;  /* 0x00000240070b7890 */ /* 0x000fe2000fffe03f */
[----:B------:R-:W1:Y:S01]  /*c490*/  MUFU.EX2 R47, R221 ;  /* 0x000000dd002f7308 */ /* 0x000e620000000800 */
[----:B--2---:R-:W-:Y:S01]  /*c4a0*/  @!P6 FMUL R44, R44, R44 ;  /* 0x0000002c2c2ce220 */ /* 0x004fe20000400000 */
[----:B------:R-:W-:Y:S01]  /*c4b0*/  FSETP.GEU.AND P6, PT, R50, -126, PT ;  /* 0xc2fc00003200780b */ /* 0x000fe20003fce000 */
[----:B------:R-:W-:Y:S01]  /*c4c0*/  UIADD3 UR9, UR7, 0x440, URZ ;  /* 0x0000044007097890 */ /* 0x000fe2000fffe03f */
[--C-:B------:R-:W-:Y:S01]  /*c4d0*/  FFMA R69, R69, UR4, -R38.reuse ;  /* 0x0000000445457c23 */ /* 0x100fe20008000826 */
[----:B------:R-:W-:Y:S01]  /*c4e0*/  UIADD3 UR12, UR7, 0x640, URZ ;  /* 0x00000640070c7890 */ /* 0x000fe2000fffe03f */
[--C-:B------:R-:W-:Y:S01]  /*c4f0*/  FFMA R74, R74, UR4, -R17.reuse ;  /* 0x000000044a4a7c23 */ /* 0x100fe20008000811 */
[----:B------:R-:W-:Y:S01]  /*c500*/  @!P3 FMUL R222, R222, 0.5 ;  /* 0x3f000000dedeb820 */ /* 0x000fe20000400000 */
[----:B------:R-:W-:Y:S01]  /*c510*/  UIADD3 UR8, UR7, 0x840, URZ ;  /* 0x0000084007087890 */ /* 0x000fe2000fffe03f */
[----:B---3--:R-:W-:Y:S01]  /*c520*/  @!P5 FMUL R45, R45, R45 ;  /* 0x0000002d2d2dd220 */ /* 0x008fe20000400000 */
[----:B------:R-:W-:Y:S01]  /*c530*/  FSETP.GEU.AND P5, PT, R51, -126, PT ;  /* 0xc2fc00003300780b */ /* 0x000fe20003fae000 */
[----:B------:R-:W2:Y:S01]  /*c540*/  MUFU.EX2 R214, R222 ;  /* 0x000000de00d67308 */ /* 0x000ea20000000800 */
[----:B------:R-:W-:Y:S01]  /*c550*/  UIADD3 UR28, UR7, 0x880, URZ ;  /* 0x00000880071c7890 */ /* 0x000fe2000fffe03f */
[--C-:B------:R-:W-:Y:S01]  /*c560*/  FFMA R75, R75, UR4, -R17.reuse ;  /* 0x000000044b4b7c23 */ /* 0x100fe20008000811 */
[----:B------:R-:W-:Y:S01]  /*c570*/  UMOV UR27, 0xc0000010 ;  /* 0xc0000010001b7882 */ /* 0x000fe20000000000 */
[----:B------:R-:W-:Y:S01]  /*c580*/  @!P6 FMUL R50, R50, 0.5 ;  /* 0x3f0000003232e820 */ /* 0x000fe20000400000 */
[----:B------:R-:W-:Y:S01]  /*c590*/  UIADD3 UR34, UR7, 0x6a0, URZ ;  /* 0x000006a007227890 */ /* 0x000fe2000fffe03f */
[----:B-1----:R-:W-:Y:S01]  /*c5a0*/  @!P4 FMUL R47, R47, R47 ;  /* 0x0000002f2f2fc220 */ /* 0x002fe20000400000 */
[----:B------:R-:W-:Y:S01]  /*c5b0*/  FSETP.GEU.AND P4, PT, R54, -126, PT ;  /* 0xc2fc00003600780b */ /* 0x000fe20003f8e000 */
[----:B------:R1:W3:Y:S01]  /*c5c0*/  MUFU.EX2 R220, R50 ;  /* 0x0000003200dc7308 */ /* 0x0002e20000000800 */
[----:B------:R-:W-:Y:S01]  /*c5d0*/  UMOV UR35, 0xc0000010 ;  /* 0xc000001000237882 */ /* 0x000fe20000000000 */
[----:B------:R-:W-:Y:S01]  /*c5e0*/  UIADD3 UR32, UR7, 0x8a0, URZ ;  /* 0x000008a007207890 */ /* 0x000fe2000fffe03f */
[--C-:B------:R-:W-:Y:S01]  /*c5f0*/  FFMA R78, R78, UR4, -R17.reuse ;  /* 0x000000044e4e7c23 */ /* 0x100fe20008000811 */
[----:B------:R-:W-:Y:S01]  /*c600*/  @!P5 FMUL R51, R51, 0.5 ;  /* 0x3f0000003333d820 */ /* 0x000fe20000400000 */
[--C-:B------:R-:W-:Y:S01]  /*c610*/  FFMA R79, R79, UR4, -R17.reuse ;  /* 0x000000044f4f7c23 */ /* 0x100fe20008000811 */
[----:B------:R-:W-:Y:S01]  /*c620*/  UIADD3 UR30, UR7, 0xca0, URZ ;  /* 0x00000ca0071e7890 */ /* 0x000fe2000fffe03f */
[--C-:B------:R-:W-:Y:S01]  /*c630*/  FFMA R72, R72, UR4, -R38.reuse ;  /* 0x0000000448487c23 */ /* 0x100fe20008000826 */
[----:B------:R4:W5:Y:S01]  /*c640*/  MUFU.EX2 R221, R51 ;  /* 0x0000003300dd7308 */ /* 0x0009620000000800 */
[----:B--2---:R-:W-:Y:S01]  /*c650*/  @!P3 FMUL R214, R214, R214 ;  /* 0x000000d6d6d6b220 */ /* 0x004fe20000400000 */
[----:B------:R-:W-:Y:S01]  /*c660*/  FSETP.GEU.AND P3, PT, R55, -126, PT ;  /* 0xc2fc00003700780b */ /* 0x000fe20003f6e000 */
[--C-:B-1----:R-:W-:Y:S01]  /*c670*/  FFMA R50, R60, UR4, -R38.reuse ;  /* 0x000000043c327c23 */ /* 0x102fe20008000826 */
[----:B------:R-:W-:Y:S01]  /*c680*/  @!P4 FMUL R54, R54, 0.5 ;  /* 0x3f0000003636c820 */ /* 0x000fe20000400000 */
[--C-:B------:R-:W-:Y:S01]  /*c690*/  FFMA R73, R73, UR4, -R38.reuse ;  /* 0x0000000449497c23 */ /* 0x100fe20008000826 */
[--C-:B------:R-:W-:Y:S01]  /*c6a0*/  FFMA R76, R76, UR4, -R38.reuse ;  /* 0x000000044c4c7c23 */ /* 0x100fe20008000826 */
[--C-:B------:R-:W-:Y:S01]  /*c6b0*/  FFMA R77, R77, UR4, -R38.reuse ;  /* 0x000000044d4d7c23 */ /* 0x100fe20008000826 */
[----:B------:R1:W2:Y:S01]  /*c6c0*/  MUFU.EX2 R222, R54 ;  /* 0x0000003600de7308 */ /* 0x0002a20000000800 */
[----:B---3--:R-:W-:Y:S01]  /*c6d0*/  @!P6 FMUL R220, R220, R220 ;  /* 0x000000dcdcdce220 */ /* 0x008fe20000400000 */
[----:B------:R-:W-:Y:S01]  /*c6e0*/  FSETP.GEU.AND P6, PT, R48, -126, PT ;  /* 0xc2fc00003000780b */ /* 0x000fe20003fce000 */
[--C-:B----4-:R-:W-:Y:S01]  /*c6f0*/  FFMA R51, R58, UR4, -R17.reuse ;  /* 0x000000043a337c23 */ /* 0x110fe20008000811 */
[----:B------:R-:W-:Y:S01]  /*c700*/  UMOV UR31, 0xc0000010 ;  /* 0xc0000010001f7882 */ /* 0x000fe20000000000 */
[--C-:B------:R-:W-:Y:S01]  /*c710*/  FFMA R82, R82, UR4, -R17.reuse ;  /* 0x0000000452527c23 */ /* 0x100fe20008000811 */
[--C-:B------:R-:W-:Y:S01]  /*c720*/  FFMA R83, R83, UR4, -R17.reuse ;  /* 0x0000000453537c23 */ /* 0x100fe20008000811 */
[----:B------:R-:W-:Y:S01]  /*c730*/  @!P3 FMUL R55, R55, 0.5 ;  /* 0x3f0000003737b820 */ /* 0x000fe20000400000 */
[--C-:B------:R-:W-:Y:S01]  /*c740*/  FFMA R86, R86, UR4, -R17.reuse ;  /* 0x0000000456567c23 */ /* 0x100fe20008000811 */
[----:B-----5:R-:W-:Y:S01]  /*c750*/  @!P5 FMUL R221, R221, R221 ;  /* 0x000000ddddddd220 */ /* 0x020fe20000400000 */
[----:B------:R-:W-:Y:S01]  /*c760*/  FSETP.GEU.AND P5, PT, R49, -126, PT ;  /* 0xc2fc00003100780b */ /* 0x000fe20003fae000 */
[----:B------:R3:W4:Y:S01]  /*c770*/  MUFU.EX2 R223, R55 ;  /* 0x0000003700df7308 */ /* 0x0007220000000800 */
[--C-:B-1----:R-:W-:Y:S01]  /*c780*/  FFMA R54, R62, UR4, -R17.reuse ;  /* 0x000000043e367c23 */ /* 0x102fe20008000811 */
[--C-:B------:R-:W-:Y:S01]  /*c790*/  FFMA R87, R87, UR4, -R17.reuse ;  /* 0x0000000457577c23 */ /* 0x100fe20008000811 */
[--C-:B------:R-:W-:Y:S01]  /*c7a0*/  FFMA R80, R80, UR4, -R38.reuse ;  /* 0x0000000450507c23 */ /* 0x100fe20008000826 */
[----:B------:R-:W-:Y:S01]  /*c7b0*/  @!P6 FMUL R48, R48, 0.5 ;  /* 0x3f0000003030e820 */ /* 0x000fe20000400000 */
[--C-:B------:R-:W-:Y:S01]  /*c7c0*/  FFMA R81, R81, UR4, -R38.reuse ;  /* 0x0000000451517c23 */ /* 0x100fe20008000826 */
[----:B--2---:R-:W-:Y:S01]  /*c7d0*/  @!P4 FMUL R222, R222, R222 ;  /* 0x000000dededec220 */ /* 0x004fe20000400000 */
[----:B------:R-:W-:Y:S01]  /*c7e0*/  FSETP.GEU.AND P4, PT, R52, -126, PT ;  /* 0xc2fc00003400780b */ /* 0x000fe20003f8e000 */
[----:B------:R1:W2:Y:S01]  /*c7f0*/  MUFU.EX2 R224, R48 ;  /* 0x0000003000e07308 */ /* 0x0002a20000000800 */
[----:B---3--:R-:W-:Y:S01]  /*c800*/  F2FP.F16.F32.PACK_AB R55, R25, R24 ;  /* 0x000000181937723e */ /* 0x008fe200000000ff */
[--C-:B------:R-:W-:Y:S01]  /*c810*/  FFMA R84, R84, UR4, -R38.reuse ;  /* 0x0000000454547c23 */ /* 0x100fe20008000826 */
[--C-:B------:R-:W-:Y:S01]  /*c820*/  FFMA R85, R85, UR4, -R38.reuse ;  /* 0x0000000455557c23 */ /* 0x100fe20008000826 */
[----:B------:R-:W-:Y:S01]  /*c830*/  @!P5 FMUL R49, R49, 0.5 ;  /* 0x3f0000003131d820 */ /* 0x000fe20000400000 */
[--C-:B------:R-:W-:Y:S01]  /*c840*/  FFMA R90, R90, UR4, -R17.reuse ;  /* 0x000000045a5a7c23 */ /* 0x100fe20008000811 */
[--C-:B------:R-:W-:Y:S01]  /*c850*/  FFMA R91, R91, UR4, -R17.reuse ;  /* 0x000000045b5b7c23 */ /* 0x100fe20008000811 */
[--C-:B------:R-:W-:Y:S01]  /*c860*/  FFMA R94, R94, UR4, -R17.reuse ;  /* 0x000000045e5e7c23 */ /* 0x100fe20008000811 */
[----:B------:R3:W5:Y:S01]  /*c870*/  MUFU.EX2 R225, R49 ;  /* 0x0000003100e17308 */ /* 0x0007620000000800 */
[--C-:B-1----:R-:W-:Y:S01]  /*c880*/  FFMA R48, R59, UR4, -R17.reuse ;  /* 0x000000043b307c23 */ /* 0x102fe20008000811 */
[----:B----4-:R-:W-:Y:S01]  /*c890*/  @!P3 FMUL R223, R223, R223 ;  /* 0x000000dfdfdfb220 */ /* 0x010fe20000400000 */
[----:B------:R-:W-:Y:S01]  /*c8a0*/  FSETP.GEU.AND P3, PT, R53, -126, PT ;  /* 0xc2fc00003500780b */ /* 0x000fe20003f6e000 */
[----:B------:R-:W-:Y:S01]  /*c8b0*/  @!P4 FMUL R52, R52, 0.5 ;  /* 0x3f0000003434c820 */ /* 0x000fe20000400000 */
[--C-:B------:R-:W-:Y:S01]  /*c8c0*/  FFMA R95, R95, UR4, -R17.reuse ;  /* 0x000000045f5f7c23 */ /* 0x100fe20008000811 */
[--C-:B------:R-:W-:Y:S01]  /*c8d0*/  FFMA R88, R88, UR4, -R38.reuse ;  /* 0x0000000458587c23 */ /* 0x100fe20008000826 */
[--C-:B------:R-:W-:Y:S01]  /*c8e0*/  FFMA R89, R89, UR4, -R38.reuse ;  /* 0x0000000459597c23 */ /* 0x100fe20008000826 */
[----:B------:R1:W4:Y:S01]  /*c8f0*/  MUFU.EX2 R58, R52 ;  /* 0x00000034003a7308 */ /* 0x0003220000000800 */
[----:B--2---:R-:W-:Y:S01]  /*c900*/  @!P6 FMUL R224, R224, R224 ;  /* 0x000000e0e0e0e220 */ /* 0x004fe20000400000 */
[----:B------:R-:W-:Y:S01]  /*c910*/  FSETP.GEU.AND P6, PT, R51, -126, PT ;  /* 0xc2fc00003300780b */ /* 0x000fe20003fce000 */
[--C-:B---3--:R-:W-:Y:S01]  /*c920*/  FFMA R49, R56, UR4, -R38.reuse ;  /* 0x0000000438317c23 */ /* 0x108fe20008000826 */
[--C-:B------:R-:W-:Y:S01]  /*c930*/  FFMA R92, R92, UR4, -R38.reuse ;  /* 0x000000045c5c7c23 */ /* 0x100fe20008000826 */
[--C-:B------:R-:W-:Y:S01]  /*c940*/  FFMA R93, R93, UR4, -R38.reuse ;  /* 0x000000045d5d7c23 */ /* 0x100fe20008000826 */
[--C-:B------:R-:W-:Y:S01]  /*c950*/  FFMA R99, R99, UR4, -R17.reuse ;  /* 0x0000000463637c23 */ /* 0x100fe20008000811 */
[--C-:B------:R-:W-:Y:S01]  /*c960*/  FFMA R103, R103, UR4, -R17.reuse ;  /* 0x0000000467677c23 */ /* 0x100fe20008000811 */
[----:B------:R-:W-:Y:S01]  /*c970*/  @!P3 FMUL R53, R53, 0.5 ;  /* 0x3f0000003535b820 */ /* 0x000fe20000400000 */
[----:B-----5:R-:W-:Y:S01]  /*c980*/  @!P5 FMUL R225, R225, R225 ;  /* 0x000000e1e1e1d220 */ /* 0x020fe20000400000 */
[----:B------:R-:W-:Y:S01]  /*c990*/  FSETP.GEU.AND P5, PT, R48, -126, PT ;  /* 0xc2fc00003000780b */ /* 0x000fe20003fae000 */
[--C-:B-1----:R-:W-:Y:S01]  /*c9a0*/  FFMA R52, R63, UR4, -R17.reuse ;  /* 0x000000043f347c23 */ /* 0x102fe20008000811 */
[--C-:B------:R-:W-:Y:S01]  /*c9b0*/  FFMA R63, R57, UR4, -R38.reuse ;  /* 0x00000004393f7c23 */ /* 0x100fe20008000826 */
[----:B------:R1:W2:Y:S01]  /*c9c0*/  MUFU.EX2 R59, R53 ;  /* 0x00000035003b7308 */ /* 0x0002a20000000800 */
[--C-:B------:R-:W-:Y:S01]  /*c9d0*/  FFMA R98, R98, UR4, -R17.reuse ;  /* 0x0000000462627c23 */ /* 0x100fe20008000811 */
[----:B------:R-:W-:Y:S01]  /*c9e0*/  @!P6 FMUL R51, R51, 0.5 ;  /* 0x3f0000003333e820 */ /* 0x000fe20000400000 */
[--C-:B------:R-:W-:Y:S01]  /*c9f0*/  FFMA R102, R102, UR4, -R17.reuse ;  /* 0x0000000466667c23 */ /* 0x100fe20008000811 */
[----:B----4-:R-:W-:Y:S01]  /*ca00*/  @!P4 FMUL R58, R58, R58 ;  /* 0x0000003a3a3ac220 */ /* 0x010fe20000400000 */
[----:B------:R-:W-:Y:S01]  /*ca10*/  FSETP.GEU.AND P4, PT, R54, -126, PT ;  /* 0xc2fc00003600780b */ /* 0x000fe20003f8e000 */
[--C-:B------:R-:W-:Y:S01]  /*ca20*/  FFMA R97, R97, UR4, -R38.reuse ;  /* 0x0000000461617c23 */ /* 0x100fe20008000826 */
[--C-:B------:R-:W-:Y:S01]  /*ca30*/  FFMA R101, R101, UR4, -R38.reuse ;  /* 0x0000000465657c23 */ /* 0x100fe20008000826 */
[----:B------:R3:W4:Y:S01]  /*ca40*/  MUFU.EX2 R62, R51 ;  /* 0x00000033003e7308 */ /* 0x0007220000000800 */
[--C-:B-1----:R-:W-:Y:S01]  /*ca50*/  FFMA R53, R66, UR4, -R17.reuse ;  /* 0x0000000442357c23 */ /* 0x102fe20008000811 */
[----:B------:R-:W-:Y:S01]  /*ca60*/  @!P5 FMUL R48, R48, 0.5 ;  /* 0x3f0000003030d820 */ /* 0x000fe20000400000 */
[--C-:B------:R-:W-:Y:S01]  /*ca70*/  FFMA R96, R96, UR4, -R38.reuse ;  /* 0x0000000460607c23 */ /* 0x100fe20008000826 */
[--C-:B------:R-:W-:Y:S01]  /*ca80*/  FFMA R100, R100, UR4, -R38.reuse ;  /* 0x0000000464647c23 */ /* 0x100fe20008000826 */
[--C-:B------:R-:W-:Y:S01]  /*ca90*/  FFMA R107, R107, UR4, -R17.reuse ;  /* 0x000000046b6b7c23 */ /* 0x100fe20008000811 */
[--C-:B------:R-:W-:Y:S01]  /*caa0*/  FFMA R111, R111, UR4, -R17.reuse ;  /* 0x000000046f6f7c23 */ /* 0x100fe20008000811 */
[--C-:B------:R-:W-:Y:S01]  /*cab0*/  FFMA R106, R106, UR4, -R17.reuse ;  /* 0x000000046a6a7c23 */ /* 0x100fe20008000811 */
[----:B------:R1:W5:Y:S01]  /*cac0*/  MUFU.EX2 R57, R48 ;  /* 0x0000003000397308 */ /* 0x0003620000000800 */
[----:B--2---:R-:W-:Y:S01]  /*cad0*/  @!P3 FMUL R59, R59, R59 ;  /* 0x0000003b3b3bb220 */ /* 0x004fe20000400000 */
[----:B------:R-:W-:Y:S01]  /*cae0*/  FSETP.GEU.AND P3, PT, R52, -126, PT ;  /* 0xc2fc00003400780b */ /* 0x000fe20003f6e000 */
[----:B------:R-:W-:Y:S01]  /*caf0*/  @!P4 FMUL R54, R54, 0.5 ;  /* 0x3f0000003636c820 */ /* 0x000fe20000400000 */
[--C-:B---3--:R-:W-:Y:S01]  /*cb00*/  FFMA R51, R61, UR4, -R38.reuse ;  /* 0x000000043d337c23 */ /* 0x108fe20008000826 */
[--C-:B------:R-:W-:Y:S01]  /*cb10*/  FFMA R110, R110, UR4, -R17.reuse ;  /* 0x000000046e6e7c23 */ /* 0x100fe20008000811 */
[--C-:B------:R-:W-:Y:S01]  /*cb20*/  FFMA R105, R105, UR4, -R38.reuse ;  /* 0x0000000469697c23 */ /* 0x100fe20008000826 */
[--C-:B------:R-:W-:Y:S01]  /*cb30*/  FFMA R109, R109, UR4, -R38.reuse ;  /* 0x000000046d6d7c23 */ /* 0x100fe20008000826 */
[----:B------:R2:W3:Y:S01]  /*cb40*/  MUFU.EX2 R56, R54 ;  /* 0x0000003600387308 */ /* 0x0004e20000000800 */
[----:B----4-:R-:W-:Y:S01]  /*cb50*/  @!P6 FMUL R62, R62, R62 ;  /* 0x0000003e3e3ee220 */ /* 0x010fe20000400000 */
[----:B------:R-:W-:Y:S01]  /*cb60*/  FSETP.GEU.AND P6, PT, R49, -126, PT ;  /* 0xc2fc00003100780b */ /* 0x000fe20003fce000 */
[--C-:B-1----:R-:W-:Y:S01]  /*cb70*/  FFMA R48, R67, UR4, -R17.reuse ;  /* 0x0000000443307c23 */ /* 0x102fe20008000811 */
[--C-:B------:R-:W-:Y:S01]  /*cb80*/  FFMA R104, R104, UR4, -R38.reuse ;  /* 0x0000000468687c23 */ /* 0x100fe20008000826 */
[--C-:B------:R-:W-:Y:S01]  /*cb90*/  FFMA R108, R108, UR4, -R38.reuse ;  /* 0x000000046c6c7c23 */ /* 0x100fe20008000826 */
[--C-:B------:R-:W-:Y:S01]  /*cba0*/  FFMA R115, R115, UR4, -R17.reuse ;  /* 0x0000000473737c23 */ /* 0x100fe20008000811 */
[----:B------:R-:W-:Y:S01]  /*cbb0*/  @!P3 FMUL R52, R52, 0.5 ;  /* 0x3f0000003434b820 */ /* 0x000fe20000400000 */
[--C-:B------:R-:W-:Y:S01]  /*cbc0*/  FFMA R119, R119, UR4, -R17.reuse ;  /* 0x0000000477777c23 */ /* 0x100fe20008000811 */
[----:B-----5:R-:W-:Y:S01]  /*cbd0*/  @!P5 FMUL R57, R57, R57 ;  /* 0x000000393939d220 */ /* 0x020fe20000400000 */
[----:B------:R-:W-:Y:S01]  /*cbe0*/  FSETP.GEU.AND P5, PT, R63, -126, PT ;  /* 0xc2fc00003f00780b */ /* 0x000fe20003fae000 */
[----:B------:R1:W4:Y:S01]  /*cbf0*/  MUFU.EX2 R61, R52 ;  /* 0x00000034003d7308 */ /* 0x0003220000000800 */
[----:B--2---:R-:W-:Y:S01]  /*cc00*/  F2FP.F16.F32.PACK_AB R54, R42, R39 ;  /* 0x000000272a36723e */ /* 0x004fe200000000ff */
[--C-:B------:R-:W-:Y:S01]  /*cc10*/  FFMA R114, R114, UR4, -R17.reuse ;  /* 0x0000000472727c23 */ /* 0x100fe20008000811 */
[--C-:B------:R-:W-:Y:S01]  /*cc20*/  FFMA R118, R118, UR4, -R17.reuse ;  /* 0x0000000476767c23 */ /* 0x100fe20008000811 */
[----:B------:R-:W-:Y:S01]  /*cc30*/  @!P6 FMUL R49, R49, 0.5 ;  /* 0x3f0000003131e820 */ /* 0x000fe20000400000 */
[--C-:B------:R-:W-:Y:S01]  /*cc40*/  FFMA R113, R113, UR4, -R38.reuse ;  /* 0x0000000471717c23 */ /* 0x100fe20008000826 */
[----:B---3--:R-:W-:Y:S01]  /*cc50*/  @!P4 FMUL R56, R56, R56 ;  /* 0x000000383838c220 */ /* 0x008fe20000400000 */
[----:B------:R-:W-:Y:S01]  /*cc60*/  FSETP.GEU.AND P4, PT, R50, -126, PT ;  /* 0xc2fc00003200780b */ /* 0x000fe20003f8e000 */
[----:B------:R2:W3:Y:S01]  /*cc70*/  MUFU.EX2 R60, R49 ;  /* 0x00000031003c7308 */ /* 0x0004e20000000800 */
[----:B-1----:R-:W-:Y:S01]  /*cc80*/  F2FP.F16.F32.PACK_AB R52, R37, R36 ;  /* 0x000000242534723e */ /* 0x002fe200000000ff */
[--C-:B------:R-:W-:Y:S01]  /*cc90*/  FFMA R117, R117, UR4, -R38.reuse ;  /* 0x0000000475757c23 */ /* 0x100fe20008000826 */
[--C-:B------:R-:W-:Y:S01]  /*cca0*/  FFMA R112, R112, UR4, -R38.reuse ;  /* 0x0000000470707c23 */ /* 0x100fe20008000826 */
[----:B------:R-:W-:Y:S01]  /*ccb0*/  @!P5 FMUL R63, R63, 0.5 ;  /* 0x3f0000003f3fd820 */ /* 0x000fe20000400000 */
[--C-:B------:R-:W-:Y:S01]  /*ccc0*/  FFMA R116, R116, UR4, -R38.reuse ;  /* 0x0000000474747c23 */ /* 0x100fe20008000826 */
[--C-:B------:R-:W-:Y:S01]  /*ccd0*/  FFMA R123, R123, UR4, -R17.reuse ;  /* 0x000000047b7b7c23 */ /* 0x100fe20008000811 */
[--C-:B------:R-:W-:Y:S01]  /*cce0*/  FFMA R127, R127, UR4, -R17.reuse ;  /* 0x000000047f7f7c23 */ /* 0x100fe20008000811 */
[----:B------:R-:W-:Y:S01]  /*ccf0*/  FFMA R122, R122, UR4, -R17 ;  /* 0x000000047a7a7c23 */ /* 0x000fe20008000811 */
[----:B----4-:R-:W-:Y:S01]  /*cd00*/  @!P3 FMUL R61, R61, R61 ;  /* 0x0000003d3d3db220 */ /* 0x010fe20000400000 */
[----:B------:R-:W1:Y:S01]  /*cd10*/  MUFU.EX2 R63, R63 ;  /* 0x0000003f003f7308 */ /* 0x000e620000000800 */
[----:B------:R-:W-:Y:S01]  /*cd20*/  FSETP.GEU.AND P3, PT, R51, -126, PT ;  /* 0xc2fc00003300780b */ /* 0x000fe20003f6e000 */
[----:B------:R-:W-:Y:S01]  /*cd30*/  @!P4 FMUL R50, R50, 0.5 ;  /* 0x3f0000003232c820 */ /* 0x000fe20000400000 */
[----:B--2---:R-:W-:Y:S01]  /*cd40*/  FADD R49, R12, R27 ;  /* 0x0000001b0c317221 */ /* 0x004fe20000000000 */
[----:B------:R-:W-:Y:S01]  /*cd50*/  FFMA R126, R126, UR4, -R17 ;  /* 0x000000047e7e7c23 */ /* 0x000fe20008000811 */
[--C-:B------:R-:W-:Y:S01]  /*cd60*/  FFMA R121, R121, UR4, -R38.reuse ;  /* 0x0000000479797c23 */ /* 0x100fe20008000826 */
[----:B------:R-:W-:Y:S01]  /*cd70*/  FFMA R125, R125, UR4, -R38 ;  /* 0x000000047d7d7c23 */ /* 0x000fe20008000826 */
[----:B------:R-:W-:Y:S01]  /*cd80*/  FADD R12, R49, R30 ;  /* 0x0000001e310c7221 */ /* 0x000fe20000000000 */
[----:B------:R2:W4:Y:S01]  /*cd90*/  MUFU.EX2 R66, R50 ;  /* 0x0000003200427308 */ /* 0x0005220000000800 */
[----:B------:R-:W-:Y:S01]  /*cda0*/  F2FP.F16.F32.PACK_AB R49, R27, R26 ;  /* 0x0000001a1b31723e */ /* 0x000fe200000000ff */
[----:B---3--:R-:W-:Y:S01]  /*cdb0*/  @!P6 FMUL R60, R60, R60 ;  /* 0x0000003c3c3ce220 */ /* 0x008fe20000400000 */
[----:B------:R-:W-:Y:S01]  /*cdc0*/  FSETP.GEU.AND P6, PT, R53, -126, PT ;  /* 0xc2fc00003500780b */ /* 0x000fe20003fce000 */
[----:B------:R-:W-:Y:S01]  /*cdd0*/  FADD R27, R14, R29 ;  /* 0x0000001d0e1b7221 */ /* 0x000fe20000000000 */
[----:B------:R-:W-:Y:S01]  /*cde0*/  F2FP.F16.F32.PACK_AB R26, R214, R47 ;  /* 0x0000002fd61a723e */ /* 0x000fe200000000ff */
[----:B------:R-:W-:Y:S01]  /*cdf0*/  @!P3 FMUL R51, R51, 0.5 ;  /* 0x3f0000003333b820 */ /* 0x000fe20000400000 */
[--C-:B------:R-:W-:Y:S01]  /*ce00*/  FFMA R120, R120, UR4, -R38.reuse ;  /* 0x0000000478787c23 */ /* 0x100fe20008000826 */
[--C-:B------:R-:W-:Y:S01]  /*ce10*/  FFMA R124, R124, UR4, -R38.reuse ;  /* 0x000000047c7c7c23 */ /* 0x100fe20008000826 */
[----:B-1----:R-:W-:Y:S01]  /*ce20*/  @!P5 FMUL R63, R63, R63 ;  /* 0x0000003f3f3fd220 */ /* 0x002fe20000400000 */
[----:B------:R-:W-:Y:S01]  /*ce30*/  FSETP.GEU.AND P5, PT, R48, -126, PT ;  /* 0xc2fc00003000780b */ /* 0x000fe20003fae000 */
[----:B------:R1:W3:Y:S01]  /*ce40*/  MUFU.EX2 R67, R51 ;  /* 0x0000003300437308 */ /* 0x0002e20000000800 */
[----:B--2---:R-:W-:Y:S01]  /*ce50*/  F2FP.F16.F32.PACK_AB R50, R33, R32 ;  /* 0x000000202132723e */ /* 0x004fe200000000ff */
[--C-:B------:R-:W-:Y:S01]  /*ce60*/  FFMA R131, R131, UR4, -R17.reuse ;  /* 0x0000000483837c23 */ /* 0x100fe20008000811 */
[--C-:B------:R-:W-:Y:S01]  /*ce70*/  FFMA R135, R135, UR4, -R17.reuse ;  /* 0x0000000487877c23 */ /* 0x100fe20008000811 */
[--C-:B------:R-:W-:Y:S01]  /*ce80*/  FFMA R130, R130, UR4, -R17.reuse ;  /* 0x0000000482827c23 */ /* 0x100fe20008000811 */
[----:B------:R-:W-:Y:S01]  /*ce90*/  @!P6 FMUL R53, R53, 0.5 ;  /* 0x3f0000003535e820 */ /* 0x000fe20000400000 */
[----:B----4-:R-:W-:Y:S01]  /*cea0*/  @!P4 FMUL R66, R66, R66 ;  /* 0x000000424242c220 */ /* 0x010fe20000400000 */
[----:B------:R-:W-:Y:S01]  /*ceb0*/  FSETP.GEU.AND P4, PT, R226, -126, PT ;  /* 0xc2fc0000e200780b */ /* 0x000fe20003f8e000 */
[--C-:B------:R-:W-:Y:S01]  /*cec0*/  FFMA R134, R134, UR4, -R17.reuse ;  /* 0x0000000486867c23 */ /* 0x100fe20008000811 */
[----:B-1----:R-:W-:Y:S01]  /*ced0*/  F2FP.F16.F32.PACK_AB R51, R31, R30 ;  /* 0x0000001e1f33723e */ /* 0x002fe200000000ff */
[----:B------:R1:W2:Y:S01]  /*cee0*/  MUFU.EX2 R70, R53 ;  /* 0x0000003500467308 */ /* 0x0002a20000000800 */
[--C-:B------:R-:W-:Y:S01]  /*cef0*/  FFMA R129, R129, UR4, -R38.reuse ;  /* 0x0000000481817c23 */ /* 0x100fe20008000826 */
[----:B------:R-:W-:Y:S01]  /*cf00*/  @!P5 FMUL R48, R48, 0.5 ;  /* 0x3f0000003030d820 */ /* 0x000fe20000400000 */
[--C-:B------:R-:W-:Y:S01]  /*cf10*/  FFMA R133, R133, UR4, -R38.reuse ;  /* 0x0000000485857c23 */ /* 0x100fe20008000826 */
[--C-:B------:R-:W-:Y:S01]  /*cf20*/  FFMA R128, R128, UR4, -R38.reuse ;  /* 0x0000000480807c23 */ /* 0x100fe20008000826 */
[----:B------:R-:W-:Y:S01]  /*cf30*/  FFMA R132, R132, UR4, -R38 ;  /* 0x0000000484847c23 */ /* 0x000fe20008000826 */
[----:B------:R-:W-:Y:S01]  /*cf40*/  FFMA R139, R139, UR4, -R17 ;  /* 0x000000048b8b7c23 */ /* 0x000fe20008000811 */
[----:B---3--:R-:W-:Y:S01]  /*cf50*/  @!P3 FMUL R67, R67, R67 ;  /* 0x000000434343b220 */ /* 0x008fe20000400000 */
[----:B------:R3:W4:Y:S01]  /*cf60*/  MUFU.EX2 R71, R48 ;  /* 0x0000003000477308 */ /* 0x0007220000000800 */
[----:B-1----:R-:W-:Y:S01]  /*cf70*/  FADD R53, R12, R31 ;  /* 0x0000001f0c357221 */ /* 0x002fe20000000000 */
[----:B------:R-:W-:Y:S01]  /*cf80*/  FSETP.GEU.AND P3, PT, R227, -126, PT ;  /* 0xc2fc0000e300780b */ /* 0x000fe20003f6e000 */
[----:B------:R-:W-:Y:S01]  /*cf90*/  @!P4 FMUL R226, R226, 0.5 ;  /* 0x3f000000e2e2c820 */ /* 0x000fe20000400000 */
[--C-:B------:R-:W-:Y:S01]  /*cfa0*/  FFMA R143, R143, UR4, -R17.reuse ;  /* 0x000000048f8f7c23 */ /* 0x100fe20008000811 */
[----:B------:R-:W-:Y:S01]  /*cfb0*/  FADD R12, R53, R34 ;  /* 0x00000022350c7221 */ /* 0x000fe20000000000 */
[----:B------:R-:W-:Y:S01]  /*cfc0*/  F2FP.F16.F32.PACK_AB R53, R35, R34 ;  /* 0x000000222335723e */ /* 0x000fe200000000ff */
[--C-:B------:R-:W-:Y:S01]  /*cfd0*/  FFMA R138, R138, UR4, -R17.reuse ;  /* 0x000000048a8a7c23 */ /* 0x100fe20008000811 */
[----:B------:R-:W-:Y:S01]  /*cfe0*/  FFMA R142, R142, UR4, -R17 ;  /* 0x000000048e8e7c23 */ /* 0x000fe20008000811 */
[----:B---3--:R-:W-:Y:S01]  /*cff0*/  F2FP.F16.F32.PACK_AB R48, R29, R28 ;  /* 0x0000001c1d30723e */ /* 0x008fe200000000ff */
[----:B------:R-:W-:Y:S01]  /*d000*/  FADD R31, R12, R35 ;  /* 0x000000230c1f7221 */ /* 0x000fe20000000000 */
[----:B------:R-:W-:Y:S01]  /*d010*/  FADD R12, R27, R32 ;  /* 0x000000201b0c7221 */ /* 0x000fe20000000000 */
[----:B------:R-:W1:Y:S01]  /*d020*/  MUFU.EX2 R226, R226 ;  /* 0x000000e200e27308 */ /* 0x000e620000000800 */
[----:B------:R-:W-:Y:S01]  /*d030*/  WARPGROUP.ARRIVE ;  /* 0x00000000000079c5 */ /* 0x000fe20000000000 */
[----:B------:R-:W-:Y:S01]  /*d040*/  FADD R14, R31, R24 ;  /* 0x000000181f0e7221 */ /* 0x000fe20000000000 */
[----:B------:R-:W-:Y:S01]  /*d050*/  F2FP.F16.F32.PACK_AB R24, R45, R44 ;  /* 0x0000002c2d18723e */ /* 0x000fe200000000ff */
[----:B------:R-:W-:Y:S01]  /*d060*/  @!P3 FMUL R227, R227, 0.5 ;  /* 0x3f000000e3e3b820 */ /* 0x000fe20000400000 */
[----:B--2---:R-:W-:Y:S01]  /*d070*/  @!P6 FMUL R70, R70, R70 ;  /* 0x000000464646e220 */ /* 0x004fe20000400000 */
[----:B------:R-:W-:Y:S01]  /*d080*/  FADD R14, R14, R25 ;  /* 0x000000190e0e7221 */ /* 0x000fe20000000000 */
[----:B------:R-:W-:Y:S01]  /*d090*/  HGMMA.64x16x16.F32 R200, R48, gdesc[UR12].tnspB, R200, gsb0 ;  /* 0x4020000c30c87df0 */ /* 0x000fe200080008c8 */
[----:B------:R-:W-:Y:S01]  /*d0a0*/  UMOV UR14, UR18 ;  /* 0x00000012000e7c82 */ /* 0x000fe20008000000 */
[----:B------:R-:W-:Y:S01]  /*d0b0*/  UMOV UR15, 0xc0000010 ;  /* 0xc0000010000f7882 */ /* 0x000fe20000000000 */
[----:B------:R-:W-:Y:S01]  /*d0c0*/  FADD R25, R12, R33 ;  /* 0x000000210c197221 */ /* 0x000fe20000000000 */
[----:B------:R-:W-:Y:S01]  /*d0d0*/  UIADD3 UR18, UR7, 0xa40, URZ ;  /* 0x00000a4007127890 */ /* 0x000fe2000fffe03f */
[----:B------:R-:W2:Y:S01]  /*d0e0*/  MUFU.EX2 R227, R227 ;  /* 0x000000e300e37308 */ /* 0x000ea20000000800 */
[----:B----4-:R-:W-:Y:S01]  /*d0f0*/  @!P5 FMUL R71, R71, R71 ;  /* 0x000000474747d220 */ /* 0x010fe20000400000 */
[----:B------:R-:W-:Y:S01]  /*d100*/  FADD R12, R25, R36 ;  /* 0x00000024190c7221 */ /* 0x000fe20000000000 */
[----:B------:R-:W-:Y:S01]  /*d110*/  FSETP.GEU.AND P6, PT, R64, -126, PT ;  /* 0xc2fc00004000780b */ /* 0x000fe20003fce000 */
[--C-:B------:R-:W-:Y:S01]  /*d120*/  FFMA R137, R137, UR4, -R38.reuse ;  /* 0x0000000489897c23 */ /* 0x100fe20008000826 */
[----:B-1----:R-:W-:Y:S01]  /*d130*/  @!P4 FMUL R226, R226, R226 ;  /* 0x000000e2e2e2c220 */ /* 0x002fe20000400000 */
[----:B------:R-:W-:Y:S01]  /*d140*/  FADD R12, R12, R37 ;  /* 0x000000250c0c7221 */ /* 0x000fe20000000000 */
[----:B------:R-:W-:Y:S01]  /*d150*/  FSETP.GEU.AND P5, PT, R65, -126, PT ;  /* 0xc2fc00004100780b */ /* 0x000fe20003fae000 */
[--C-:B------:R-:W-:Y:S01]  /*d160*/  FFMA R141, R141, UR4, -R38.reuse ;  /* 0x000000048d8d7c23 */ /* 0x100fe20008000826 */
[----:B------:R-:W-:Y:S01]  /*d170*/  FSETP.GEU.AND P4, PT, R68, -126, PT ;  /* 0xc2fc00004400780b */ /* 0x000fe20003f8e000 */
[----:B------:R-:W-:Y:S01]  /*d180*/  FADD R25, R12, R39 ;  /* 0x000000270c197221 */ /* 0x000fe20000000000 */
[--C-:B------:R-:W-:Y:S01]  /*d190*/  FFMA R136, R136, UR4, -R38.reuse ;  /* 0x0000000488887c23 */ /* 0x100fe20008000826 */
[----:B------:R-:W-:Y:S01]  /*d1a0*/  FFMA R140, R140, UR4, -R38 ;  /* 0x000000048c8c7c23 */ /* 0x000fe20008000826 */
[----:B------:R-:W-:Y:S01]  /*d1b0*/  FFMA R147, R147, UR4, -R17 ;  /* 0x0000000493937c23 */ /* 0x000fe20008000811 */
[----:B------:R-:W-:Y:S01]  /*d1c0*/  FADD R29, R25, R42 ;  /* 0x0000002a191d7221 */ /* 0x000fe20000000000 */
[----:B------:R-:W-:Y:S01]  /*d1d0*/  FADD R25, R14, R43 ;  /* 0x0000002b0e197221 */ /* 0x000fe20000000000 */
[----:B------:R-:W-:Y:S01]  /*d1e0*/  @!P6 FMUL R64, R64, 0.5 ;  /* 0x3f0000004040e820 */ /* 0x000fe20000400000 */
[----:B--2---:R-:W-:Y:S01]  /*d1f0*/  @!P3 FMUL R227, R227, R227 ;  /* 0x000000e3e3e3b220 */ /* 0x004fe20000400000 */
[----:B------:R-:W-:Y:S01]  /*d200*/  FSETP.GEU.AND P3, PT, R69, -126, PT ;  /* 0xc2fc00004500780b */ /* 0x000fe20003f6e000 */
[----:B------:R-:W-:Y:S01]  /*d210*/  FADD R27, R25, R46 ;  /* 0x0000002e191b7221 */ /* 0x000fe20000000000 */
[----:B------:R-:W-:Y:S01]  /*d220*/  F2FP.F16.F32.PACK_AB R25, R46, R43 ;  /* 0x0000002b2e19723e */ /* 0x000fe200000000ff */
[----:B------:R-:W-:Y:S01]  /*d230*/  @!P5 FMUL R65, R65, 0.5 ;  /* 0x3f0000004141d820 */ /* 0x000fe20000400000 */
[----:B------:R-:W-:Y:S01]  /*d240*/  @!P4 FMUL R68, R68, 0.5 ;  /* 0x3f0000004444c820 */ /* 0x000fe20000400000 */
[----:B------:R-:W-:Y:S01]  /*d250*/  FADD R12, R27, R40 ;  /* 0x000000281b0c7221 */ /* 0x000fe20000000000 */
[----:B------:R-:W-:Y:S01]  /*d260*/  F2FP.F16.F32.PACK_AB R27, R41, R40 ;  /* 0x00000028291b723e */ /* 0x000fe200000000ff */
[----:B------:R-:W1:Y:S01]  /*d270*/  MUFU.EX2 R64, R64 ;  /* 0x0000004000407308 */ /* 0x000e620000000800 */
[----:B------:R-:W-:Y:S01]  /*d280*/  FFMA R150, R150, UR4, -R17 ;  /* 0x0000000496967c23 */ /* 0x000fe20008000811 */
[----:B------:R-:W-:Y:S01]  /*d290*/  FADD R31, R12, R41 ;  /* 0x000000290c1f7221 */ /* 0x000fe20000000000 */
[----:B------:R-:W-:Y:S01]  /*d2a0*/  FADD R12, R29, R44 ;  /* 0x0000002c1d0c7221 */ /* 0x000fe20000000000 */
[--C-:B------:R-:W-:Y:S01]  /*d2b0*/  FFMA R146, R146, UR4, -R17.reuse ;  /* 0x0000000492927c23 */ /* 0x100fe20008000811 */
[----:B------:R-:W-:Y:S01]  /*d2c0*/  FFMA R17, R151, UR4, -R17 ;  /* 0x0000000497117c23 */ /* 0x000fe20008000811 */
[----:B------:R-:W-:Y:S01]  /*d2d0*/  @!P3 FMUL R69, R69, 0.5 ;  /* 0x3f0000004545b820 */ /* 0x000fe20000400000 */
[----:B------:R-:W-:Y:S01]  /*d2e0*/  FADD R12, R12, R45 ;  /* 0x0000002d0c0c7221 */ /* 0x000fe20000000000 */
[----:B------:R-:W2:Y:S01]  /*d2f0*/  MUFU.EX2 R65, R65 ;  /* 0x0000004100417308 */ /* 0x000ea20000000800 */
[--C-:B------:R-:W-:Y:S01]  /*d300*/  FFMA R144, R144, UR4, -R38.reuse ;  /* 0x0000000490907c23 */ /* 0x100fe20008000826 */
[----:B------:R-:W-:Y:S01]  /*d310*/  FFMA R145, R145, UR4, -R38 ;  /* 0x0000000491917c23 */ /* 0x000fe20008000826 */
[----:B------:R-:W-:Y:S01]  /*d320*/  FADD R29, R12, R47 ;  /* 0x0000002f0c1d7221 */ /* 0x000fe20000000000 */
[----:B------:R-:W-:-:S02]  /*d330*/  WARPGROUP.DEPBAR.LE gsb0, 0x0 ;  /* 0x00008000000079c5 */ /* 0x000fc40000010000 */
[----:B------:R-:W-:Y:S01]  /*d340*/  WARPGROUP.ARRIVE ;  /* 0x00000000000079c5 */ /* 0x000fe20000000000 */
[----:B------:R-:W-:Y:S01]  /*d350*/  FADD R12, R31, R220 ;  /* 0x000000dc1f0c7221 */ /* 0x000fe20000000000 */
[----:B------:R-:W-:Y:S01]  /*d360*/  FADD R29, R29, R214 ;  /* 0x000000d61d1d7221 */ /* 0x000fe20000000000 */
[----:B------:R-:W3:Y:S01]  /*d370*/  MUFU.EX2 R68, R68 ;  /* 0x0000004400447308 */ /* 0x000ee20000000800 */
[----:B-1----:R-:W-:Y:S01]  /*d380*/  @!P6 FMUL R64, R64, R64 ;  /* 0x000000404040e220 */ /* 0x002fe20000400000 */
[----:B------:R-:W-:Y:S01]  /*d390*/  FADD R31, R12, R221 ;  /* 0x000000dd0c1f7221 */ /* 0x000fe20000000000 */
[----:B------:R-:W-:Y:S01]  /*d3a0*/  HGMMA.64x16x16.F32 R192, R48, gdesc[UR12].tnspB, R192, gsb0 ;  /* 0x4020000c30c07df0 */ /* 0x000fe200080008c0 */
[----:B------:R-:W-:Y:S01]  /*d3b0*/  UMOV UR14, UR19 ;  /* 0x00000013000e7c82 */ /* 0x000fe20008000000 */
[----:B------:R-:W-:Y:S01]  /*d3c0*/  UMOV UR15, 0xc0000010 ;  /* 0xc0000010000f7882 */ /* 0x000fe20000000000 */
[----:B------:R-:W-:Y:S01]  /*d3d0*/  FADD R12, R31, R222 ;  /* 0x000000de1f0c7221 */ /* 0x000fe20000000000 */
[----:B------:R-:W-:Y:S01]  /*d3e0*/  F2FP.F16.F32.PACK_AB R221, R221, R220 ;  /* 0x000000dcdddd723e */ /* 0x000fe200000000ff */
[----:B------:R-:W-:Y:S01]  /*d3f0*/  UIADD3 UR19, UR7, 0x660, URZ ;  /* 0x0000066007137890 */ /* 0x000fe2000fffe03f */
[----:B------:R-:W-:Y:S01]  /*d400*/  F2FP.F16.F32.PACK_AB R220, R225, R224 ;  /* 0x000000e0e1dc723e */ /* 0x000fe200000000ff */
[----:B------:R-:W-:Y:S01]  /*d410*/  FADD R31, R12, R223 ;  /* 0x000000df0c1f7221 */ /* 0x000fe20000000000 */
[----:B------:R-:W-:Y:S01]  /*d420*/  F2FP.F16.F32.PACK_AB R223, R223, R222 ;  /* 0x000000dedfdf723e */ /* 0x000fe200000000ff */
[----:B------:R-:W-:Y:S01]  /*d430*/  FADD R12, R29, R224 ;  /* 0x000000e01d0c7221 */ /* 0x000fe20000000000 */
[----:B------:R-:W-:Y:S01]  /*d440*/  F2FP.F16.F32.PACK_AB R222, R59, R58 ;  /* 0x0000003a3bde723e */ /* 0x000fe200000000ff */
[----:B------:R-:W1:Y:S01]  /*d450*/  MUFU.EX2 R69, R69 ;  /* 0x0000004500457308 */ /* 0x000e620000000800 */
[----:B--2---:R-:W-:Y:S01]  /*d460*/  @!P5 FMUL R65, R65, R65 ;  /* 0x000000414141d220 */ /* 0x004fe20000400000 */
[----:B------:R-:W-:Y:S01]  /*d470*/  FADD R29, R12, R225 ;  /* 0x000000e10c1d7221 */ /* 0x000fe20000000000 */
[----:B---3--:R-:W-:Y:S01]  /*d480*/  @!P4 FMUL R68, R68, R68 ;  /* 0x000000444444c220 */ /* 0x008fe20000400000 */
[----:B------:R-:W-:Y:S01]  /*d490*/  FSETP.GEU.AND P6, PT, R74, -126, PT ;  /* 0xc2fc00004a00780b */ /* 0x000fe20003fce000 */
[----:B------:R-:W-:Y:S01]  /*d4a0*/  FFMA R148, R148, UR4, -R38 ;  /* 0x0000000494947c23 */ /* 0x000fe20008000826 */
[----:B------:R-:W-:Y:S01]  /*d4b0*/  FADD R12, R29, R58 ;  /* 0x0000003a1d0c7221 */ /* 0x000fe20000000000 */
[----:B------:R-:W-:Y:S01]  /*d4c0*/  F2FP.F16.F32.PACK_AB R58, R67, R66 ;  /* 0x00000042433a723e */ /* 0x000fe200000000ff */
[----:B------:R-:W-:Y:S01]  /*d4d0*/  FFMA R38, R149, UR4, -R38 ;  /* 0x0000000495267c23 */ /* 0x000fe20008000826 */
[----:B------:R-:W-:Y:S01]  /*d4e0*/  F2FP.F16.F32.PACK_AB R28, R65, R64 ;  /* 0x00000040411c723e */ /* 0x000fe200000000ff */
[----:B------:R-:W-:Y:S01]  /*d4f0*/  FADD R29, R12, R59 ;  /* 0x0000003b0c1d7221 */ /* 0x000fe20000000000 */
[----:B------:R-:W-:Y:S01]  /*d500*/  FADD R12, R31, R62 ;  /* 0x0000003e1f0c7221 */ /* 0x000fe20000000000 */
[----:B------:R-:W-:Y:S01]  /*d510*/  F2FP.F16.F32.PACK_AB R59, R61, R56 ;  /* 0x000000383d3b723e */ /* 0x000fe200000000ff */
[----:B------:R-:W-:Y:S01]  /*d520*/  VIADD R15, R15, 0x1 ;  /* 0x000000010f0f7836 */ /* 0x000fe20000000000 */
[----:B------:R-:W-:Y:S01]  /*d530*/  FSETP.GEU.AND P5, PT, R75, -126, PT ;  /* 0xc2fc00004b00780b */ /* 0x000fe20003fae000 */
[----:B------:R-:W-:Y:S01]  /*d540*/  FADD R31, R12, R57 ;  /* 0x000000390c1f7221 */ /* 0x000fe20000000000 */
[----:B------:R-:W-:Y:S01]  /*d550*/  F2FP.F16.F32.PACK_AB R57, R57, R62 ;  /* 0x0000003e3939723e */ /* 0x000fe200000000ff */
[----:B------:R-:W-:Y:S01]  /*d560*/  FADD R12, R29, R60 ;  /* 0x0000003c1d0c7221 */ /* 0x000fe20000000000 */
[----:B-1----:R-:W-:Y:S01]  /*d570*/  @!P3 FMUL R69, R69, R69 ;  /* 0x000000454545b220 */ /* 0x002fe20000400000 */
[----:B------:R-:W-:Y:S01]  /*d580*/  FADD R14, R31, R56 ;  /* 0x000000381f0e7221 */ /* 0x000fe20000000000 */
[----:B------:R-:W-:Y:S01]  /*d590*/  F2FP.F16.F32.PACK_AB R56, R63, R60 ;  /* 0x0000003c3f38723e */ /* 0x000fe200000000ff */
[----:B------:R-:W-:Y:S01]  /*d5a0*/  FADD R29, R12, R63 ;  /* 0x0000003f0c1d7221 */ /* 0x000fe20000000000 */
[----:B------:R-:W-:Y:S01]  /*d5b0*/  FSETP.GEU.AND P4, PT, R78, -126, PT ;  /* 0xc2fc00004e00780b */ /* 0x000fe20003f8e000 */
[----:B------:R-:W-:Y:S01]  /*d5c0*/  FADD R31, R14, R61 ;  /* 0x0000003d0e1f7221 */ /* 0x000fe20000000000 */
[----:B------:R-:W-:Y:S01]  /*d5d0*/  F2FP.F16.F32.PACK_AB R30, R69, R68 ;  /* 0x00000044451e723e */ /* 0x000fe200000000ff */
[----:B------:R-:W-:Y:S01]  /*d5e0*/  FADD R12, R29, R66 ;  /* 0x000000421d0c7221 */ /* 0x000fe20000000000 */
[----:B------:R-:W-:Y:S01]  /*d5f0*/  F2FP.F16.F32.PACK_AB R29, R71, R70 ;  /* 0x00000046471d723e */ /* 0x000fe200000000ff */
[----:B------:R-:W-:Y:S01]  /*d600*/  @!P6 FMUL R74, R74, 0.5 ;  /* 0x3f0000004a4ae820 */ /* 0x000fe20000400000 */
[----:B------:R-:W-:Y:S01]  /*d610*/  FSETP.GEU.AND P3, PT, R79, -126, PT ;  /* 0xc2fc00004f00780b */ /* 0x000fe20003f6e000 */
[----:B------:R-:W-:Y:S01]  /*d620*/  FADD R33, R12, R67 ;  /* 0x000000430c217221 */ /* 0x000fe20000000000 */
[----:B------:R-:W-:Y:S01]  /*d630*/  FADD R12, R31, R70 ;  /* 0x000000461f0c7221 */ /* 0x000fe20000000000 */
[----:B------:R-:W-:-:S02]  /*d640*/  WARPGROUP.DEPBAR.LE gsb0, 0x0 ;  /* 0x00008000000079c5 */ /* 0x000fc40000010000 */
[----:B------:R-:W-:Y:S01]  /*d650*/  WARPGROUP.ARRIVE ;  /* 0x00000000000079c5 */ /* 0x000fe20000000000 */
[----:B------:R-:W-:Y:S01]  /*d660*/  FADD R31, R12, R71 ;  /* 0x000000470c1f7221 */ /* 0x000fe20000000000 */
[----:B------:R-:W-:Y:S01]  /*d670*/  @!P5 FMUL R75, R75, 0.5 ;  /* 0x3f0000004b4bd820 */ /* 0x000fe20000400000 */
[----:B------:R-:W-:Y:S01]  /*d680*/  @!P4 FMUL R78, R78, 0.5 ;  /* 0x3f0000004e4ec820 */ /* 0x000fe20000400000 */
[----:B------:R-:W1:Y:S01]  /*d690*/  MUFU.EX2 R74, R74 ;  /* 0x0000004a004a7308 */ /* 0x000e620000000800 */
[----:B------:R-:W-:Y:S01]  /*d6a0*/  FADD R12, R31, R226 ;  /* 0x000000e21f0c7221 */ /* 0x000fe20000000000 */
[----:B------:R-:W-:Y:S01]  /*d6b0*/  HGMMA.64x16x16.F32 R184, R48, gdesc[UR12].tnspB, R184, gsb0 ;  /* 0x4020000c30b87df0 */ /* 0x000fe200080008b8 */
[----:B------:R-:W-:Y:S01]  /*d6c0*/  UMOV UR14, UR20 ;  /* 0x00000014000e7c82 */ /* 0x000fe20008000000 */
[----:B------:R-:W-:Y:S01]  /*d6d0*/  UMOV UR15, 0xc0000010 ;  /* 0xc0000010000f7882 */ /* 0x000fe20000000000 */
[----:B------:R-:W-:Y:S01]  /*d6e0*/  UIADD3 UR20, UR7, 0x60, URZ ;  /* 0x0000006007147890 */ /* 0x000fe2000fffe03f */
[----:B------:R-:W-:Y:S01]  /*d6f0*/  F2FP.F16.F32.PACK_AB R31, R227, R226 ;  /* 0x000000e2e31f723e */ /* 0x000fe200000000ff */
[----:B------:R-:W-:Y:S01]  /*d700*/  @!P3 FMUL R79, R79, 0.5 ;  /* 0x3f0000004f4fb820 */ /* 0x000fe20000400000 */
[----:B------:R-:W2:Y:S01]  /*d710*/  MUFU.EX2 R75, R75 ;  /* 0x0000004b004b7308 */ /* 0x000ea20000000800 */
[----:B------:R-:W-:Y:S01]  /*d720*/  FADD R35, R12, R227 ;  /* 0x000000e30c237221 */ /* 0x000fe20000000000 */
[----:B------:R-:W-:Y:S01]  /*d730*/  FADD R12, R33, R64 ;  /* 0x00000040210c7221 */ /* 0x000fe20000000000 */
[----:B------:R-:W-:-:S03]  /*d740*/  IADD3 R6, R6, 0x1, RZ ;  /* 0x0000000106067810 */ /* 0x000fc60007ffe0ff */
[----:B------:R-:W-:Y:S02]  /*d750*/  FADD R33, R12, R65 ;  /* 0x000000410c217221 */ /* 0x000fe40000000000 */
[----:B------:R-:W3:Y:S01]  /*d760*/  MUFU.EX2 R78, R78 ;  /* 0x0000004e004e7308 */ /* 0x000ee20000000800 */
[----:B-1----:R-:W-:Y:S01]  /*d770*/  @!P6 FMUL R74, R74, R74 ;  /* 0x0000004a4a4ae220 */ /* 0x002fe20000400000 */
[----:B------:R-:W-:Y:S01]  /*d780*/  FSETP.GEU.AND P6, PT, R72, -126, PT ;  /* 0xc2fc00004800780b */ /* 0x000fe20003fce000 */
[----:B------:R-:W-:-:S04]  /*d790*/  FADD R12, R33, R68 ;  /* 0x00000044210c7221 */ /* 0x000fc80000000000 */
[----:B------:R-:W-:Y:S01]  /*d7a0*/  FADD R37, R12, R69 ;  /* 0x000000450c257221 */ /* 0x000fe20000000000 */
[----:B------:R-:W1:Y:S01]  /*d7b0*/  MUFU.EX2 R79, R79 ;  /* 0x0000004f004f7308 */ /* 0x000e620000000800 */
[----:B--2---:R-:W-:Y:S01]  /*d7c0*/  @!P5 FMUL R75, R75, R75 ;  /* 0x0000004b4b4bd220 */ /* 0x004fe20000400000 */
[----:B------:R-:W-:Y:S01]  /*d7d0*/  FSETP.GEU.AND P5, PT, R73, -126, PT ;  /* 0xc2fc00004900780b */ /* 0x000fe20003fae000 */
[----:B------:R-:W-:-:S03]  /*d7e0*/  FADD R12, R35, R74 ;  /* 0x0000004a230c7221 */ /* 0x000fc60000000000 */
[----:B------:R-:W-:Y:S01]  /*d7f0*/  F2FP.F16.F32.PACK_AB R33, R75, R74 ;  /* 0x0000004a4b21723e */ /* 0x000fe200000000ff */
[----:B------:R-:W-:Y:S01]  /*d800*/  @!P6 FMUL R72, R72, 0.5 ;  /* 0x3f0000004848e820 */ /* 0x000fe20000400000 */
[----:B------:R-:W-:Y:S01]  /*d810*/  FADD R35, R12, R75 ;  /* 0x0000004b0c237221 */ /* 0x000fe20000000000 */
[----:B---3--:R-:W-:Y:S01]  /*d820*/  @!P4 FMUL R78, R78, R78 ;  /* 0x0000004e4e4ec220 */ /* 0x008fe20000400000 */
[----:B------:R-:W-:-:S03]  /*d830*/  FSETP.GEU.AND P4, PT, R76, -126, PT ;  /* 0xc2fc00004c00780b */ /* 0x000fc60003f8e000 */
[----:B------:R-:W2:Y:S01]  /*d840*/  MUFU.EX2 R72, R72 ;  /* 0x0000004800487308 */ /* 0x000ea20000000800 */
[----:B------:R-:W-:Y:S01]  /*d850*/  FADD R12, R35, R78 ;  /* 0x0000004e230c7221 */ /* 0x000fe20000000000 */
[----:B------:R-:W-:Y:S01]  /*d860*/  @!P5 FMUL R73, R73, 0.5 ;  /* 0x3f0000004949d820 */ /* 0x000fe20000400000 */
[----:B-1----:R-:W-:Y:S01]  /*d870*/  @!P3 FMUL R79, R79, R79 ;  /* 0x0000004f4f4fb220 */ /* 0x002fe20000400000 */
[----:B------:R-:W-:Y:S01]  /*d880*/  FSETP.GEU.AND P3, PT, R77, -126, PT ;  /* 0xc2fc00004d00780b */ /* 0x000fe20003f6e000 */
[----:B------:R-:W-:Y:S02]  /*d890*/  WARPGROUP.DEPBAR.LE gsb0, 0x0 ;  /* 0x00008000000079c5 */ /* 0x000fe40000010000 */
[----:B------:R-:W-:-:S03]  /*d8a0*/  WARPGROUP.ARRIVE ;  /* 0x00000000000079c5 */ /* 0x000fc60000000000 */
[----:B------:R-:W-:Y:S01]  /*d8b0*/  @!P4 FMUL R76, R76, 0.5 ;  /* 0x3f0000004c4cc820 */ /* 0x000fe20000400000 */
[----:B------:R-:W1:Y:S01]  /*d8c0*/  MUFU.EX2 R73, R73 ;  /* 0x0000004900497308 */ /* 0x000e620000000800 */
[----:B------:R-:W-:Y:S01]  /*d8d0*/  F2FP.F16.F32.PACK_AB R35, R79, R78 ;  /* 0x0000004e4f23723e */ /* 0x000fe200000000ff */
[----:B------:R-:W-:Y:S01]  /*d8e0*/  FADD R39, R12, R79 ;  /* 0x0000004f0c277221 */ /* 0x000fe20000000000 */
[----:B------:R-:W-:Y:S01]  /*d8f0*/  HGMMA.64x16x16.F32 R176, R48, gdesc[UR12].tnspB, R176, gsb0 ;  /* 0x4020000c30b07df0 */ /* 0x000fe200080008b0 */
[----:B------:R-:W-:Y:S01]  /*d900*/  UMOV UR14, UR21 ;  /* 0x00000015000e7c82 */ /* 0x000fe20008000000 */
[----:B------:R-:W-:Y:S01]  /*d910*/  UMOV UR15, 0xc0000010 ;  /* 0xc0000010000f7882 */ /* 0x000fe20000000000 */
[----:B------:R-:W-:Y:S01]  /*d920*/  UIADD3 UR21, UR7, 0x260, URZ ;  /* 0x0000026007157890 */ /* 0x000fe2000fffe03f */
[----:B------:R-:W-:Y:S01]  /*d930*/  @!P3 FMUL R77, R77, 0.5 ;  /* 0x3f0000004d4db820 */ /* 0x000fe20000400000 */
[----:B------:R-:W3:Y:S01]  /*d940*/  MUFU.EX2 R76, R76 ;  /* 0x0000004c004c7308 */ /* 0x000ee20000000800 */
[----:B--2---:R-:W-:Y:S01]  /*d950*/  @!P6 FMUL R72, R72, R72 ;  /* 0x000000484848e220 */ /* 0x004fe20000400000 */
[----:B------:R-:W-:-:S03]  /*d960*/  FSETP.GEU.AND P6, PT, R82, -126, PT ;  /* 0xc2fc00005200780b */ /* 0x000fc60003fce000 */
[----:B------:R-:W-:-:S03]  /*d970*/  FADD R12, R37, R72 ;  /* 0x00000048250c7221 */ /* 0x000fc60000000000 */
[----:B------:R-:W2:Y:S01]  /*d980*/  MUFU.EX2 R77, R77 ;  /* 0x0000004d004d7308 */ /* 0x000ea20000000800 */
[----:B-1----:R-:W-:Y:S01]  /*d990*/  @!P5 FMUL R73, R73, R73 ;  /* 0x000000494949d220 */ /* 0x002fe20000400000 */
[----:B------:R-:W-:-:S04]  /*d9a0*/  FSETP.GEU.AND P5, PT, R83, -126, PT ;  /* 0xc2fc00005300780b */ /* 0x000fc80003fae000 */
[----:B------:R-:W-:Y:S01]  /*d9b0*/  F2FP.F16.F32.PACK_AB R32, R73, R72 ;  /* 0x000000484920723e */ /* 0x000fe200000000ff */
[----:B------:R-:W-:Y:S01]  /*d9c0*/  @!P6 FMUL R82, R82, 0.5 ;  /* 0x3f0000005252e820 */ /* 0x000fe20000400000 */
[----:B---3--:R-:W-:Y:S01]  /*d9d0*/  @!P4 FMUL R76, R76, R76 ;  /* 0x0000004c4c4cc220 */ /* 0x008fe20000400000 */
[----:B------:R-:W-:-:S04]  /*d9e0*/  FSETP.GEU.AND P4, PT, R86, -126, PT ;  /* 0xc2fc00005600780b */ /* 0x000fc80003f8e000 */
[----:B------:R-:W1:Y:S02]  /*d9f0*/  MUFU.EX2 R82, R82 ;  /* 0x0000005200527308 */ /* 0x000e640000000800 */
[----:B------:R-:W-:Y:S01]  /*da00*/  @!P5 FMUL R83, R83, 0.5 ;  /* 0x3f0000005353d820 */ /* 0x000fe20000400000 */
[----:B--2---:R-:W-:Y:S01]  /*da10*/  @!P3 FMUL R77, R77, R77 ;  /* 0x0000004d4d4db220 */ /* 0x004fe20000400000 */
[----:B------:R-:W-:-:S04]  /*da20*/  FSETP.GEU.AND P3, PT, R87, -126, PT ;  /* 0xc2fc00005700780b */ /* 0x000fc80003f6e000 */
[----:B------:R-:W2:Y:S01]  /*da30*/  MUFU.EX2 R83, R83 ;  /* 0x0000005300537308 */ /* 0x000ea20000000800 */
[----:B------:R-:W-:Y:S01]  /*da40*/  F2FP.F16.F32.PACK_AB R34, R77, R76 ;  /* 0x0000004c4d22723e */ /* 0x000fe200000000ff */
[----:B------:R-:W-:Y:S01]  /*da50*/  @!P4 FMUL R86, R86, 0.5 ;  /* 0x3f0000005656c820 */ /* 0x000fe20000400000 */
[----:B------:R-:W-:Y:S02]  /*da60*/  WARPGROUP.DEPBAR.LE gsb0, 0x0 ;  /* 0x00008000000079c5 */ /* 0x000fe40000010000 */
[----:B------:R-:W-:-:S04]  /*da70*/  WARPGROUP.ARRIVE ;  /* 0x00000000000079c5 */ /* 0x000fc80000000000 */
[----:B------:R-:W-:Y:S01]  /*da80*/  @!P3 FMUL R87, R87, 0.5 ;  /* 0x3f0000005757b820 */ /* 0x000fe20000400000 */
[----:B------:R-:W3:Y:S01]  /*da90*/  MUFU.EX2 R86, R86 ;  /* 0x0000005600567308 */ /* 0x000ee20000000800 */
[----:B-1----:R-:W-:Y:S01]  /*daa0*/  @!P6 FMUL R82, R82, R82 ;  /* 0x000000525252e220 */ /* 0x002fe20000400000 */
[----:B------:R-:W-:Y:S01]  /*dab0*/  FSETP.GEU.AND P6, PT, R80, -126, PT ;  /* 0xc2fc00005000780b */ /* 0x000fe20003fce000 */
[----:B------:R-:W-:Y:S01]  /*dac0*/  HGMMA.64x16x16.F32 R168, R48, gdesc[UR12].tnspB, R168, gsb0 ;  /* 0x4020000c30a87df0 */ /* 0x000fe200080008a8 */
[----:B------:R-:W-:Y:S01]  /*dad0*/  UMOV UR14, UR22 ;  /* 0x00000016000e7c82 */ /* 0x000fe20008000000 */
[----:B------:R-:W-:Y:S01]  /*dae0*/  UMOV UR15, 0xc0000010 ;  /* 0xc0000010000f7882 */ /* 0x000fe20000000000 */
[----:B------:R-:W-:Y:S02]  /*daf0*/  UIADD3 UR22, UR7, 0x460, URZ ;  /* 0x0000046007167890 */ /* 0x000fe4000fffe03f */
[----:B------:R-:W1:Y:S01]  /*db00*/  MUFU.EX2 R87, R87 ;  /* 0x0000005700577308 */ /* 0x000e620000000800 */
[----:B--2---:R-:W-:Y:S01]  /*db10*/  @!P5 FMUL R83, R83, R83 ;  /* 0x000000535353d220 */ /* 0x004fe20000400000 */
[----:B------:R-:W-:-:S05]  /*db20*/  FSETP.GEU.AND P5, PT, R81, -126, PT ;  /* 0xc2fc00005100780b */ /* 0x000fca0003fae000 */
[----:B------:R-:W-:Y:S01]  /*db30*/  @!P6 FMUL R80, R80, 0.5 ;  /* 0x3f0000005050e820 */ /* 0x000fe20000400000 */
[----:B---3--:R-:W-:Y:S01]  /*db40*/  @!P4 FMUL R86, R86, R86 ;  /* 0x000000565656c220 */ /* 0x008fe20000400000 */
[----:B------:R-:W-:-:S04]  /*db50*/  FSETP.GEU.AND P4, PT, R84, -126, PT ;  /* 0xc2fc00005400780b */ /* 0x000fc80003f8e000 */
[----:B------:R-:W2:Y:S02]  /*db60*/  MUFU.EX2 R80, R80 ;  /* 0x0000005000507308 */ /* 0x000ea40000000800 */
[----:B------:R-:W-:Y:S01]  /*db70*/  @!P5 FMUL R81, R81, 0.5 ;  /* 0x3f0000005151d820 */ /* 0x000fe20000400000 */
[----:B-1----:R-:W-:Y:S01]  /*db80*/  @!P3 FMUL R87, R87, R87 ;  /* 0x000000575757b220 */ /* 0x002fe20000400000 */
[----:B------:R-:W-:-:S04]  /*db90*/  FSETP.GEU.AND P3, PT, R85, -126, PT ;  /* 0xc2fc00005500780b */ /* 0x000fc80003f6e000 */
[----:B------:R-:W1:Y:S01]  /*dba0*/  MUFU.EX2 R81, R81 ;  /* 0x0000005100517308 */ /* 0x000e620000000800 */
[----:B------:R-:W-:-:S07]  /*dbb0*/  @!P4 FMUL R84, R84, 0.5 ;  /* 0x3f0000005454c820 */ /* 0x000fce0000400000 */
[----:B------:R-:W3:Y:S01]  /*dbc0*/  MUFU.EX2 R84, R84 ;  /* 0x0000005400547308 */ /* 0x000ee20000000800 */
[----:B--2---:R-:W-:Y:S01]  /*dbd0*/  @!P6 FMUL R80, R80, R80 ;  /* 0x000000505050e220 */ /* 0x004fe20000400000 */
[----:B------:R-:W-:Y:S01]  /*dbe0*/  @!P3 FMUL R85, R85, 0.5 ;  /* 0x3f0000005555b820 */ /* 0x000fe20000400000 */
[----:B------:R-:W-:-:S05]  /*dbf0*/  FSETP.GEU.AND P6, PT, R90, -126, PT ;  /* 0xc2fc00005a00780b */ /* 0x000fca0003fce000 */
[----:B------:R-:W2:Y:S01]  /*dc00*/  MUFU.EX2 R85, R85 ;  /* 0x0000005500557308 */ /* 0x000ea20000000800 */
[----:B------:R-:W-:Y:S02]  /*dc10*/  WARPGROUP.DEPBAR.LE gsb0, 0x0 ;  /* 0x00008000000079c5 */ /* 0x000fe40000010000 */
[----:B------:R-:W-:Y:S01]  /*dc20*/  WARPGROUP.ARRIVE ;  /* 0x00000000000079c5 */ /* 0x000fe20000000000 */
[----:B-1----:R-:W-:Y:S01]  /*dc30*/  @!P5 FMUL R81, R81, R81 ;  /* 0x000000515151d220 */ /* 0x002fe20000400000 */
[----:B------:R-:W-:-:S03]  /*dc40*/  FSETP.GEU.AND P5, PT, R91, -126, PT ;  /* 0xc2fc00005b00780b */ /* 0x000fc60003fae000 */
[----:B------:R-:W-:Y:S01]  /*dc50*/  @!P6 FMUL R90, R90, 0.5 ;  /* 0x3f0000005a5ae820 */ /* 0x000fe20000400000 */
[----:B------:R-:W-:Y:S01]  /*dc60*/  HGMMA.64x16x16.F32 R160, R48, gdesc[UR12].tnspB, R160, gsb0 ;  /* 0x4020000c30a07df0 */ /* 0x000fe200080008a0 */
[----:B------:R-:W-:Y:S01]  /*dc70*/  UMOV UR14, UR23 ;  /* 0x00000017000e7c82 */ /* 0x000fe20008000000 */
[----:B------:R-:W-:Y:S01]  /*dc80*/  UMOV UR15, 0xc0000010 ;  /* 0xc0000010000f7882 */ /* 0x000fe20000000000 */
[----:B------:R-:W-:Y:S01]  /*dc90*/  UIADD3 UR23, UR7, 0xc40, URZ ;  /* 0x00000c4007177890 */ /* 0x000fe2000fffe03f */
[----:B---3--:R-:W-:Y:S01]  /*dca0*/  @!P4 FMUL R84, R84, R84 ;  /* 0x000000545454c220 */ /* 0x008fe20000400000 */
[----:B------:R-:W-:Y:S01]  /*dcb0*/  FSETP.GEU.AND P4, PT, R94, -126, PT ;  /* 0xc2fc00005e00780b */ /* 0x000fe20003f8e000 */
[----:B------:R-:W1:Y:S01]  /*dcc0*/  MUFU.EX2 R90, R90 ;  /* 0x0000005a005a7308 */ /* 0x000e620000000800 */
[----:B--2---:R-:W-:Y:S01]  /*dcd0*/  @!P3 FMUL R85, R85, R85 ;  /* 0x000000555555b220 */ /* 0x004fe20000400000 */
[----:B------:R-:W-:Y:S01]  /*dce0*/  FSETP.GEU.AND P3, PT, R95, -126, PT ;  /* 0xc2fc00005f00780b */ /* 0x000fe20003f6e000 */
[----:B------:R-:W-:-:S06]  /*dcf0*/  @!P5 FMUL R91, R91, 0.5 ;  /* 0x3f0000005b5bd820 */ /* 0x000fcc0000400000 */
[----:B------:R-:W2:Y:S03]  /*dd00*/  MUFU.EX2 R91, R91 ;  /* 0x0000005b005b7308 */ /* 0x000ea60000000800 */
[----:B------:R-:W-:-:S03]  /*dd10*/  @!P4 FMUL R94, R94, 0.5 ;  /* 0x3f0000005e5ec820 */ /* 0x000fc60000400000 */
[----:B------:R-:W-:Y:S01]  /*dd20*/  @!P3 FMUL R95, R95, 0.5 ;  /* 0x3f0000005f5fb820 */ /* 0x000fe20000400000 */
[----:B-1----:R-:W-:Y:S02]  /*dd30*/  @!P6 FMUL R90, R90, R90 ;  /* 0x0000005a5a5ae220 */ /* 0x002fe40000400000 */
[----:B------:R-:W1:Y:S01]  /*dd40*/  MUFU.EX2 R94, R94 ;  /* 0x0000005e005e7308 */ /* 0x000e620000000800 */
[----:B------:R-:W-:-:S07]  /*dd50*/  FSETP.GEU.AND P6, PT, R88, -126, PT ;  /* 0xc2fc00005800780b */ /* 0x000fce0003fce000 */
[----:B------:R-:W3:Y:S01]  /*dd60*/  MUFU.EX2 R95, R95 ;  /* 0x0000005f005f7308 */ /* 0x000ee20000000800 */
[----:B--2---:R-:W-:Y:S01]  /*dd70*/  @!P5 FMUL R91, R91, R91 ;  /* 0x0000005b5b5bd220 */ /* 0x004fe20000400000 */
[----:B------:R-:W-:-:S04]  /*dd80*/  FSETP.GEU.AND P5, PT, R89, -126, PT ;  /* 0xc2fc00005900780b */ /* 0x000fc80003fae000 */
[----:B------:R-:W-:Y:S01]  /*dd90*/  @!P6 FMUL R88, R88, 0.5 ;  /* 0x3f0000005858e820 */ /* 0x000fe20000400000 */
[----:B-1----:R-:W-:Y:S01]  /*dda0*/  @!P4 FMUL R94, R94, R94 ;  /* 0x0000005e5e5ec220 */ /* 0x002fe20000400000 */
[----:B------:R-:W-:Y:S02]  /*ddb0*/  WARPGROUP.DEPBAR.LE gsb0, 0x0 ;  /* 0x00008000000079c5 */ /* 0x000fe40000010000 */
[----:B------:R-:W-:Y:S01]  /*ddc0*/  WARPGROUP.ARRIVE ;  /* 0x00000000000079c5 */ /* 0x000fe20000000000 */
[C---:B------:R-:W-:Y:S01]  /*ddd0*/  FSETP.GEU.AND P4, PT, R92.reuse, -126, PT ;  /* 0xc2fc00005c00780b */ /* 0x040fe20003f8e000 */
[----:B------:R-:W1:Y:S03]  /*dde0*/  MUFU.EX2 R88, R88 ;  /* 0x0000005800587308 */ /* 0x000e660000000800 */
[----:B------:R-:W-:Y:S01]  /*ddf0*/  @!P5 FMUL R89, R89, 0.5 ;  /* 0x3f0000005959d820 */ /* 0x000fe20000400000 */
[----:B---3--:R-:W-:Y:S01]  /*de00*/  @!P3 FMUL R95, R95, R95 ;  /* 0x0000005f5f5fb220 */ /* 0x008fe20000400000 */
[----:B------:R-:W-:Y:S01]  /*de10*/  HGMMA.64x16x16.F32 R152, R48, gdesc[UR12].tnspB, R152, gsb0 ;  /* 0x4020000c30987df0 */ /* 0x000fe20008000898 */
[----:B------:R-:W-:Y:S01]  /*de20*/  UMOV UR14, UR26 ;  /* 0x0000001a000e7c82 */ /* 0x000fe20008000000 */
[----:B------:R-:W-:Y:S01]  /*de30*/  UMOV UR15, 0xc0000010 ;  /* 0xc0000010000f7882 */ /* 0x000fe20000000000 */
[----:B------:R-:W-:Y:S01]  /*de40*/  UIADD3 UR26, UR7, 0xc80, URZ ;  /* 0x00000c80071a7890 */ /* 0x000fe2000fffe03f */
[----:B------:R-:W-:Y:S01]  /*de50*/  FSETP.GEU.AND P3, PT, R93, -126, PT ;  /* 0xc2fc00005d00780b */ /* 0x000fe20003f6e000 */
[----:B------:R-:W2:Y:S02]  /*de60*/  MUFU.EX2 R89, R89 ;  /* 0x0000005900597308 */ /* 0x000ea40000000800 */
[----:B------:R-:W-:Y:S01]  /*de70*/  @!P4 FMUL R92, R92, 0.5 ;  /* 0x3f0000005c5cc820 */ /* 0x000fe20000400000 */
[----:B-1----:R-:W-:-:S05]  /*de80*/  @!P6 FMUL R88, R88, R88 ;  /* 0x000000585858e220 */ /* 0x002fca0000400000 */
[----:B------:R-:W1:Y:S01]  /*de90*/  MUFU.EX2 R92, R92 ;  /* 0x0000005c005c7308 */ /* 0x000e620000000800 */
[----:B------:R-:W-:-:S03]  /*dea0*/  FSETP.GEU.AND P6, PT, R98, -126, PT ;  /* 0xc2fc00006200780b */ /* 0x000fc60003fce000 */
[----:B------:R-:W-:Y:S01]  /*deb0*/  @!P3 FMUL R93, R93, 0.5 ;  /* 0x3f0000005d5db820 */ /* 0x000fe20000400000 */
[----:B--2---:R-:W-:-:S05]  /*dec0*/  @!P5 FMUL R89, R89, R89 ;  /* 0x000000595959d220 */ /* 0x004fca0000400000 */
[----:B------:R-:W2:Y:S01]  /*ded0*/  MUFU.EX2 R93, R93 ;  /* 0x0000005d005d7308 */ /* 0x000ea20000000800 */
[----:B------:R-:W-:-:S03]  /*dee0*/  FSETP.GEU.AND P5, PT, R99, -126, PT ;  /* 0xc2fc00006300780b */ /* 0x000fc60003fae000 */
[----:B------:R-:W-:Y:S01]  /*def0*/  @!P6 FMUL R98, R98, 0.5 ;  /* 0x3f0000006262e820 */ /* 0x000fe20000400000 */
[----:B-1----:R-:W-:Y:S01]  /*df00*/  @!P4 FMUL R92, R92, R92 ;  /* 0x0000005c5c5cc220 */ /* 0x002fe20000400000 */
[----:B------:R-:W-:-:S04]  /*df10*/  FSETP.GEU.AND P4, PT, R102, -126, PT ;  /* 0xc2fc00006600780b */ /* 0x000fc80003f8e000 */
[----:B------:R-:W1:Y:S04]  /*df20*/  MUFU.EX2 R98, R98 ;  /* 0x0000006200627308 */ /* 0x000e680000000800 */
[----:B------:R-:W-:Y:S01]  /*df30*/  @!P5 FMUL R99, R99, 0.5 ;  /* 0x3f0000006363d820 */ /* 0x000fe20000400000 */
[----:B--2---:R-:W-:Y:S01]  /*df40*/  @!P3 FMUL R93, R93, R93 ;  /* 0x0000005d5d5db220 */ /* 0x004fe20000400000 */
[C---:B------:R-:W-:Y:S01]  /*df50*/  FSETP.GEU.AND P3, PT, R103.reuse, -126, PT ;  /* 0xc2fc00006700780b */ /* 0x040fe20003f6e000 */
[----:B------:R-:W-:Y:S02]  /*df60*/  WARPGROUP.DEPBAR.LE gsb0, 0x0 ;  /* 0x00008000000079c5 */ /* 0x000fe40000010000 */
[----:B------:R-:W-:Y:S01]  /*df70*/  WARPGROUP.ARRIVE ;  /* 0x00000000000079c5 */ /* 0x000fe20000000000 */
[----:B------:R-:W-:Y:S01]  /*df80*/  @!P4 FMUL R102, R102, 0.5 ;  /* 0x3f0000006666c820 */ /* 0x000fe20000400000 */
[----:B------:R-:W2:Y:S04]  /*df90*/  MUFU.EX2 R99, R99 ;  /* 0x0000006300637308 */ /* 0x000ea80000000800 */
[----:B------:R-:W-:Y:S01]  /*dfa0*/  HGMMA.64x16x16.F32 R200, R52, gdesc[UR12].tnspB, R200, gsb0 ;  /* 0x4020000c34c87df0 */ /* 0x000fe200080008c8 */
[----:B------:R-:W-:Y:S01]  /*dfb0*/  UMOV UR14, UR25 ;  /* 0x00000019000e7c82 */ /* 0x000fe20008000000 */
[----:B------:R-:W-:Y:S01]  /*dfc0*/  UMOV UR15, 0xc0000010 ;  /* 0xc0000010000f7882 */ /* 0x000fe20000000000 */
[----:B------:R-:W-:Y:S01]  /*dfd0*/  UIADD3 UR25, UR7, 0xc60, URZ ;  /* 0x00000c6007197890 */ /* 0x000fe2000fffe03f */
[----:B------:R-:W-:Y:S01]  /*dfe0*/  @!P3 FMUL R103, R103, 0.5 ;  /* 0x3f0000006767b820 */ /* 0x000fe20000400000 */
[----:B------:R-:W3:Y:S01]  /*dff0*/  MUFU.EX2 R102, R102 ;  /* 0x0000006600667308 */ /* 0x000ee20000000800 */
[----:B-1----:R-:W-:Y:S01]  /*e000*/  @!P6 FMUL R98, R98, R98 ;  /* 0x000000626262e220 */ /* 0x002fe20000400000 */
[----:B------:R-:W-:-:S06]  /*e010*/  FSETP.GEU.AND P6, PT, R96, -126, PT ;  /* 0xc2fc00006000780b */ /* 0x000fcc0003fce000 */
[----:B------:R-:W1:Y:S01]  /*e020*/  MUFU.EX2 R103, R103 ;  /* 0x0000006700677308 */ /* 0x000e620000000800 */
[----:B--2---:R-:W-:Y:S01]  /*e030*/  @!P5 FMUL R99, R99, R99 ;  /* 0x000000636363d220 */ /* 0x004fe20000400000 */
[----:B------:R-:W-:-:S05]  /*e040*/  FSETP.GEU.AND P5, PT, R97, -126, PT ;  /* 0xc2fc00006100780b */ /* 0x000fca0003fae000 */
[----:B------:R-:W-:Y:S01]  /*e050*/  @!P6 FMUL R96, R96, 0.5 ;  /* 0x3f0000006060e820 */ /* 0x000fe20000400000 */
[----:B---3--:R-:W-:Y:S01]  /*e060*/  @!P4 FMUL R102, R102, R102 ;  /* 0x000000666666c220 */ /* 0x008fe20000400000 */
[----:B------:R-:W-:Y:S02]  /*e070*/  FSETP.GEU.AND P4, PT, R100, -126, PT ;  /* 0xc2fc00006400780b */ /* 0x000fe40003f8e000 */
[----:B------:R-:W2:Y:S04]  /*e080*/  MUFU.EX2 R41, R96 ;  /* 0x0000006000297308 */ /* 0x000ea80000000800 */
[----:B------:R-:W-:Y:S01]  /*e090*/  @!P5 FMUL R97, R97, 0.5 ;  /* 0x3f0000006161d820 */ /* 0x000fe20000400000 */
[----:B-1----:R-:W-:Y:S01]  /*e0a0*/  @!P3 FMUL R103, R103, R103 ;  /* 0x000000676767b220 */ /* 0x002fe20000400000 */
[----:B------:R-:W-:-:S04]  /*e0b0*/  FSETP.GEU.AND P3, PT, R101, -126, PT ;  /* 0xc2fc00006500780b */ /* 0x000fc80003f6e000 */
[----:B------:R-:W1:Y:S01]  /*e0c0*/  MUFU.EX2 R97, R97 ;  /* 0x0000006100617308 */ /* 0x000e620000000800 */
[----:B------:R-:W-:Y:S01]  /*e0d0*/  @!P4 FMUL R100, R100, 0.5 ;  /* 0x3f0000006464c820 */ /* 0x000fe20000400000 */
[----:B--2---:R-:W-:Y:S01]  /*e0e0*/  @!P6 FMUL R41, R41, R41 ;  /* 0x000000292929e220 */ /* 0x004fe20000400000 */
[----:B------:R-:W-:Y:S02]  /*e0f0*/  WARPGROUP.DEPBAR.LE gsb0, 0x0 ;  /* 0x00008000000079c5 */ /* 0x000fe40000010000 */
[----:B------:R-:W-:-:S04]  /*e100*/  WARPGROUP.ARRIVE ;  /* 0x00000000000079c5 */ /* 0x000fc80000000000 */
[----:B------:R-:W-:Y:S01]  /*e110*/  @!P3 FMUL R101, R101, 0.5 ;  /* 0x3f0000006565b820 */ /* 0x000fe20000400000 */
[----:B------:R-:W2:Y:S01]  /*e120*/  MUFU.EX2 R43, R100 ;  /* 0x00000064002b7308 */ /* 0x000ea20000000800 */
[----:B------:R-:W-:Y:S01]  /*e130*/  FSETP.GEU.AND P6, PT, R106, -126, PT ;  /* 0xc2fc00006a00780b */ /* 0x000fe20003fce000 */
[----:B------:R-:W-:Y:S01]  /*e140*/  HGMMA.64x16x16.F32 R192, R52, gdesc[UR12].tnspB, R192, gsb0 ;  /* 0x4020000c34c07df0 */ /* 0x000fe200080008c0 */
[----:B------:R-:W-:Y:S01]  /*e150*/  UMOV UR14, UR24 ;  /* 0x00000018000e7c82 */ /* 0x000fe20008000000 */
[----:B------:R-:W-:Y:S01]  /*e160*/  UMOV UR15, 0xc0000010 ;  /* 0xc0000010000f7882 */ /* 0x000fe20000000000 */
[----:B------:R-:W-:-:S03]  /*e170*/  UIADD3 UR24, UR7, 0x280, URZ ;  /* 0x0000028007187890 */ /* 0x000fc6000fffe03f */
[----:B------:R-:W3:Y:S01]  /*e180*/  MUFU.EX2 R101, R101 ;  /* 0x0000006500657308 */ /* 0x000ee20000000800 */
[----:B-1----:R-:W-:Y:S01]  /*e190*/  @!P5 FMUL R97, R97, R97 ;  /* 0x000000616161d220 */ /* 0x002fe20000400000 */
[----:B------:R-:W-:-:S04]  /*e1a0*/  FSETP.GEU.AND P5, PT, R107, -126, PT ;  /* 0xc2fc00006b00780b */ /* 0x000fc80003fae000 */
[----:B------:R-:W-:Y:S01]  /*e1b0*/  @!P6 FMUL R106, R106, 0.5 ;  /* 0x3f0000006a6ae820 */ /* 0x000fe20000400000 */
[----:B--2---:R-:W-:Y:S01]  /*e1c0*/  @!P4 FMUL R43, R43, R43 ;  /* 0x0000002b2b2bc220 */ /* 0x004fe20000400000 */
[----:B------:R-:W-:-:S04]  /*e1d0*/  FSETP.GEU.AND P4, PT, R110, -126, PT ;  /* 0xc2fc00006e00780b */ /* 0x000fc80003f8e000 */
[----:B------:R-:W1:Y:S03]  /*e1e0*/  MUFU.EX2 R106, R106 ;  /* 0x0000006a006a7308 */ /* 0x000e660000000800 */
[----:B------:R-:W-:Y:S01]  /*e1f0*/  @!P5 FMUL R107, R107, 0.5 ;  /* 0x3f0000006b6bd820 */ /* 0x000fe20000400000 */
[----:B---3--:R-:W-:Y:S01]  /*e200*/  @!P3 FMUL R101, R101, R101 ;  /* 0x000000656565b220 */ /* 0x008fe20000400000 */
[----:B------:R-:W-:-:S04]  /*e210*/  FSETP.GEU.AND P3, PT, R111, -126, PT ;  /* 0xc2fc00006f00780b */ /* 0x000fc80003f6e000 */
[----:B------:R-:W2:Y:S01]  /*e220*/  MUFU.EX2 R107, R107 ;  /* 0x0000006b006b7308 */ /* 0x000ea20000000800 */
[----:B------:R-:W-:-:S07]  /*e230*/  @!P4 FMUL R110, R110, 0.5 ;  /* 0x3f0000006e6ec820 */ /* 0x000fce0000400000 */
[----:B------:R-:W3:Y:S01]  /*e240*/  MUFU.EX2 R110, R110 ;  /* 0x0000006e006e7308 */ /* 0x000ee20000000800 */
[----:B-1----:R-:W-:Y:S01]  /*e250*/  @!P6 FMUL R106, R106, R106 ;  /* 0x0000006a6a6ae220 */ /* 0x002fe20000400000 */
[----:B------:R-:W-:Y:S01]  /*e260*/  @!P3 FMUL R111, R111, 0.5 ;  /* 0x3f0000006f6fb820 */ /* 0x000fe20000400000 */
[----:B------:R-:W-:-:S05]  /*e270*/  FSETP.GEU.AND P6, PT, R104, -126, PT ;  /* 0xc2fc00006800780b */ /* 0x000fca0003fce000 */
[----:B------:R-:W1:Y:S01]  /*e280*/  MUFU.EX2 R111, R111 ;  /* 0x0000006f006f7308 */ /* 0x000e620000000800 */
[----:B------:R-:W-:Y:S02]  /*e290*/  WARPGROUP.DEPBAR.LE gsb0, 0x0 ;  /* 0x00008000000079c5 */ /* 0x000fe40000010000 */
[----:B------:R-:W-:Y:S01]  /*e2a0*/  WARPGROUP.ARRIVE ;  /* 0x00000000000079c5 */ /* 0x000fe20000000000 */
[----:B--2---:R-:W-:Y:S01]  /*e2b0*/  @!P5 FMUL R107, R107, R107 ;  /* 0x0000006b6b6bd220 */ /* 0x004fe20000400000 */
        /* <DEDUP_REMOVED lines=8> */
[----:B------:R-:W2:Y:S01]  /*e340*/  MUFU.EX2 R45, R104 ;  /* 0x00000068002d7308 */ /* 0x000ea20000000800 */
[----:B-1----:R-:W-:Y:S01]  /*e350*/  @!P3 FMUL R111, R111, R111 ;  /* 0x0000006f6f6fb220 */ /* 0x002fe20000400000 */
[----:B------:R-:W-:Y:S01]  /*e360*/  FSETP.GEU.AND P3, PT, R109, -126, PT ;  /* 0xc2fc00006d00780b */ /* 0x000fe20003f6e000 */
[----:B------:R-:W-:-:S06]  /*e370*/  @!P5 FMUL R105, R105, 0.5 ;  /* 0x3f0000006969d820 */ /* 0x000fcc0000400000 */
[----:B------:R-:W1:Y:S03]  /*e380*/  MUFU.EX2 R105, R105 ;  /* 0x0000006900697308 */ /* 0x000e660000000800 */
[----:B------:R-:W-:-:S03]  /*e390*/  @!P4 FMUL R108, R108, 0.5 ;  /* 0x3f0000006c6cc820 */ /* 0x000fc60000400000 */
[----:B------:R-:W-:Y:S01]  /*e3a0*/  @!P3 FMUL R109, R109, 0.5 ;  /* 0x3f0000006d6db820 */ /* 0x000fe20000400000 */
[----:B--2---:R-:W-:Y:S01]  /*e3b0*/  @!P6 FMUL R45, R45, R45 ;  /* 0x0000002d2d2de220 */ /* 0x004fe20000400000 */
[----:B------:R-:W2:Y:S01]  /*e3c0*/  MUFU.EX2 R47, R108 ;  /* 0x0000006c002f7308 */ /* 0x000ea20000000800 */
[----:B------:R-:W-:-:S07]  /*e3d0*/  FSETP.GEU.AND P6, PT, R114, -126, PT ;  /* 0xc2fc00007200780b */ /* 0x000fce0003fce000 */
[----:B------:R-:W3:Y:S01]  /*e3e0*/  MUFU.EX2 R109, R109 ;  /* 0x0000006d006d7308 */ /* 0x000ee20000000800 */
[----:B-1----:R-:W-:Y:S01]  /*e3f0*/  @!P5 FMUL R105, R105, R105 ;  /* 0x000000696969d220 */ /* 0x002fe20000400000 */
[----:B------:R-:W-:-:S04]  /*e400*/  FSETP.GEU.AND P5, PT, R115, -126, PT ;  /* 0xc2fc00007300780b */ /* 0x000fc80003fae000 */
[----:B------:R-:W-:Y:S01]  /*e410*/  @!P6 FMUL R114, R114, 0.5 ;  /* 0x3f0000007272e820 */ /* 0x000fe20000400000 */
[----:B--2---:R-:W-:Y:S01]  /*e420*/  @!P4 FMUL R47, R47, R47 ;  /* 0x0000002f2f2fc220 */ /* 0x004fe20000400000 */
        /* <DEDUP_REMOVED lines=22> */
[----:B------:R-:W-:Y:S02]  /*e590*/  FSETP.GEU.AND P4, PT, R116, -126, PT ;  /* 0xc2fc00007400780b */ /* 0x000fe40003f8e000 */
[----:B------:R-:W1:Y:S06]  /*e5a0*/  MUFU.EX2 R49, R112 ;  /* 0x0000007000317308 */ /* 0x000e6c0000000800 */
[----:B------:R-:W-:Y:S01]  /*e5b0*/  @!P5 FMUL R113, R113, 0.5 ;  /* 0x3f0000007171d820 */ /* 0x000fe20000400000 */
[----:B--2---:R-:W-:Y:S01]  /*e5c0*/  @!P3 FMUL R119, R119, R119 ;  /* 0x000000777777b220 */ /* 0x004fe20000400000 */
[----:B------:R-:W-:Y:S01]  /*e5d0*/  FSETP.GEU.AND P3, PT, R117, -126, PT ;  /* 0xc2fc00007500780b */ /* 0x000fe20003f6e000 */
[----:B------:R-:W-:-:S02]  /*e5e0*/  WARPGROUP.DEPBAR.LE gsb0, 0x0 ;  /* 0x00008000000079c5 */ /* 0x000fc40000010000 */
        /* <DEDUP_REMOVED lines=22> */
[----:B------:R-:W-:Y:S01]  /*e750*/  @!P4 FMUL R126, R126, 0.5 ;  /* 0x3f0000007e7ec820 */ /* 0x000fe20000400000 */
[----:B------:R-:W-:Y:S02]  /*e760*/  WARPGROUP.DEPBAR.LE gsb0, 0x0 ;  /* 0x00008000000079c5 */ /* 0x000fe40000010000 */
[----:B------:R-:W-:-:S05]  /*e770*/  WARPGROUP.ARRIVE ;  /* 0x00000000000079c5 */ /* 0x000fca0000000000 */
[----:B------:R-:W-:Y:S01]  /*e780*/  @!P3 FMUL R127, R127, 0.5 ;  /* 0x3f0000007f7fb820 */ /* 0x000fe20000400000 */
[----:B------:R-:W3:Y:S01]  /*e790*/  MUFU.EX2 R126, R126 ;  /* 0x0000007e007e7308 */ /* 0x000ee20000000800 */
[----:B--2---:R-:W-:Y:S01]  /*e7a0*/  @!P6 FMUL R122, R122, R122 ;  /* 0x0000007a7a7ae220 */ /* 0x004fe20000400000 */
[----:B------:R-:W-:Y:S01]  /*e7b0*/  FSETP.GEU.AND P6, PT, R120, -126, PT ;  /* 0xc2fc00007800780b */ /* 0x000fe20003fce000 */
[----:B------:R-:W-:Y:S01]  /*e7c0*/  HGMMA.64x16x16.F32 R160, R52, gdesc[UR12].tnspB, R160, gsb0 ;  /* 0x4020000c34a07df0 */ /* 0x000fe200080008a0 */
[----:B------:R-:W-:Y:S01]  /*e7d0*/  UMOV UR14, UR13 ;  /* 0x0000000d000e7c82 */ /* 0x000fe20008000000 */
[----:B------:R-:W-:Y:S01]  /*e7e0*/  UMOV UR15, 0xc0000010 ;  /* 0xc0000010000f7882 */ /* 0x000fe20000000000 */
[----:B------:R-:W-:Y:S02]  /*e7f0*/  UIADD3 UR13, UR7, 0xa60, URZ ;  /* 0x00000a60070d7890 */ /* 0x000fe4000fffe03f */
[----:B------:R-:W2:Y:S01]  /*e800*/  MUFU.EX2 R127, R127 ;  /* 0x0000007f007f7308 */ /* 0x000ea20000000800 */
[----:B-1----:R-:W-:Y:S01]  /*e810*/  @!P5 FMUL R123, R123, R123 ;  /* 0x0000007b7b7bd220 */ /* 0x002fe20000400000 */
[----:B------:R-:W-:-:S05]  /*e820*/  FSETP.GEU.AND P5, PT, R121, -126, PT ;  /* 0xc2fc00007900780b */ /* 0x000fca0003fae000 */
[----:B------:R-:W-:Y:S01]  /*e830*/  @!P6 FMUL R120, R120, 0.5 ;  /* 0x3f0000007878e820 */ /* 0x000fe20000400000 */
[----:B---3--:R-:W-:Y:S01]  /*e840*/  @!P4 FMUL R126, R126, R126 ;  /* 0x0000007e7e7ec220 */ /* 0x008fe20000400000 */
[----:B------:R-:W-:-:S06]  /*e850*/  FSETP.GEU.AND P4, PT, R124, -126, PT ;  /* 0xc2fc00007c00780b */ /* 0x000fcc0003f8e000 */
[----:B------:R-:W-:Y:S01]  /*e860*/  @!P5 FMUL R121, R121, 0.5 ;  /* 0x3f0000007979d820 */ /* 0x000fe20000400000 */
[----:B--2---:R-:W-:Y:S01]  /*e870*/  @!P3 FMUL R127, R127, R127 ;  /* 0x0000007f7f7fb220 */ /* 0x004fe20000400000 */
[----:B------:R-:W-:-:S04]  /*e880*/  FSETP.GEU.AND P3, PT, R125, -126, PT ;  /* 0xc2fc00007d00780b */ /* 0x000fc80003f6e000 */
[----:B------:R-:W1:Y:S01]  /*e890*/  MUFU.EX2 R121, R121 ;  /* 0x0000007900797308 */ /* 0x000e620000000800 */
[----:B------:R-:W-:-:S08]  /*e8a0*/  @!P4 FMUL R124, R124, 0.5 ;  /* 0x3f0000007c7cc820 */ /* 0x000fd00000400000 */
[----:B------:R-:W-:-:S06]  /*e8b0*/  @!P3 FMUL R125, R125, 0.5 ;  /* 0x3f0000007d7db820 */ /* 0x000fcc0000400000 */
[----:B------:R-:W2:Y:S01]  /*e8c0*/  MUFU.EX2 R125, R125 ;  /* 0x0000007d007d7308 */ /* 0x000ea20000000800 */
[----:B------:R-:W-:Y:S02]  /*e8d0*/  WARPGROUP.DEPBAR.LE gsb0, 0x0 ;  /* 0x00008000000079c5 */ /* 0x000fe40000010000 */
[----:B------:R-:W-:Y:S01]  /*e8e0*/  WARPGROUP.ARRIVE ;  /* 0x00000000000079c5 */ /* 0x000fe20000000000 */
[----:B-1----:R-:W-:Y:S01]  /*e8f0*/  @!P5 FMUL R121, R121, R121 ;  /* 0x000000797979d220 */ /* 0x002fe20000400000 */
[----:B------:R-:W-:-:S04]  /*e900*/  FSETP.GEU.AND P5, PT, R131, -126, PT ;  /* 0xc2fc00008300780b */ /* 0x000fc80003fae000 */
[----:B------:R-:W-:Y:S01]  /*e910*/  HGMMA.64x16x16.F32 R152, R52, gdesc[UR12].tnspB, R152, gsb0 ;  /* 0x4020000c34987df0 */ /* 0x000fe20008000898 */
[----:B------:R-:W-:Y:S01]  /*e920*/  UMOV UR14, UR10 ;  /* 0x0000000a000e7c82 */ /* 0x000fe20008000000 */
[----:B------:R-:W-:Y:S01]  /*e930*/  UMOV UR15, 0xc0000010 ;  /* 0xc0000010000f7882 */ /* 0x000fe20000000000 */
[----:B------:R-:W-:Y:S01]  /*e940*/  UMOV UR10, UR11 ;  /* 0x0000000b000a7c82 */ /* 0x000fe20008000000 */
[----:B------:R-:W-:Y:S01]  /*e950*/  UMOV UR11, 0xc0000010 ;  /* 0xc0000010000b7882 */ /* 0x000fe20000000000 */
[----:B--2---:R-:W-:Y:S01]  /*e960*/  @!P3 FMUL R125, R125, R125 ;  /* 0x0000007d7d7db220 */ /* 0x004fe20000400000 */
[----:B------:R-:W-:-:S03]  /*e970*/  FSETP.GEU.AND P3, PT, R135, -126, PT ;  /* 0xc2fc00008700780b */ /* 0x000fc60003f6e000 */
[----:B------:R-:W-:-:S06]  /*e980*/  @!P5 FMUL R131, R131, 0.5 ;  /* 0x3f0000008383d820 */ /* 0x000fcc0000400000 */
[----:B------:R-:W1:Y:S04]  /*e990*/  MUFU.EX2 R131, R131 ;  /* 0x0000008300837308 */ /* 0x000e680000000800 */
[----:B------:R-:W-:-:S06]  /*e9a0*/  @!P3 FMUL R135, R135, 0.5 ;  /* 0x3f0000008787b820 */ /* 0x000fcc0000400000 */
[----:B------:R-:W2:Y:S01]  /*e9b0*/  MUFU.EX2 R135, R135 ;  /* 0x0000008700877308 */ /* 0x000ea20000000800 */
[----:B-1----:R-:W-:Y:S01]  /*e9c0*/  @!P5 FMUL R131, R131, R131 ;  /* 0x000000838383d220 */ /* 0x002fe20000400000 */
[----:B------:R-:W-:Y:S01]  /*e9d0*/  FSETP.GEU.AND P5, PT, R129, -126, PT ;  /* 0xc2fc00008100780b */ /* 0x000fe20003fae000 */
[----:B------:R-:W-:Y:S02]  /*e9e0*/  WARPGROUP.DEPBAR.LE gsb0, 0x0 ;  /* 0x00008000000079c5 */ /* 0x000fe40000010000 */
[----:B------:R-:W-:Y:S01]  /*e9f0*/  WARPGROUP.ARRIVE ;  /* 0x00000000000079c5 */ /* 0x000fe20000000000 */
[----:B--2---:R-:W-:Y:S01]  /*ea00*/  @!P3 FMUL R135, R135, R135 ;  /* 0x000000878787b220 */ /* 0x004fe20000400000 */
[----:B------:R-:W-:-:S08]  /*ea10*/  FSETP.GEU.AND P3, PT, R133, -126, PT ;  /* 0xc2fc00008500780b */ /* 0x000fd00003f6e000 */
[----:B------:R-:W-:Y:S01]  /*ea20*/  @!P5 FMUL R129, R129, 0.5 ;  /* 0x3f0000008181d820 */ /* 0x000fe20000400000 */
[----:B------:R-:W-:Y:S01]  /*ea30*/  HGMMA.64x16x16.F32 R200, R24, gdesc[UR12].tnspB, R200, gsb0 ;  /* 0x4020000c18c87df0 */ /* 0x000fe200080008c8 */
[----:B------:R-:W-:Y:S01]  /*ea40*/  UIADD3 UR14, UR7, 0x2a0, URZ ;  /* 0x000002a0070e7890 */ /* 0x000fe2000fffe03f */
[----:B------:R-:W-:-:S03]  /*ea50*/  UMOV UR15, 0xc0000010 ;  /* 0xc0000010000f7882 */ /* 0x000fc60000000000 */
[----:B------:R-:W1:Y:S01]  /*ea60*/  MUFU.EX2 R129, R129 ;  /* 0x0000008100817308 */ /* 0x000e620000000800 */
[----:B------:R-:W-:-:S07]  /*ea70*/  @!P3 FMUL R133, R133, 0.5 ;  /* 0x3f0000008585b820 */ /* 0x000fce0000400000 */
[----:B------:R-:W2:Y:S01]  /*ea80*/  MUFU.EX2 R133, R133 ;  /* 0x0000008500857308 */ /* 0x000ea20000000800 */
[----:B-1----:R-:W-:Y:S01]  /*ea90*/  @!P5 FMUL R129, R129, R129 ;  /* 0x000000818181d220 */ /* 0x002fe20000400000 */
[----:B------:R-:W-:Y:S01]  /*eaa0*/  FSETP.GEU.AND P5, PT, R139, -126, PT ;  /* 0xc2fc00008b00780b */ /* 0x000fe20003fae000 */
[----:B--2---:R-:W-:Y:S01]  /*eab0*/  @!P3 FMUL R133, R133, R133 ;  /* 0x000000858585b220 */ /* 0x004fe20000400000 */
[----:B------:R-:W-:-:S11]  /*eac0*/  FSETP.GEU.AND P3, PT, R143, -126, PT ;  /* 0xc2fc00008f00780b */ /* 0x000fd60003f6e000 */
[----:B------:R-:W-:-:S06]  /*ead0*/  @!P5 FMUL R139, R139, 0.5 ;  /* 0x3f0000008b8bd820 */ /* 0x000fcc0000400000 */
[----:B------:R-:W1:Y:S01]  /*eae0*/  MUFU.EX2 R139, R139 ;  /* 0x0000008b008b7308 */ /* 0x000e620000000800 */
[----:B------:R-:W-:Y:S02]  /*eaf0*/  WARPGROUP.DEPBAR.LE gsb0, 0x0 ;  /* 0x00008000000079c5 */ /* 0x000fe40000010000 */
[----:B------:R-:W-:Y:S01]  /*eb00*/  WARPGROUP.ARRIVE ;  /* 0x00000000000079c5 */ /* 0x000fe20000000000 */
[----:B------:R-:W-:-:S05]  /*eb10*/  @!P3 FMUL R143, R143, 0.5 ;  /* 0x3f0000008f8fb820 */ /* 0x000fca0000400000 */
[----:B------:R-:W-:Y:S01]  /*eb20*/  HGMMA.64x16x16.F32 R192, R24, gdesc[UR8].tnspB, R192, gsb0 ;  /* 0x4020000818c07df0 */ /* 0x000fe200080008c0 */
[----:B------:R-:W-:Y:S01]  /*eb30*/  UMOV UR10, UR9 ;  /* 0x00000009000a7c82 */ /* 0x000fe20008000000 */
[----:B------:R-:W-:Y:S01]  /*eb40*/  UMOV UR11, 0xc0000010 ;  /* 0xc0000010000b7882 */ /* 0x000fe20000000000 */
[----:B------:R-:W2:Y:S01]  /*eb50*/  MUFU.EX2 R143, R143 ;  /* 0x0000008f008f7308 */ /* 0x000ea20000000800 */
[----:B-1----:R-:W-:Y:S01]  /*eb60*/  @!P5 FMUL R139, R139, R139 ;  /* 0x0000008b8b8bd220 */ /* 0x002fe20000400000 */
[----:B------:R-:W-:Y:S01]  /*eb70*/  FSETP.GEU.AND P5, PT, R137, -126, PT ;  /* 0xc2fc00008900780b */ /* 0x000fe20003fae000 */
[----:B--2---:R-:W-:Y:S01]  /*eb80*/  @!P3 FMUL R143, R143, R143 ;  /* 0x0000008f8f8fb220 */ /* 0x004fe20000400000 */
[----:B------:R-:W-:-:S11]  /*eb90*/  FSETP.GEU.AND P3, PT, R141, -126, PT ;  /* 0xc2fc00008d00780b */ /* 0x000fd60003f6e000 */
[----:B------:R-:W-:-:S06]  /*eba0*/  @!P5 FMUL R137, R137, 0.5 ;  /* 0x3f0000008989d820 */ /* 0x000fcc0000400000 */
[----:B------:R-:W1:Y:S01]  /*ebb0*/  MUFU.EX2 R137, R137 ;  /* 0x0000008900897308 */ /* 0x000e620000000800 */
[----:B------:R-:W-:-:S07]  /*ebc0*/  @!P3 FMUL R141, R141, 0.5 ;  /* 0x3f0000008d8db820 */ /* 0x000fce0000400000 */
        /* <DEDUP_REMOVED lines=8> */
[----:B------:R-:W-:Y:S01]  /*ec50*/  UIADD3 UR12, UR7, 0xa80, URZ ;  /* 0x00000a80070c7890 */ /* 0x000fe2000fffe03f */
[----:B--2---:R-:W-:Y:S01]  /*ec60*/  @!P3 FMUL R141, R141, R141 ;  /* 0x0000008d8d8db220 */ /* 0x004fe20000400000 */
[----:B------:R-:W-:-:S04]  /*ec70*/  FSETP.GEU.AND P3, PT, R17, -126, PT ;  /* 0xc2fc00001100780b */ /* 0x000fc80003f6e000 */
[----:B------:R-:W-:-:S06]  /*ec80*/  @!P5 FMUL R147, R147, 0.5 ;  /* 0x3f0000009393d820 */ /* 0x000fcc0000400000 */
[----:B------:R-:W1:Y:S03]  /*ec90*/  MUFU.EX2 R147, R147 ;  /* 0x0000009300937308 */ /* 0x000e660000000800 */
[----:B------:R-:W-:Y:S01]  /*eca0*/  @!P3 FMUL R17, R17, 0.5 ;  /* 0x3f0000001111b820 */ /* 0x000fe20000400000 */
[----:B-1----:R-:W-:Y:S01]  /*ecb0*/  @!P5 FMUL R147, R147, R147 ;  /* 0x000000939393d220 */ /* 0x002fe20000400000 */
[----:B------:R-:W-:Y:S01]  /*ecc0*/  FSETP.GEU.AND P5, PT, R145, -126, PT ;  /* 0xc2fc00009100780b */ /* 0x000fe20003fae000 */
[----:B------:R-:W-:Y:S02]  /*ecd0*/  WARPGROUP.DEPBAR.LE gsb0, 0x0 ;  /* 0x00008000000079c5 */ /* 0x000fe40000010000 */
[----:B------:R-:W-:-:S10]  /*ece0*/  WARPGROUP.ARRIVE ;  /* 0x00000000000079c5 */ /* 0x000fd40000000000 */
[----:B------:R-:W-:Y:S01]  /*ecf0*/  @!P5 FMUL R145, R145, 0.5 ;  /* 0x3f0000009191d820 */ /* 0x000fe20000400000 */
[----:B------:R-:W-:Y:S01]  /*ed00*/  HGMMA.64x16x16.F32 R176, R24, gdesc[UR8].tnspB, R176, gsb0 ;  /* 0x4020000818b07df0 */ /* 0x000fe200080008b0 */
[----:B------:R-:W-:Y:S01]  /*ed10*/  UMOV UR10, UR8 ;  /* 0x00000008000a7c82 */ /* 0x000fe20008000000 */
[----:B------:R-:W-:Y:S01]  /*ed20*/  UMOV UR11, 0xc0000010 ;  /* 0xc0000010000b7882 */ /* 0x000fe20000000000 */
[----:B------:R-:W-:Y:S02]  /*ed30*/  UIADD3 UR8, UR7, 0x680, URZ ;  /* 0x0000068007087890 */ /* 0x000fe4000fffe03f */
        /* <DEDUP_REMOVED lines=21> */
[----:B------:R-:W-:Y:S01]  /*ee90*/  WARPGROUP.ARRIVE ;  /* 0x00000000000079c5 */ /* 0x000fe20000000000 */
[----:B------:R-:W-:Y:S01]  /*eea0*/  FADD R25, R12, R73 ;  /* 0x000000490c197221 */ /* 0x000fe20000000000 */
[----:B------:R-:W-:Y:S02]  /*eeb0*/  F2FP.F16.F32.PACK_AB R24, R81, R80 ;  /* 0x000000505118723e */ /* 0x000fe400000000ff */
[----:B------:R-:W-:Y:S01]  /*eec0*/  F2FP.F16.F32.PACK_AB R26, R85, R84 ;  /* 0x00000054551a723e */ /* 0x000fe200000000ff */
[----:B------:R-:W-:Y:S01]  /*eed0*/  FADD R12, R25, R76 ;  /* 0x0000004c190c7221 */ /* 0x000fe20000000000 */
[----:B------:R-:W-:Y:S01]  /*eee0*/  HGMMA.64x16x16.F32 R200, R220, gdesc[UR8].tnspB, R200, gsb0 ;  /* 0x40200008dcc87df0 */ /* 0x000fe200080008c8 */
[----:B------:R-:W-:Y:S01]  /*eef0*/  UMOV UR10, UR21 ;  /* 0x00000015000a7c82 */ /* 0x000fe20008000000 */
[----:B------:R-:W-:Y:S01]  /*ef00*/  UMOV UR11, 0xc0000010 ;  /* 0xc0000010000b7882 */ /* 0x000fe20000000000 */
[----:B------:R-:W-:Y:S01]  /*ef10*/  FADD R37, R12, R77 ;  /* 0x0000004d0c257221 */ /* 0x000fe20000000000 */
[----:B------:R-:W-:Y:S01]  /*ef20*/  FADD R12, R39, R82 ;  /* 0x00000052270c7221 */ /* 0x000fe20000000000 */
[----:B------:R-:W-:-:S03]  /*ef30*/  F2FP.F16.F32.PACK_AB R25, R83, R82 ;  /* 0x000000525319723e */ /* 0x000fc600000000ff */
[----:B------:R-:W-:-:S04]  /*ef40*/  FADD R27, R12, R83 ;  /* 0x000000530c1b7221 */ /* 0x000fc80000000000 */
[----:B------:R-:W-:Y:S01]  /*ef50*/  FADD R12, R27, R86 ;  /* 0x000000561b0c7221 */ /* 0x000fe20000000000 */
[----:B------:R-:W-:-:S03]  /*ef60*/  F2FP.F16.F32.PACK_AB R27, R87, R86 ;  /* 0x00000056571b723e */ /* 0x000fc600000000ff */
[----:B------:R-:W-:Y:S01]  /*ef70*/  FADD R39, R12, R87 ;  /* 0x000000570c277221 */ /* 0x000fe20000000000 */
[----:B------:R-:W-:-:S04]  /*ef80*/  FADD R12, R37, R80 ;  /* 0x00000050250c7221 */ /* 0x000fc80000000000 */
[----:B------:R-:W-:-:S04]  /*ef90*/  FADD R37, R12, R81 ;  /* 0x000000510c257221 */ /* 0x000fc80000000000 */
[----:B------:R-:W-:-:S04]  /*efa0*/  FADD R12, R37, R84 ;  /* 0x00000054250c7221 */ /* 0x000fc80000000000 */
[----:B------:R-:W-:Y:S01]  /*efb0*/  FADD R37, R12, R85 ;  /* 0x000000550c257221 */ /* 0x000fe20000000000 */
[----:B------:R-:W-:Y:S01]  /*efc0*/  FADD R12, R39, R90 ;  /* 0x0000005a270c7221 */ /* 0x000fe20000000000 */
        /* <DEDUP_REMOVED lines=117> */
[----:B------:R-:W-:Y:S01]  /*f720*/  F2FP.F16.F32.PACK_AB R31, R95, R94 ;  /* 0x0000005e5f1f723e */ /* 0x000fe200000000ff */
[----:B------:R-:W-:Y:S01]  /*f730*/  UIADD3 UR8, UR7, 0x900, URZ ;  /* 0x0000090007087890 */ /* 0x000fe2000fffe03f */
[----:B------:R-:W-:Y:S01]  /*f740*/  F2FP.F16.F32.PACK_AB R30, R93, R92 ;  /* 0x0000005c5d1e723e */ /* 0x000fe200000000ff */
[----:B------:R-:W-:Y:S01]  /*f750*/  FADD R39, R12, R95 ;  /* 0x0000005f0c277221 */ /* 0x000fe20000000000 */
[----:B------:R-:W-:-:S03]  /*f760*/  FADD R12, R37, R88 ;  /* 0x00000058250c7221 */ /* 0x000fc60000000000 */
[----:B------:R-:W-:-:S04]  /*f770*/  FADD R39, R39, R98 ;  /* 0x0000006227277221 */ /* 0x000fc80000000000 */
[----:B------:R-:W-:-:S04]  /*f780*/  FADD R39, R39, R99 ;  /* 0x0000006327277221 */ /* 0x000fc80000000000 */
[----:B------:R-:W-:-:S04]  /*f790*/  FADD R39, R39, R102 ;  /* 0x0000006627277221 */ /* 0x000fc80000000000 */
[----:B------:R-:W-:-:S04]  /*f7a0*/  FADD R39, R39, R103 ;  /* 0x0000006727277221 */ /* 0x000fc80000000000 */
[----:B------:R-:W-:-:S04]  /*f7b0*/  FADD R39, R39, R106 ;  /* 0x0000006a27277221 */ /* 0x000fc80000000000 */
[----:B------:R-:W-:-:S04]  /*f7c0*/  FADD R39, R39, R107 ;  /* 0x0000006b27277221 */ /* 0x000fc80000000000 */
[----:B------:R-:W-:-:S04]  /*f7d0*/  FADD R39, R39, R110 ;  /* 0x0000006e27277221 */ /* 0x000fc80000000000 */
[----:B------:R-:W-:Y:S01]  /*f7e0*/  FADD R39, R39, R111 ;  /* 0x0000006f27277221 */ /* 0x000fe20000000000 */
[----:B------:R-:W-:Y:S02]  /*f7f0*/  WARPGROUP.DEPBAR.LE gsb0, 0x0 ;  /* 0x00008000000079c5 */ /* 0x000fe40000010000 */
[----:B------:R-:W-:Y:S01]  /*f800*/  WARPGROUP.ARRIVE ;  /* 0x00000000000079c5 */ /* 0x000fe20000000000 */
[----:B------:R-:W-:-:S04]  /*f810*/  FADD R39, R39, R114 ;  /* 0x0000007227277221 */ /* 0x000fc80000000000 */
[----:B------:R-:W-:Y:S01]  /*f820*/  FADD R39, R39, R115 ;  /* 0x0000007327277221 */ /* 0x000fe20000000000 */
[----:B------:R-:W-:Y:S01]  /*f830*/  HGMMA.64x16x16.F32 R192, R32, gdesc[UR8].tnspB, R192, gsb0 ;  /* 0x4020000820c07df0 */ /* 0x000fe200080008c0 */
[----:B------:R-:W-:Y:S01]  /*f840*/  UMOV UR10, UR28 ;  /* 0x0000001c000a7c82 */ /* 0x000fe20008000000 */
[----:B------:R-:W-:Y:S01]  /*f850*/  UMOV UR11, 0xc0000010 ;  /* 0xc0000010000b7882 */ /* 0x000fe20000000000 */
[----:B------:R-:W-:Y:S01]  /*f860*/  UIADD3 UR28, UR7, 0x320, URZ ;  /* 0x00000320071c7890 */ /* 0x000fe2000fffe03f */
[----:B------:R-:W-:-:S04]  /*f870*/  FADD R39, R39, R118 ;  /* 0x0000007627277221 */ /* 0x000fc80000000000 */
[----:B------:R-:W-:-:S04]  /*f880*/  FADD R39, R39, R119 ;  /* 0x0000007727277221 */ /* 0x000fc80000000000 */
[----:B------:R-:W-:-:S04]  /*f890*/  FADD R39, R39, R122 ;  /* 0x0000007a27277221 */ /* 0x000fc80000000000 */
[----:B------:R-:W-:-:S04]  /*f8a0*/  FADD R39, R39, R123 ;  /* 0x0000007b27277221 */ /* 0x000fc80000000000 */
[----:B------:R-:W-:-:S04]  /*f8b0*/  FADD R39, R39, R126 ;  /* 0x0000007e27277221 */ /* 0x000fc80000000000 */
[----:B------:R-:W-:Y:S01]  /*f8c0*/  FADD R39, R39, R127 ;  /* 0x0000007f27277221 */ /* 0x000fe20000000000 */
        /* <DEDUP_REMOVED lines=32> */
[----:B------:R-:W1:Y:S03]  /*fad0*/  MUFU.EX2 R35, R124 ;  /* 0x0000007c00237308 */ /* 0x000e660000000800 */
[----:B------:R-:W-:Y:S01]  /*fae0*/  FADD R12, R33, R92 ;  /* 0x0000005c210c7221 */ /* 0x000fe20000000000 */
[----:B------:R-:W-:Y:S01]  /*faf0*/  HGMMA.64x16x16.F32 R200, R24, gdesc[UR8].tnspB, R200, gsb0 ;  /* 0x4020000818c87df0 */ /* 0x000fe200080008c8 */
[----:B------:R-:W-:Y:S01]  /*fb00*/  UMOV UR10, UR32 ;  /* 0x00000020000a7c82 */ /* 0x000fe20008000000 */
[----:B------:R-:W-:Y:S01]  /*fb10*/  UMOV UR11, 0xc0000010 ;  /* 0xc0000010000b7882 */ /* 0x000fe20000000000 */
[----:B------:R-:W-:Y:S01]  /*fb20*/  FADD R12, R12, R93 ;  /* 0x0000005d0c0c7221 */ /* 0x000fe20000000000 */
[----:B------:R-:W2:Y:S03]  /*fb30*/  MUFU.EX2 R33, R120 ;  /* 0x0000007800217308 */ /* 0x000ea60000000800 */
[----:B------:R-:W-:-:S04]  /*fb40*/  FADD R12, R12, R41 ;  /* 0x000000290c0c7221 */ /* 0x000fc80000000000 */
[----:B------:R-:W-:Y:S01]  /*fb50*/  FADD R12, R12, R97 ;  /* 0x000000610c0c7221 */ /* 0x000fe20000000000 */
[----:B-1----:R-:W-:Y:S01]  /*fb60*/  @!P4 FMUL R35, R35, R35 ;  /* 0x000000232323c220 */ /* 0x002fe20000400000 */
[----:B------:R-:W-:Y:S02]  /*fb70*/  FSETP.GEU.AND P4, PT, R134, -126, PT ;  /* 0xc2fc00008600780b */ /* 0x000fe40003f8e000 */
[----:B------:R-:W-:-:S04]  /*fb80*/  FADD R12, R12, R43 ;  /* 0x0000002b0c0c7221 */ /* 0x000fc80000000000 */
[----:B------:R-:W-:Y:S01]  /*fb90*/  FADD R12, R12, R101 ;  /* 0x000000650c0c7221 */ /* 0x000fe20000000000 */
[----:B--2---:R-:W-:Y:S01]  /*fba0*/  @!P6 FMUL R33, R33, R33 ;  /* 0x000000212121e220 */ /* 0x004fe20000400000 */
[----:B------:R-:W-:Y:S02]  /*fbb0*/  FSETP.GEU.AND P6, PT, R130, -126, PT ;  /* 0xc2fc00008200780b */ /* 0x000fe40003fce000 */
[----:B------:R-:W-:-:S03]  /*fbc0*/  FADD R12, R12, R45 ;  /* 0x0000002d0c0c7221 */ /* 0x000fc60000000000 */
[----:B------:R-:W-:Y:S01]  /*fbd0*/  @!P4 FMUL R134, R134, 0.5 ;  /* 0x3f0000008686c820 */ /* 0x000fe20000400000 */
[----:B------:R-:W-:-:S04]  /*fbe0*/  FADD R12, R12, R105 ;  /* 0x000000690c0c7221 */ /* 0x000fc80000000000 */
[----:B------:R-:W-:Y:S01]  /*fbf0*/  FADD R12, R12, R47 ;  /* 0x0000002f0c0c7221 */ /* 0x000fe20000000000 */
[----:B------:R-:W1:Y:S02]  /*fc00*/  MUFU.EX2 R134, R134 ;  /* 0x0000008600867308 */ /* 0x000e640000000800 */
[----:B------:R-:W-:Y:S01]  /*fc10*/  @!P6 FMUL R130, R130, 0.5 ;  /* 0x3f0000008282e820 */ /* 0x000fe20000400000 */
[----:B------:R-:W-:-:S04]  /*fc20*/  FADD R12, R12, R109 ;  /* 0x0000006d0c0c7221 */ /* 0x000fc80000000000 */
[----:B------:R-:W-:Y:S01]  /*fc30*/  FADD R12, R12, R49 ;  /* 0x000000310c0c7221 */ /* 0x000fe20000000000 */
[----:B------:R-:W2:Y:S01]  /*fc40*/  MUFU.EX2 R130, R130 ;  /* 0x0000008200827308 */ /* 0x000ea20000000800 */
        /* <DEDUP_REMOVED lines=8> */
[----:B-1----:R-:W-:Y:S01]  /*fcd0*/  @!P4 FMUL R134, R134, R134 ;  /* 0x000000868686c220 */ /* 0x002fe20000400000 */
[----:B------:R-:W-:Y:S01]  /*fce0*/  FSETP.GEU.AND P4, PT, R132, -126, PT ;  /* 0xc2fc00008400780b */ /* 0x000fe20003f8e000 */
[----:B------:R-:W-:Y:S01]  /*fcf0*/  FADD R12, R12, R117 ;  /* 0x000000750c0c7221 */ /* 0x000fe20000000000 */
[----:B--2---:R-:W-:Y:S01]  /*fd00*/  @!P6 FMUL R130, R130, R130 ;  /* 0x000000828282e220 */ /* 0x004fe20000400000 */
[----:B------:R-:W-:Y:S02]  /*fd10*/  FSETP.GEU.AND P6, PT, R128, -126, PT ;  /* 0xc2fc00008000780b */ /* 0x000fe40003fce000 */
[----:B------:R-:W-:Y:S01]  /*fd20*/  FADD R12, R12, R33 ;  /* 0x000000210c0c7221 */ /* 0x000fe20000000000 */
[----:B------:R-:W-:-:S03]  /*fd30*/  FADD R39, R39, R130 ;  /* 0x0000008227277221 */ /* 0x000fc60000000000 */
[----:B------:R-:W-:Y:S01]  /*fd40*/  FADD R12, R12, R121 ;  /* 0x000000790c0c7221 */ /* 0x000fe20000000000 */
[----:B------:R-:W-:-:S03]  /*fd50*/  FADD R39, R39, R131 ;  /* 0x0000008327277221 */ /* 0x000fc60000000000 */
[----:B------:R-:W-:Y:S01]  /*fd60*/  @!P4 FMUL R132, R132, 0.5 ;  /* 0x3f0000008484c820 */ /* 0x000fe20000400000 */
[----:B------:R-:W-:Y:S01]  /*fd70*/  FADD R12, R12, R35 ;  /* 0x000000230c0c7221 */ /* 0x000fe20000000000 */
[----:B------:R-:W-:Y:S01]  /*fd80*/  FADD R39, R39, R134 ;  /* 0x0000008627277221 */ /* 0x000fe20000000000 */
[----:B------:R-:W-:Y:S02]  /*fd90*/  @!P6 FMUL R128, R128, 0.5 ;  /* 0x3f0000008080e820 */ /* 0x000fe40000400000 */
[----:B------:R-:W-:Y:S01]  /*fda0*/  FADD R12, R12, R125 ;  /* 0x0000007d0c0c7221 */ /* 0x000fe20000000000 */
[----:B------:R-:W-:Y:S01]  /*fdb0*/  FADD R39, R39, R135 ;  /* 0x0000008727277221 */ /* 0x000fe20000000000 */
[----:B------:R-:W-:Y:S02]  /*fdc0*/  WARPGROUP.DEPBAR.LE gsb0, 0x0 ;  /* 0x00008000000079c5 */ /* 0x000fe40000010000 */
[----:B------:R-:W-:-:S06]  /*fdd0*/  WARPGROUP.ARRIVE ;  /* 0x00000000000079c5 */ /* 0x000fcc0000000000 */
[----:B------:R-:W-:Y:S03]  /*fde0*/  HGMMA.64x16x16.F32 R184, R24, gdesc[UR28].tnspB, R184, gsb0 ;  /* 0x4020001c18b87df0 */ /* 0x000fe600080008b8 */
        /* <DEDUP_REMOVED lines=23> */
[----:B------:R-:W-:Y:S02]  /*ff60*/  F2FP.F16.F32.PACK_AB R25, R99, R98 ;  /* 0x000000626319723e */ /* 0x000fe400000000ff */
[----:B------:R-:W-:Y:S02]  /*ff70*/  F2FP.F16.F32.PACK_AB R27, R103, R102 ;  /* 0x00000066671b723e */ /* 0x000fe400000000ff */
[----:B------:R-:W-:Y:S01]  /*ff80*/  F2FP.F16.F32.PACK_AB R24, R97, R41 ;  /* 0x000000296118723e */ /* 0x000fe200000000ff */
[----:B------:R-:W-:Y:S01]  /*ff90*/  HGMMA.64x16x16.F32 R200, R28, gdesc[UR12].tnspB, R200, gsb0 ;  /* 0x4020000c1cc87df0 */ /* 0x000fe200080008c8 */
[----:B------:R-:W-:Y:S01]  /*ffa0*/  UMOV UR14, UR16 ;  /* 0x00000010000e7c82 */ /* 0x000fe20008000000 */
[----:B------:R-:W-:Y:S01]  /*ffb0*/  UMOV UR15, 0xc0000010 ;  /* 0xc0000010000f7882 */ /* 0x000fe20000000000 */
[----:B------:R-:W-:Y:S01]  /*ffc0*/  F2FP.F16.F32.PACK_AB R26, R101, R43 ;  /* 0x0000002b651a723e */ /* 0x000fe200000000ff */
[----:B------:R-:W-:Y:S01]  /*ffd0*/  UIADD3 UR16, UR7, 0x140, URZ ;  /* 0x0000014007107890 */ /* 0x000fe2000fffe03f */
[----:B------:R-:W-:-:S02]  /*ffe0*/  WARPGROUP.DEPBAR.LE gsb0, 0x0 ;  /* 0x00008000000079c5 */ /* 0x000fc40000010000 */
        /* <DEDUP_REMOVED lines=33> */
[----:B------:R-:W-:Y:S03]  /*10200*/  HGMMA.64x16x16.F32 R200, R24, gdesc[UR20].tnspB, R200, gsb0 ;  /* 0x4020001418c87df0 */ /* 0x000fe600080008c8 */
[----:B------:R-:W2:Y:S08]  /*10210*/  MUFU.EX2 R31, R132 ;  /* 0x00000084001f7308 */ /* 0x000eb00000000800 */
[----:B------:R-:W3:Y:S01]  /*10220*/  MUFU.EX2 R28, R17 ;  /* 0x00000011001c7308 */ /* 0x000ee20000000800 */
[----:B-1----:R-:W-:Y:S01]  /*10230*/  @!P6 FMUL R29, R29, R29 ;  /* 0x0000001d1d1de220 */ /* 0x002fe20000400000 */
[----:B------:R-:W-:-:S03]  /*10240*/  FSETP.GEU.AND P6, PT, R138, -126, PT ;  /* 0xc2fc00008a00780b */ /* 0x000fc60003fce000 */
[----:B------:R-:W-:Y:S01]  /*10250*/  FADD R12, R12, R29 ;  /* 0x0000001d0c0c7221 */ /* 0x000fe20000000000 */
[----:B--2---:R-:W-:Y:S01]  /*10260*/  @!P4 FMUL R31, R31, R31 ;  /* 0x0000001f1f1fc220 */ /* 0x004fe20000400000 */
[----:B------:R-:W-:Y:S02]  /*10270*/  FSETP.GEU.AND P4, PT, R142, -126, PT ;  /* 0xc2fc00008e00780b */ /* 0x000fe40003f8e000 */
[----:B------:R-:W-:-:S06]  /*10280*/  FADD R12, R12, R129 ;  /* 0x000000810c0c7221 */ /* 0x000fcc0000000000 */
[----:B------:R-:W-:Y:S01]  /*10290*/  @!P6 FMUL R138, R138, 0.5 ;  /* 0x3f0000008a8ae820 */ /* 0x000fe20000400000 */
[----:B------:R-:W-:Y:S01]  /*102a0*/  FADD R12, R12, R31 ;  /* 0x0000001f0c0c7221 */ /* 0x000fe20000000000 */
[----:B---3--:R-:W-:Y:S01]  /*102b0*/  @!P3 FMUL R28, R28, R28 ;  /* 0x0000001c1c1cb220 */ /* 0x008fe20000400000 */
[----:B------:R-:W-:Y:S02]  /*102c0*/  FSETP.GEU.AND P3, PT, R148, -126, PT ;  /* 0xc2fc00009400780b */ /* 0x000fe40003f6e000 */
[----:B------:R-:W-:Y:S01]  /*102d0*/  FADD R12, R12, R133 ;  /* 0x000000850c0c7221 */ /* 0x000fe20000000000 */
[----:B------:R-:W1:Y:S01]  /*102e0*/  MUFU.EX2 R138, R138 ;  /* 0x0000008a008a7308 */ /* 0x000e620000000800 */
[----:B------:R-:W-:-:S07]  /*102f0*/  @!P4 FMUL R142, R142, 0.5 ;  /* 0x3f0000008e8ec820 */ /* 0x000fce0000400000 */
[----:B------:R-:W2:Y:S01]  /*10300*/  MUFU.EX2 R142, R142 ;  /* 0x0000008e008e7308 */ /* 0x000ea20000000800 */
[----:B------:R-:W-:Y:S02]  /*10310*/  WARPGROUP.DEPBAR.LE gsb0, 0x0 ;  /* 0x00008000000079c5 */ /* 0x000fe40000010000 */
[----:B------:R-:W-:Y:S01]  /*10320*/  WARPGROUP.ARRIVE ;  /* 0x00000000000079c5 */ /* 0x000fe20000000000 */
[----:B------:R-:W-:Y:S01]  /*10330*/  @!P3 FMUL R148, R148, 0.5 ;  /* 0x3f0000009494b820 */ /* 0x000fe20000400000 */
[----:B-1----:R-:W-:-:S04]  /*10340*/  @!P6 FMUL R138, R138, R138 ;  /* 0x0000008a8a8ae220 */ /* 0x002fc80000400000 */
[----:B------:R-:W-:Y:S01]  /*10350*/  HGMMA.64x16x16.F32 R192, R24, gdesc[UR16].tnspB, R192, gsb0 ;  /* 0x4020001018c07df0 */ /* 0x000fe200080008c0 */
[----:B------:R-:W-:Y:S01]  /*10360*/  UMOV UR19, 0xc0000010 ;  /* 0xc000001000137882 */ /* 0x000fe20000000000 */
[----:B------:R-:W-:Y:S01]  /*10370*/  FSETP.GEU.AND P6, PT, R136, -126, PT ;  /* 0xc2fc00008800780b */ /* 0x000fe20003fce000 */
[----:B------:R-:W-:Y:S01]  /*10380*/  FADD R39, R39, R138 ;  /* 0x0000008a27277221 */ /* 0x000fe20000000000 */
[----:B--2---:R-:W-:Y:S01]  /*10390*/  @!P4 FMUL R142, R142, R142 ;  /* 0x0000008e8e8ec220 */ /* 0x004fe20000400000 */
[----:B------:R-:W-:Y:S02]  /*103a0*/  FSETP.GEU.AND P4, PT, R140, -126, PT ;  /* 0xc2fc00008c00780b */ /* 0x000fe40003f8e000 */
[----:B------:R-:W-:-:S04]  /*103b0*/  FADD R39, R39, R139 ;  /* 0x0000008b27277221 */ /* 0x000fc80000000000 */
[----:B------:R-:W-:-:S04]  /*103c0*/  FADD R39, R39, R142 ;  /* 0x0000008e27277221 */ /* 0x000fc80000000000 */
[----:B------:R-:W-:Y:S01]  /*103d0*/  @!P6 FMUL R136, R136, 0.5 ;  /* 0x3f0000008888e820 */ /* 0x000fe20000400000 */
[----:B------:R-:W-:-:S03]  /*103e0*/  FADD R39, R39, R143 ;  /* 0x0000008f27277221 */ /* 0x000fc60000000000 */
[----:B------:R-:W1:Y:S01]  /*103f0*/  MUFU.EX2 R37, R136 ;  /* 0x0000008800257308 */ /* 0x000e620000000800 */
[----:B------:R-:W-:-:S07]  /*10400*/  @!P4 FMUL R140, R140, 0.5 ;  /* 0x3f0000008c8cc820 */ /* 0x000fce0000400000 */
[----:B------:R-:W2:Y:S01]  /*10410*/  MUFU.EX2 R41, R140 ;  /* 0x0000008c00297308 */ /* 0x000ea20000000800 */
[----:B-1----:R-:W-:Y:S01]  /*10420*/  @!P6 FMUL R37, R37, R37 ;  /* 0x000000252525e220 */ /* 0x002fe20000400000 */
[----:B------:R-:W-:-:S03]  /*10430*/  FSETP.GEU.AND P6, PT, R146, -126, PT ;  /* 0xc2fc00009200780b */ /* 0x000fc60003fce000 */
[----:B------:R-:W-:Y:S01]  /*10440*/  FADD R12, R12, R37 ;  /* 0x000000250c0c7221 */ /* 0x000fe20000000000 */
[----:B------:R-:W-:Y:S02]  /*10450*/  WARPGROUP.DEPBAR.LE gsb0, 0x0 ;  /* 0x00008000000079c5 */ /* 0x000fe40000010000 */
[----:B------:R-:W-:Y:S01]  /*10460*/  WARPGROUP.ARRIVE ;  /* 0x00000000000079c5 */ /* 0x000fe20000000000 */
[----:B--2---:R-:W-:Y:S01]  /*10470*/  @!P4 FMUL R41, R41, R41 ;  /* 0x000000292929c220 */ /* 0x004fe20000400000 */
[----:B------:R-:W-:Y:S01]  /*10480*/  FSETP.GEU.AND P4, PT, R150, -126, PT ;  /* 0xc2fc00009600780b */ /* 0x000fe20003f8e000 */
[----:B------:R-:W-:-:S03]  /*10490*/  FADD R12, R12, R137 ;  /* 0x000000890c0c7221 */ /* 0x000fc60000000000 */
[----:B------:R-:W-:Y:S01]  /*104a0*/  HGMMA.64x16x16.F32 R184, R24, gdesc[UR8].tnspB, R184, gsb0 ;  /* 0x4020000818b87df0 */ /* 0x000fe200080008b8 */
[----:B------:R-:W-:Y:S01]  /*104b0*/  UMOV UR10, UR6 ;  /* 0x00000006000a7c82 */ /* 0x000fe20008000000 */
[----:B------:R-:W-:Y:S01]  /*104c0*/  UMOV UR11, 0xc0000010 ;  /* 0xc0000010000b7882 */ /* 0x000fe20000000000 */
[----:B------:R-:W-:Y:S01]  /*104d0*/  UIADD3 UR6, UR7, 0x740, URZ ;  /* 0x0000074007067890 */ /* 0x000fe2000fffe03f */
[----:B------:R-:W-:Y:S01]  /*104e0*/  @!P6 FMUL R146, R146, 0.5 ;  /* 0x3f0000009292e820 */ /* 0x000fe20000400000 */
[----:B------:R-:W-:-:S04]  /*104f0*/  FADD R12, R12, R41 ;  /* 0x000000290c0c7221 */ /* 0x000fc80000000000 */
[----:B------:R-:W-:Y:S01]  /*10500*/  @!P4 FMUL R150, R150, 0.5 ;  /* 0x3f0000009696c820 */ /* 0x000fe20000400000 */
[----:B------:R-:W1:Y:S01]  /*10510*/  MUFU.EX2 R146, R146 ;  /* 0x0000009200927308 */ /* 0x000e620000000800 */
[----:B------:R-:W-:-:S07]  /*10520*/  FADD R12, R12, R141 ;  /* 0x0000008d0c0c7221 */ /* 0x000fce0000000000 */
[----:B------:R-:W2:Y:S01]  /*10530*/  MUFU.EX2 R150, R150 ;  /* 0x0000009600967308 */ /* 0x000ea20000000800 */
[----:B-1----:R-:W-:Y:S01]  /*10540*/  @!P6 FMUL R146, R146, R146 ;  /* 0x000000929292e220 */ /* 0x002fe20000400000 */
[----:B------:R-:W-:-:S03]  /*10550*/  FSETP.GEU.AND P6, PT, R144, -126, PT ;  /* 0xc2fc00009000780b */ /* 0x000fc60003fce000 */
[----:B------:R-:W-:Y:S01]  /*10560*/  FADD R39, R39, R146 ;  /* 0x0000009227277221 */ /* 0x000fe20000000000 */
[----:B--2---:R-:W-:Y:S01]  /*10570*/  @!P4 FMUL R150, R150, R150 ;  /* 0x000000969696c220 */ /* 0x004fe20000400000 */
[----:B------:R-:W-:Y:S02]  /*10580*/  FSETP.GEU.AND P4, PT, R38, -126, PT ;  /* 0xc2fc00002600780b */ /* 0x000fe40003f8e000 */
[----:B------:R-:W-:-:S06]  /*10590*/  FADD R39, R39, R147 ;  /* 0x0000009327277221 */ /* 0x000fcc0000000000 */
[----:B------:R-:W-:Y:S01]  /*105a0*/  @!P6 FMUL R144, R144, 0.5 ;  /* 0x3f0000009090e820 */ /* 0x000fe20000400000 */
[----:B------:R-:W-:Y:S02]  /*105b0*/  WARPGROUP.DEPBAR.LE gsb0, 0x0 ;  /* 0x00008000000079c5 */ /* 0x000fe40000010000 */
[----:B------:R-:W-:Y:S01]  /*105c0*/  WARPGROUP.ARRIVE ;  /* 0x00000000000079c5 */ /* 0x000fe20000000000 */
[----:B------:R-:W1:Y:S01]  /*105d0*/  MUFU.EX2 R17, R144 ;  /* 0x0000009000117308 */ /* 0x000e620000000800 */
[----:B------:R-:W-:Y:S01]  /*105e0*/  FADD R39, R39, R150 ;  /* 0x0000009627277221 */ /* 0x000fe20000000000 */
[----:B------:R-:W-:-:S03]  /*105f0*/  @!P4 FMUL R38, R38, 0.5 ;  /* 0x3f0000002626c820 */ /* 0x000fc60000400000 */
[----:B------:R-:W-:Y:S01]  /*10600*/  HGMMA.64x16x16.F32 R176, R24, gdesc[UR8].tnspB, R176, gsb0 ;  /* 0x4020000818b07df0 */ /* 0x000fe200080008b0 */
[----:B------:R-:W-:Y:S01]  /*10610*/  UMOV UR10, UR8 ;  /* 0x00000008000a7c82 */ /* 0x000fe20008000000 */
[----:B------:R-:W-:Y:S01]  /*10620*/  UMOV UR11, 0xc0000010 ;  /* 0xc0000010000b7882 */ /* 0x000fe20000000000 */
[----:B------:R-:W-:Y:S01]  /*10630*/  UIADD3 UR8, UR7, 0x940, URZ ;  /* 0x0000094007087890 */ /* 0x000fe2000fffe03f */
[----:B------:R-:W2:Y:S01]  /*10640*/  MUFU.EX2 R38, R38 ;  /* 0x0000002600267308 */ /* 0x000ea20000000800 */
[----:B-1----:R-:W-:-:S04]  /*10650*/  @!P6 FMUL R17, R17, R17 ;  /* 0x000000111111e220 */ /* 0x002fc80000400000 */
[----:B------:R-:W-:-:S04]  /*10660*/  FADD R12, R12, R17 ;  /* 0x000000110c0c7221 */ /* 0x000fc80000000000 */
[----:B------:R-:W-:Y:S01]  /*10670*/  FADD R12, R12, R145 ;  /* 0x000000910c0c7221 */ /* 0x000fe20000000000 */
[----:B--2---:R-:W-:Y:S01]  /*10680*/  @!P4 FMUL R38, R38, R38 ;  /* 0x000000262626c220 */ /* 0x004fe20000400000 */
[----:B------:R-:W-:-:S04]  /*10690*/  ISETP.NE.AND P4, PT, R15, 0x4, PT ;  /* 0x000000040f00780c */ /* 0x000fc80003f85270 */
[----:B------:R-:W-:Y:S01]  /*106a0*/  SEL R15, R15, RZ, P4 ;  /* 0x000000ff0f0f7207 */ /* 0x000fe20002000000 */
        /* <DEDUP_REMOVED lines=18> */
[----:B------:R-:W-:Y:S02]  /*107d0*/  F2FP.F16.F32.PACK_AB R25, R107, R106 ;  /* 0x0000006a6b19723e */ /* 0x000fe400000000ff */
[----:B------:R-:W-:Y:S02]  /*107e0*/  F2FP.F16.F32.PACK_AB R27, R111, R110 ;  /* 0x0000006e6f1b723e */ /* 0x000fe400000000ff */
[----:B------:R-:W-:-:S02]  /*107f0*/  F2FP.F16.F32.PACK_AB R24, R105, R45 ;  /* 0x0000002d6918723e */ /* 0x000fc400000000ff */
[----:B------:R-:W-:-:S04]  /*10800*/  F2FP.F16.F32.PACK_AB R26, R109, R47 ;  /* 0x0000002f6d1a723e */ /* 0x000fc800000000ff */
        /* <DEDUP_REMOVED lines=43> */
[----:B------:R-:W-:-:S04]  /*10ac0*/  F2FP.F16.F32.PACK_AB R26, R117, R51 ;  /* 0x00000033751a723e */ /* 0x000fc800000000ff */
        /* <DEDUP_REMOVED lines=44> */
[----:B------:R-:W1:Y:S03]  /*10d90*/  MUFU.EX2 R33, R148 ;  /* 0x0000009400217308 */ /* 0x000e660000000800 */
[----:B------:R-:W-:-:S06]  /*10da0*/  WARPGROUP.ARRIVE ;  /* 0x00000000000079c5 */ /* 0x000fcc0000000000 */
[----:B------:R-:W-:Y:S01]  /*10db0*/  HGMMA.64x16x16.F32 R200, R24, gdesc[UR16].tnspB, R200, gsb0 ;  /* 0x4020001018c87df0 */ /* 0x000fe200080008c8 */
[----:B------:R-:W-:Y:S01]  /*10dc0*/  UMOV UR18, UR8 ;  /* 0x0000000800127c82 */ /* 0x000fe20008000000 */
[----:B------:R-:W-:Y:S01]  /*10dd0*/  UMOV UR19, 0xc0000010 ;  /* 0xc000001000137882 */ /* 0x000fe20000000000 */
[----:B------:R-:W-:Y:S01]  /*10de0*/  UIADD3 UR8, UR7, 0x3a0, URZ ;  /* 0x000003a007087890 */ /* 0x000fe2000fffe03f */
[----:B-1----:R-:W-:Y:S01]  /*10df0*/  @!P3 FMUL R33, R33, R33 ;  /* 0x000000212121b220 */ /* 0x002fe20000400000 */
[----:B------:R-:W-:-:S04]  /*10e00*/  ISETP.NE.AND P3, PT, R6, 0x4, PT ;  /* 0x000000040600780c */ /* 0x000fc80003f65270 */
[----:B------:R-:W-:-:S05]  /*10e10*/  SEL R6, R6, RZ, P3 ;  /* 0x000000ff06067207 */ /* 0x000fca0001800000 */
[C---:B------:R-:W-:Y:S01]  /*10e20*/  IMAD R14, R6.reuse, 0x8, R13 ;  /* 0x00000008060e7824 */ /* 0x040fe200078e020d */
[----:B------:R-:W-:-:S04]  /*10e30*/  IADD3 R6, R6, 0x1, RZ ;  /* 0x0000000106067810 */ /* 0x000fc80007ffe0ff */
[----:B------:R-:W-:Y:S02]  /*10e40*/  PRMT R14, RZ, 0x654, R14 ;  /* 0x00000654ff0e7816 */ /* 0x000fe4000000000e */
[----:B------:R-:W-:-:S04]  /*10e50*/  ISETP.NE.AND P3, PT, R6, 0x4, PT ;  /* 0x000000040600780c */ /* 0x000fc80003f65270 */
[----:B------:R-:W-:Y:S01]  /*10e60*/  SEL R6, R6, RZ, P3 ;  /* 0x000000ff06067207 */ /* 0x000fe20001800000 */
        /* <DEDUP_REMOVED lines=138> */
[----:B------:R-:W-:Y:S02]  /*11710*/  UMOV UR11, 0xc0000010 ;  /* 0xc0000010000b7882 */ /* 0x000fe40000000000 */
        /* <DEDUP_REMOVED lines=10> */
[----:B------:R-:W-:-:S06]  /*117c0*/  WARPGROUP.ARRIVE ;  /* 0x00000000000079c5 */ /* 0x000fcc0000000000 */
[----:B------:R-:W-:Y:S03]  /*117d0*/  HGMMA.64x16x16.F32 R160, R24, gdesc[UR8].tnspB, R160, gsb0 ;  /* 0x4020000818a07df0 */ /* 0x000fe600080008a0 */
[----:B------:R-:W-:Y:S02]  /*117e0*/  WARPGROUP.DEPBAR.LE gsb0, 0x0 ;  /* 0x00008000000079c5 */ /* 0x000fe40000010000 */
[----:B------:R-:W-:-:S06]  /*117f0*/  WARPGROUP.ARRIVE ;  /* 0x00000000000079c5 */ /* 0x000fcc0000000000 */
[----:B------:R-:W-:Y:S03]  /*11800*/  HGMMA.64x16x16.F32 R152, R24, gdesc[UR4].tnspB, R152, gsb0 ;  /* 0x4020000418987df0 */ /* 0x000fe60008000898 */
[----:B------:R-:W-:Y:S02]  /*11810*/  WARPGROUP.DEPBAR.LE gsb0, 0x0 ;  /* 0x00008000000079c5 */ /* 0x000fe40000010000 */
[----:B------:R1:W-:Y:S01]  /*11820*/  SYNCS.ARRIVE.TRANS64.RED.A1T0 RZ, [R14+URZ], RZ ;  /* 0x000000ff0eff79a7 */ /* 0x0003e2000810043f */
[----:B------:R-:W-:-:S04]  /*11830*/  SEL R24, RZ, 0x1, P4 ;  /* 0x00000001ff187807 */ /* 0x000fc80002000000 */
[----:B------:R-:W-:Y:S01]  /*11840*/  LOP3.LUT R3, R3, R24, RZ, 0x3c, !PT ;  /* 0x0000001803037212 */ /* 0x000fe200078e3cff */
[----:B-1----:R-:W-:Y:S01]  /*11850*/  FADD R14, R12, R33 ;  /* 0x000000210c0e7221 */ /* 0x002fe20000000000 */
[----:B------:R-:W-:-:S03]  /*11860*/  FADD R12, R39, R28 ;  /* 0x0000001c270c7221 */ /* 0x000fc60000000000 */
[----:B------:R-:W-:Y:S01]  /*11870*/  FADD R14, R14, R38 ;  /* 0x000000260e0e7221 */ /* 0x000fe20000000000 */
[----:B------:R-:W-:Y:S06]  /*11880*/  @P2 BRA `(.L_x_31) ;  /* 0x00000004002c2947 */ /* 0x000fec0003800000 */
[----:B------:R-:W-:Y:S01]  /*11890*/  ISETP.LT.OR P2, PT, R7, 0x1, !P0 ;  /* 0x000000010700780c */ /* 0x000fe20004741670 */
[----:B------:R-:W-:-:S12]  /*118a0*/  BSSY B0, `(.L_x_32) ;  /* 0x0000048000007945 */ /* 0x000fd80003800000 */
[----:B------:R-:W-:Y:S05]  /*118b0*/  @P2 BRA `(.L_x_33) ;  /* 0x0000000400182947 */ /* 0x000fea0003800000 */
[----:B------:R-:W-:Y:S01]  /*118c0*/  IMAD R17, R5, 0x8, R2 ;  /* 0x0000000805117824 */ /* 0x000fe200078e0202 */
[----:B------:R-:W-:Y:S02]  /*118d0*/  SHF.L.U32 R24, R4, 0x1f, RZ ;  /* 0x0000001f04187819 */ /* 0x000fe400000006ff */
[----:B------:R-:W-:Y:S02]  /*118e0*/  ISETP.NE.AND P3, PT, R0, RZ, PT ;  /* 0x000000ff0000720c */ /* 0x000fe40003f65270 */
[----:B------:R-:W1:Y:S02]  /*118f0*/  SYNCS.PHASECHK.TRANS64.TRYWAIT P2, [R17+URZ+0x3b820], R24 ;  /* 0x03b82018110075a7 */ /* 0x000e64000804017f */
[----:B-1----:R-:W-:Y:S09]  /*11900*/  @!P2 BRA `(.L_x_34) ;  /* 0x000000bc00dca947 */ /* 0x002ff20003800000 */
.L_x_93:
[----:B------:R-:W-:Y:S05]  /*11910*/  @P3 BRA `(.L_x_35) ;  /* 0x0000000000143947 */ /* 0x000fea0003800000 */
[----:B------:R-:W-:Y:S01]  /*11920*/  LOP3.LUT P2, RZ, R16, 0x1f, RZ, 0xc0, !PT ;  /* 0x0000001f10ff7812 */ /* 0x000fe2000784c0ff */
[----:B-1----:R-:W-:-:S04]  /*11930*/  IMAD.MOV.U32 R24, RZ, RZ, 0xe000 ;  /* 0x0000e000ff187424 */ /* 0x002fc800078e00ff */
[----:B------:R2:W-:Y:S08]  /*11940*/  SYNCS.ARRIVE.TRANS64 RZ, [R17+URZ+0x3b800], R24 ;  /* 0x03b8001811ff79a7 */ /* 0x0005f0000800003f */
[----:B------:R-:W-:Y:S05]  /*11950*/  @!P2 BRA `(.L_x_35) ;  /* 0x000000000004a947 */ /* 0x000fea0003800000 */
[----:B------:R-:W-:Y:S01]  /*11960*/  BPT.TRAP 0x1 ;  /* 0x000000040000795c */ /* 0x000fe20000300000 */
.L_x_35:
        /* <DEDUP_REMOVED lines=11> */
[----:B------:R-:W-:Y:S01]  /*11a20*/  UMOV UR42, 0x10 ;  /* 0x00000010002a7882 */ /* 0x000fe20000000000 */
[----:B------:R-:W-:Y:S01]  /*11a30*/  UMOV UR44, UR52 ;  /* 0x00000034002c7c82 */ /* 0x000fe20008000000 */
[----:B------:R-:W-:Y:S01]  /*11a40*/  UMOV UR45, UR53 ;  /* 0x00000035002d7c82 */ /* 0x000fe20008000000 */
[----:B------:R-:W-:Y:S01]  /*11a50*/  UIADD3 UR49, UR49, 0x3b800, URZ ;  /* 0x0003b80031317890 */ /* 0x000fe2000fffe03f */
[C---:B------:R-:W-:Y:S01]  /*11a60*/  ISETP.NE.AND P2, PT, R5.reuse, 0x4, PT ;  /* 0x000000040500780c */ /* 0x040fe20003f45270 */
[----:B------:R-:W-:Y:S01]  /*11a70*/  USHF.L.U32 UR51, UR51, 0x8, URZ ;  /* 0x0000000833337899 */ /* 0x000fe2000800063f */
[----:B------:R-:W-:Y:S01]  /*11a80*/  VIADD R8, R8, 0x1 ;  /* 0x0000000108087836 */ /* 0x000fe20000000000 */
        /* <DEDUP_REMOVED lines=41> */
.L_x_33:
[----:B------:R-:W-:Y:S05]  /*11d20*/  BSYNC B0 ;  /* 0x0000000000007941 */ /* 0x000fea0003800000 */
.L_x_32:
[----:B------:R-:W-:-:S07]  /*11d30*/  VIADD R7, R7, 0xffffffff ;  /* 0xffffffff07077836 */ /* 0x000fce0000000000 */
.L_x_31:
[----:B------:R-:W-:Y:S01]  /*11d40*/  IADD3 R11, R11, 0x100, RZ ;  /* 0x000001000b0b7810 */ /* 0x000fe20007ffe0ff */
[----:B------:R-:W-:Y:S02]  /*11d50*/  IMAD.MOV.U32 R17, RZ, RZ, R217 ;  /* 0x000000ffff117224 */ /* 0x000fe400078e00d9 */
[----:B------:R-:W-:Y:S01]  /*11d60*/  IMAD.MOV.U32 R215, RZ, RZ, R218 ;  /* 0x000000ffffd77224 */ /* 0x000fe200078e00da */
[----:B------:R-:W-:Y:S06]  /*11d70*/  @P1 BRA `(.L_x_36) ;  /* 0xffffff8400c41947 */ /* 0x000fec000383ffff */
.L_x_24:
[----:B------:R-:W-:-:S13]  /*11d80*/  ISETP.GE.AND P1, PT, R216, 0x1, PT ;  /* 0x00000001d800780c */ /* 0x000fda0003f26270 */
[----:B------:R-:W-:Y:S05]  /*11d90*/  @!P1 BRA `(.L_x_37) ;  /* 0x0000009800689947 */ /* 0x000fea0003800000 */
[----:B------:R-:W-:Y:S01]  /*11da0*/  MOV R215, R217 ;  /* 0x000000d900d77202 */ /* 0x000fe20000000f00 */
[----:B------:R-:W-:Y:S01]  /*11db0*/  IMAD.MOV.U32 R214, RZ, RZ, R218 ;  /* 0x000000ffffd67224 */ /* 0x000fe200078e00da */
[----:B------:R-:W-:-:S07]  /*11dc0*/  LOP3.LUT R17, R16, 0x1f, RZ, 0xc0, !PT ;  /* 0x0000001f10117812 */ /* 0x000fce00078ec0ff */
.L_x_50:
[----:B------:R-:W-:Y:S01]  /*11dd0*/  IMAD R25, R15, 0x8, R2 ;  /* 0x000000080f197824 */ /* 0x000fe200078e0202 */
[----:B------:R-:W-:-:S07]  /*11de0*/  SHF.L.U32 R24, R3, 0x1f, RZ ;  /* 0x0000001f03187819 */ /* 0x000fce00000006ff */
[----:B------:R-:W-:Y:S05]  /*11df0*/  YIELD ;  /* 0x0000000000007946 */ /* 0x000fea0003800000 */
[----:B------:R-:W1:Y:S02]  /*11e00*/  SYNCS.PHASECHK.TRANS64.TRYWAIT P1, [R25+URZ+0x3b800], R24 ;  /* 0x03b80018190075a7 */ /* 0x000e64000802017f */
[----:B-1----:R-:W-:Y:S05]  /*11e10*/  @!P1 BRA `(.L_x_38) ;  /* 0x000000b800ac9947 */ /* 0x002fea0003800000 */
.L_x_94:
[----:B------:R-:W-:Y:S05]  /*11e20*/  WARPSYNC.ALL ;  /* 0x0000000000007948 */ /* 0x000fea0003800000 */
[----:B------:R-:W-:Y:S01]  /*11e30*/  ULOP3.LUT UR6, UR61, 0x10000, URZ, 0xfc, !UPT ;  /* 0x000100003d067892 */ /* 0x000fe2000f8efc3f */
[----:B------:R-:W-:Y:S01]  /*11e40*/  IMAD.MOV.U32 R219, RZ, RZ, -0x3ffffff0 ;  /* 0xc0000010ffdb7424 */ /* 0x000fe200078e00ff */
[----:B------:R-:W-:Y:S01]  /*11e50*/  R2UR UR8, R212 ;  /* 0x00000000d40872ca */ /* 0x000fe200000e0000 */
[----:B-1----:R-:W-:Y:S01]  /*11e60*/  WARPGROUP.ARRIVE ;  /* 0x00000000000079c5 */ /* 0x002fe20000000000 */
[----:B------:R-:W-:Y:S02]  /*11e70*/  R2UR UR9, R213 ;  /* 0x00000000d50972ca */ /* 0x000fe400000e0000 */
[----:B------:R-:W-:-:S02]  /*11e80*/  MOV R218, UR6 ;  /* 0x0000000600da7c02 */ /* 0x000fc40008000f00 */
[----:B------:R-:W-:Y:S01]  /*11e90*/  R2UR UR11, R219 ;  /* 0x00000000db0b72ca */ /* 0x000fe200000e0000 */
[----:B------:R-:W-:Y:S01]  /*11ea0*/  IMAD.MOV.U32 R219, RZ, RZ, -0x3ffffff0 ;  /* 0xc0000010ffdb7424 */ /* 0x000fe200078e00ff */
[----:B------:R-:W-:Y:S01]  /*11eb0*/  MOV R221, 0xc0000010 ;  /* 0xc000001000dd7802 */ /* 0x000fe20000000f00 */
[----:B------:R-:W-:Y:S01]  /*11ec0*/  IMAD R218, R15, 0xe00, R218 ;  /* 0x00000e000fda7824 */ /* 0x000fe200078e02da */
[----:B------:R-:W-:Y:S02]  /*11ed0*/  ISETP.NE.AND P1, PT, R9, RZ, PT ;  /* 0x000000ff0900720c */ /* 0x000fe40003f25270 */
[----:B------:R-:W-:Y:S01]  /*11ee0*/  R2UR UR59, R219 ;  /* 0x00000000db3b72ca */ /* 0x000fe200000e0000 */
[C---:B------:R-:W-:Y:S01]  /*11ef0*/  VIADD R220, R218.reuse, 0x200 ;  /* 0x00000200dadc7836 */ /* 0x040fe20000000000 */
[----:B------:R-:W-:-:S13]  /*11f00*/  R2UR UR10, R218 ;  /* 0x00000000da0a72ca */ /* 0x000fda00000e0000 */
[----:B------:R-:W-:Y:S01]  /*11f10*/  HGMMA.64x256x16.F32 R24, gdesc[UR8], RZ, !UPT, gsb0 ;  /* 0x03e00000081879f0 */ /* 0x000fe2000c0008ff */
[----:B------:R-:W-:Y:S01]  /*11f20*/  R2UR UR10, R220 ;  /* 0x00000000dc0a72ca */ /* 0x000fe200000e0000 */
[----:B------:R-:W-:Y:S01]  /*11f30*/  VIADD R220, R218, 0x400 ;  /* 0x00000400dadc7836 */ /* 0x000fe20000000000 */
[----:B------:R-:W-:Y:S01]  /*11f40*/  R2UR UR11, R221 ;  /* 0x00000000dd0b72ca */ /* 0x000fe200000e0000 */
[----:B------:R-:W-:Y:S01]  /*11f50*/  IMAD.MOV.U32 R221, RZ, RZ, -0x3ffffff0 ;  /* 0xc0000010ffdd7424 */ /* 0x000fe200078e00ff */
[----:B------:R-:W-:Y:S02]  /*11f60*/  R2UR UR8, R210 ;  /* 0x00000000d20872ca */ /* 0x000fe400000e0000 */
[----:B------:R-:W-:Y:S01]  /*11f70*/  R2UR UR9, R211 ;  /* 0x00000000d30972ca */ /* 0x000fe200000e0000 */
[----:B------:R-:W-:Y:S02]  /*11f80*/  WARPGROUP.DEPBAR.LE gsb0, 0x0 ;  /* 0x00008000000079c5 */ /* 0x000fe40000010000 */
[----:B------:R-:W-:-:S15]  /*11f90*/  WARPGROUP.ARRIVE ;  /* 0x00000000000079c5 */ /* 0x000fde0000000000 */
[----:B------:R-:W-:-:S03]  /*11fa0*/  NOP ;  /* 0x0000000000007918 */ /* 0x000fc60000000000 */
[----:B------:R-:W-:Y:S01]  /*11fb0*/  HGMMA.64x256x16.F32 R24, gdesc[UR8], R24, gsb0 ;  /* 0x03e00000081879f0 */ /* 0x000fe20008000818 */
[----:B------:R-:W-:Y:S02]  /*11fc0*/  R2UR UR10, R220 ;  /* 0x00000000dc0a72ca */ /* 0x000fe400000e0000 */
[----:B------:R-:W-:Y:S01]  /*11fd0*/  R2UR UR11, R221 ;  /* 0x00000000dd0b72ca */ /* 0x000fe200000e0000 */
[----:B------:R-:W-:Y:S01]  /*11fe0*/  IMAD.MOV.U32 R221, RZ, RZ, -0x3ffffff0 ;  /* 0xc0000010ffdd7424 */ /* 0x000fe200078e00ff */
[----:B------:R-:W-:Y:S02]  /*11ff0*/  R2UR UR8, R208 ;  /* 0x00000000d00872ca */ /* 0x000fe400000e0000 */
[----:B------:R-:W-:Y:S02]  /*12000*/  R2UR UR9, R209 ;  /* 0x00000000d10972ca */ /* 0x000fe400000e0000 */
[----:B------:R-:W-:Y:S01]  /*12010*/  IADD3 R220, R218, 0x600, RZ ;  /* 0x00000600dadc7810 */ /* 0x000fe20007ffe0ff */
[----:B------:R-:W-:-:S02]  /*12020*/  WARPGROUP.DEPBAR.LE gsb0, 0x0 ;  /* 0x00008000000079c5 */ /* 0x000fc40000010000 */
[----:B------:R-:W-:-:S15]  /*12030*/  WARPGROUP.ARRIVE ;  /* 0x00000000000079c5 */ /* 0x000fde0000000000 */
[----:B------:R-:W-:-:S01]  /*12040*/  NOP ;  /* 0x0000000000007918 */ /* 0x000fc20000000000 */
[----:B------:R-:W-:Y:S01]  /*12050*/  HGMMA.64x256x16.F32 R24, gdesc[UR8], R24, gsb0 ;  /* 0x03e00000081879f0 */ /* 0x000fe20008000818 */
[----:B------:R-:W-:Y:S01]  /*12060*/  R2UR UR10, R220 ;  /* 0x00000000dc0a72ca */ /* 0x000fe200000e0000 */
[----:B------:R-:W-:Y:S01]  /*12070*/  VIADD R220, R218, 0x800 ;  /* 0x00000800dadc7836 */ /* 0x000fe20000000000 */
[----:B------:R-:W-:Y:S02]  /*12080*/  R2UR UR11, R221 ;  /* 0x00000000dd0b72ca */ /* 0x000fe400000e0000 */
[----:B------:R-:W-:Y:S02]  /*12090*/  R2UR UR8, R22 ;  /* 0x00000000160872ca */ /* 0x000fe400000e0000 */
[----:B------:R-:W-:Y:S02]  /*120a0*/  R2UR UR9, R23 ;  /* 0x00000000170972ca */ /* 0x000fe400000e0000 */
[----:B------:R-:W-:Y:S01]  /*120b0*/  MOV R221, 0xc0000010 ;  /* 0xc000001000dd7802 */ /* 0x000fe20000000f00 */
[----:B------:R-:W-:-:S02]  /*120c0*/  WARPGROUP.DEPBAR.LE gsb0, 0x0 ;  /* 0x00008000000079c5 */ /* 0x000fc40000010000 */
[----:B------:R-:W-:-:S15]  /*120d0*/  WARPGROUP.ARRIVE ;  /* 0x00000000000079c5 */ /* 0x000fde0000000000 */
[----:B------:R-:W-:-:S01]  /*120e0*/  NOP ;  /* 0x0000000000007918 */ /* 0x000fc20000000000 */
[----:B------:R-:W-:Y:S01]  /*120f0*/  HGMMA.64x256x16.F32 R24, gdesc[UR8], R24, gsb0 ;  /* 0x03e00000081879f0 */ /* 0x000fe20008000818 */
[----:B------:R-:W-:Y:S01]  /*12100*/  R2UR UR10, R220 ;  /* 0x00000000dc0a72ca */ /* 0x000fe200000e0000 */
[----:B------:R-:W-:Y:S01]  /*12110*/  VIADD R220, R218, 0xa00 ;  /* 0x00000a00dadc7836 */ /* 0x000fe20000000000 */
[----:B------:R-:W-:Y:S01]  /*12120*/  R2UR UR11, R221 ;  /* 0x00000000dd0b72ca */ /* 0x000fe200000e0000 */
[----:B------:R-:W-:Y:S01]  /*12130*/  IMAD.MOV.U32 R221, RZ, RZ, -0x3ffffff0 ;  /* 0xc0000010ffdd7424 */ /* 0x000fe200078e00ff */
[----:B------:R-:W-:Y:S02]  /*12140*/  R2UR UR8, R20 ;  /* 0x00000000140872ca */ /* 0x000fe400000e0000 */
[----:B------:R-:W-:Y:S02]  /*12150*/  R2UR UR9, R21 ;  /* 0x00000000150972ca */ /* 0x000fe400000e0000 */
[----:B------:R-:W-:-:S04]  /*12160*/  IADD3 R218, R218, 0xc00, RZ ;  /* 0x00000c00dada7810 */ /* 0x000fc80007ffe0ff */
[----:B------:R-:W-:Y:S01]  /*12170*/  R2UR UR58, R218 ;  /* 0x00000000da3a72ca */ /* 0x000fe200000e0000 */
[----:B------:R-:W-:Y:S02]  /*12180*/  WARPGROUP.DEPBAR.LE gsb0, 0x0 ;  /* 0x00008000000079c5 */ /* 0x000fe40000010000 */
[----:B------:R-:W-:-:S12]  /*12190*/  WARPGROUP.ARRIVE ;  /* 0x00000000000079c5 */ /* 0x000fd80000000000 */
[----:B------:R-:W-:Y:S01]  /*121a0*/  HGMMA.64x256x16.F32 R24, gdesc[UR8], R24, gsb0 ;  /* 0x03e00000081879f0 */ /* 0x000fe20008000818 */
[----:B------:R-:W-:Y:S02]  /*121b0*/  R2UR UR10, R220 ;  /* 0x00000000dc0a72ca */ /* 0x000fe400000e0000 */
[----:B------:R-:W-:Y:S02]  /*121c0*/  R2UR UR11, R221 ;  /* 0x00000000dd0b72ca */ /* 0x000fe400000e0000 */
[----:B------:R-:W-:Y:S02]  /*121d0*/  R2UR UR8, R18 ;  /* 0x00000000120872ca */ /* 0x000fe400000e0000 */
[----:B------:R-:W-:Y:S01]  /*121e0*/  R2UR UR9, R19 ;  /* 0x00000000130972ca */ /* 0x000fe200000e0000 */
[----:B------:R-:W-:Y:S02]  /*121f0*/  WARPGROUP.DEPBAR.LE gsb0, 0x0 ;  /* 0x00008000000079c5 */ /* 0x000fe40000010000 */
[----:B------:R-:W-:-:S15]  /*12200*/  WARPGROUP.ARRIVE ;  /* 0x00000000000079c5 */ /* 0x000fde0000000000 */
[----:B------:R-:W-:-:S03]  /*12210*/  NOP ;  /* 0x0000000000007918 */ /* 0x000fc60000000000 */
        /* <DEDUP_REMOVED lines=14> */
.L_x_95:
[----:B------:R-:W-:Y:S05]  /*12300*/  @P3 BRA `(.L_x_42) ;  /* 0x0000000000143947 */ /* 0x000fea0003800000 */
[----:B------:R-:W-:Y:S02]  /*12310*/  ISETP.NE.AND P2, PT, R17, RZ, PT ;  /* 0x000000ff1100720c */ /* 0x000fe40003f45270 */
[----:B-1----:R-:W-:-:S04]  /*12320*/  MOV R218, 0xe000 ;  /* 0x0000e00000da7802 */ /* 0x002fc80000000f00 */
[----:B------:R2:W-:Y:S07]  /*12330*/  SYNCS.ARRIVE.TRANS64 RZ, [R217+URZ+0x3b800], R218 ;  /* 0x03b800dad9ff79a7 */ /* 0x0005ee000800003f */
[----:B------:R-:W-:Y:S05]  /*12340*/  @!P2 BRA `(.L_x_42) ;  /* 0x000000000004a947 */ /* 0x000fea0003800000 */
[----:B------:R-:W-:Y:S01]  /*12350*/  BPT.TRAP 0x1 ;  /* 0x000000040000795c */ /* 0x000fe20000300000 */
.L_x_42:
        /* <DEDUP_REMOVED lines=58> */
.L_x_40:
[----:B------:R-:W-:-:S07]  /*12700*/  VIADD R7, R7, 0xffffffff ;  /* 0xffffffff07077836 */ /* 0x000fce0000000000 */
.L_x_39:
[----:B------:R-:W-:Y:S01]  /*12710*/  IADD3 R15, R15, 0x1, RZ ;  /* 0x000000010f0f7810 */ /* 0x000fe20007ffe0ff */
[----:B------:R-:W-:Y:S05]  /*12720*/  WARPSYNC.ALL ;  /* 0x0000000000007948 */ /* 0x000fea0003800000 */
[----:B------:R-:W-:-:S04]  /*12730*/  ISETP.NE.AND P2, PT, R15, 0x4, PT ;  /* 0x000000040f00780c */ /* 0x000fc80003f45270 */
[----:B------:R-:W-:Y:S02]  /*12740*/  SEL R218, RZ, 0x1, P2 ;  /* 0x00000001ffda7807 */ /* 0x000fe40001000000 */
[----:B------:R-:W-:Y:S02]  /*12750*/  SEL R15, R15, RZ, P2 ;  /* 0x000000ff0f0f7207 */ /* 0x000fe40001000000 */
[----:B------:R-:W-:Y:S01]  /*12760*/  LOP3.LUT R3, R3, R218, RZ, 0x3c, !PT ;  /* 0x000000da03037212 */ /* 0x000fe200078e3cff */
[C---:B------:R-:W-:Y:S01]  /*12770*/  VIADD R217, R11.reuse, 0x1 ;  /* 0x000000010bd97836 */ /* 0x040fe20000000000 */
[C---:B------:R-:W-:Y:S01]  /*12780*/  IADD3 R219, R11.reuse, 0x9, RZ ;  /* 0x000000090bdb7810 */ /* 0x040fe20007ffe0ff */
[C---:B------:R-:W-:Y:S01]  /*12790*/  VIADD R218, R11.reuse, 0x8 ;  /* 0x000000080bda7836 */ /* 0x040fe20000000000 */
[----:B------:R-:W-:Y:S01]  /*127a0*/  ISETP.GE.AND P5, PT, R11, UR60, PT ;  /* 0x0000003c0b007c0c */ /* 0x000fe2000bfa6270 */
[----:B------:R-:W-:Y:S01]  /*127b0*/  IMAD R224, R15, 0x8, R2 ;  /* 0x000000080fe07824 */ /* 0x000fe200078e0202 */
[----:B------:R-:W-:Y:S01]  /*127c0*/  ISETP.GE.AND P4, PT, R217, UR60, PT ;  /* 0x0000003cd9007c0c */ /* 0x000fe2000bf86270 */
[----:B------:R-:W-:Y:S01]  /*127d0*/  VIADD R217, R11, 0x10 ;  /* 0x000000100bd97836 */ /* 0x000fe20000000000 */
[----:B------:R-:W-:Y:S01]  /*127e0*/  ISETP.GE.AND P3, PT, R219, UR60, PT ;  /* 0x0000003cdb007c0c */ /* 0x000fe2000bf66270 */
[----:B------:R-:W-:Y:S01]  /*127f0*/  BSSY B0, `(.L_x_43) ;  /* 0x000018a000007945 */ /* 0x000fe20003800000 */
[----:B------:R-:W-:-:S02]  /*12800*/  FSEL R24, R24, -INF , !P5 ;  /* 0xff80000018187808 */ /* 0x000fc40006800000 */
[----:B------:R-:W-:Y:S01]  /*12810*/  ISETP.GE.AND P6, PT, R217, UR60, PT ;  /* 0x0000003cd9007c0c */ /* 0x000fe2000bfc6270 */
[C---:B------:R-:W-:Y:S01]  /*12820*/  VIADD R217, R11.reuse, 0x11 ;  /* 0x000000110bd97836 */ /* 0x040fe20000000000 */
[----:B------:R-:W-:Y:S01]  /*12830*/  FSEL R219, R26, -INF , !P5 ;  /* 0xff8000001adb7808 */ /* 0x000fe20006800000 */
[----:B------:R-:W-:Y:S01]  /*12840*/  VIADD R26, R11, 0x19 ;  /* 0x000000190b1a7836 */ /* 0x000fe20000000000 */
[----:B------:R-:W-:Y:S02]  /*12850*/  ISETP.GE.AND P2, PT, R218, UR60, PT ;  /* 0x0000003cda007c0c */ /* 0x000fe4000bf46270 */
[----:B------:R-:W-:Y:S01]  /*12860*/  ISETP.GE.AND P5, PT, R217, UR60, PT ;  /* 0x0000003cd9007c0c */ /* 0x000fe2000bfa6270 */
[----:B------:R-:W-:Y:S01]  /*12870*/  VIADD R217, R11, 0x20 ;  /* 0x000000200bd97836 */ /* 0x000fe20000000000 */
[----:B------:R-:W-:Y:S02]  /*12880*/  FSEL R29, R29, -INF , !P3 ;  /* 0xff8000001d1d7808 */ /* 0x000fe40005800000 */
[----:B------:R-:W-:-:S02]  /*12890*/  FSEL R31, R31, -INF , !P3 ;  /* 0xff8000001f1f7808 */ /* 0x000fc40005800000 */
[----:B------:R-:W-:Y:S01]  /*128a0*/  ISETP.GE.AND P3, PT, R217, UR60, PT ;  /* 0x0000003cd9007c0c */ /* 0x000fe2000bf66270 */
[C---:B------:R-:W-:Y:S01]  /*128b0*/  VIADD R217, R11.reuse, 0x28 ;  /* 0x000000280bd97836 */ /* 0x040fe20000000000 */
[----:B------:R-:W-:Y:S02]  /*128c0*/  FSEL R28, R28, -INF , !P2 ;  /* 0xff8000001c1c7808 */ /* 0x000fe40005000000 */
[----:B------:R-:W-:Y:S02]  /*128d0*/  FSEL R30, R30, -INF , !P2 ;  /* 0xff8000001e1e7808 */ /* 0x000fe40005000000 */
[----:B------:R-:W-:Y:S02]  /*128e0*/  ISETP.GE.AND P2, PT, R26, UR60, PT ;  /* 0x0000003c1a007c0c */ /* 0x000fe4000bf46270 */
[C---:B------:R-:W-:Y:S02]  /*128f0*/  IADD3 R26, R11.reuse, 0x21, RZ ;  /* 0x000000210b1a7810 */ /* 0x040fe40007ffe0ff */
[----:B------:R-:W-:-:S02]  /*12900*/  IADD3 R218, R11, 0x18, RZ ;  /* 0x000000180bda7810 */ /* 0x000fc40007ffe0ff */
[----:B------:R-:W-:Y:S02]  /*12910*/  FSEL R33, R33, -INF , !P5 ;  /* 0xff80000021217808 */ /* 0x000fe40006800000 */
[----:B------:R-:W-:Y:S02]  /*12920*/  FSEL R35, R35, -INF , !P5 ;  /* 0xff80000023237808 */ /* 0x000fe40006800000 */
[----:B------:R-:W-:Y:S02]  /*12930*/  ISETP.GE.AND P5, PT, R217, UR60, PT ;  /* 0x0000003cd9007c0c */ /* 0x000fe4000bfa6270 */
[----:B------:R-:W-:Y:S02]  /*12940*/  FSEL R32, R32, -INF , !P6 ;  /* 0xff80000020207808 */ /* 0x000fe40007000000 */
[----:B------:R-:W-:Y:S02]  /*12950*/  FSEL R34, R34, -INF , !P6 ;  /* 0xff80000022227808 */ /* 0x000fe40007000000 */
[----:B------:R-:W-:-:S02]  /*12960*/  IADD3 R217, R11, 0x30, RZ ;  /* 0x000000300bd97810 */ /* 0x000fc40007ffe0ff */
[----:B------:R-:W-:Y:S02]  /*12970*/  FSEL R25, R25, -INF , !P4 ;  /* 0xff80000019197808 */ /* 0x000fe40006000000 */
[----:B------:R-:W-:Y:S02]  /*12980*/  FSEL R27, R27, -INF , !P4 ;  /* 0xff8000001b1b7808 */ /* 0x000fe40006000000 */
[----:B------:R-:W-:Y:S01]  /*12990*/  ISETP.GE.AND P6, PT, R26, UR60, PT ;  /* 0x0000003c1a007c0c */ /* 0x000fe2000bfc6270 */
[----:B------:R-:W-:Y:S01]  /*129a0*/  VIADD R26, R11, 0x29 ;  /* 0x000000290b1a7836 */ /* 0x000fe20000000000 */
[----:B------:R-:W-:Y:S02]  /*129b0*/  ISETP.GE.AND P4, PT, R218, UR60, PT ;  /* 0x0000003cda007c0c */ /* 0x000fe4000bf86270 */
[----:B------:R-:W-:Y:S02]  /*129c0*/  FSEL R37, R37, -INF , !P2 ;  /* 0xff80000025257808 */ /* 0x000fe40005000000 */
[----:B------:R-:W-:-:S02]  /*129d0*/  FSEL R39, R39, -INF , !P2 ;  /* 0xff80000027277808 */ /* 0x000fc40005000000 */
[----:B------:R-:W-:Y:S01]  /*129e0*/  ISETP.GE.AND P2, PT, R217, UR60, PT ;  /* 0x0000003cd9007c0c */ /* 0x000fe2000bf46270 */
[C---:B------:R-:W-:Y:S01]  /*129f0*/  VIADD R217, R11.reuse, 0x38 ;  /* 0x000000380bd97836 */ /* 0x040fe20000000000 */
[----:B------:R-:W-:Y:S02]  /*12a00*/  FSEL R36, R36, -INF , !P4 ;  /* 0xff80000024247808 */ /* 0x000fe40006000000 */
[----:B------:R-:W-:Y:S02]  /*12a10*/  FSEL R38, R38, -INF , !P4 ;  /* 0xff80000026267808 */ /* 0x000fe40006000000 */
        /* <DEDUP_REMOVED lines=9> */
[----:B------:R-:W-:Y:S02]  /*12ab0*/  IADD3 R26, R11, 0x39, RZ ;  /* 0x000000390b1a7810 */ /* 0x000fe40007ffe0ff */
[----:B------:R-:W-:-:S02]  /*12ac0*/  FSEL R45, R45, -INF , !P4 ;  /* 0xff8000002d2d7808 */ /* 0x000fc40006000000 */
[----:B------:R-:W-:Y:S02]  /*12ad0*/  FSEL R47, R47, -INF , !P4 ;  /* 0xff8000002f2f7808 */ /* 0x000fe40006000000 */
[----:B------:R-:W-:Y:S02]  /*12ae0*/  ISETP.GE.AND P4, PT, R217, UR60, PT ;  /* 0x0000003cd9007c0c */ /* 0x000fe4000bf86270 */
[----:B------:R-:W-:Y:S02]  /*12af0*/  FSEL R44, R44, -INF , !P5 ;  /* 0xff8000002c2c7808 */ /* 0x000fe40006800000 */
[----:B------:R-:W-:Y:S02]  /*12b00*/  FSEL R46, R46, -INF , !P5 ;  /* 0xff8000002e2e7808 */ /* 0x000fe40006800000 */
[C---:B------:R-:W-:Y:S02]  /*12b10*/  IADD3 R217, R11.reuse, 0x48, RZ ;  /* 0x000000480bd97810 */ /* 0x040fe40007ffe0ff */
[----:B------:R-:W-:Y:S01]  /*12b20*/  ISETP.GE.AND P5, PT, R26, UR60, PT ;  /* 0x0000003c1a007c0c */ /* 0x000fe2000bfa6270 */
[----:B------:R-:W-:Y:S01]  /*12b30*/  VIADD R26, R11, 0x41 ;  /* 0x000000410b1a7836 */ /* 0x000fe20000000000 */
[----:B------:R-:W-:-:S02]  /*12b40*/  FSEL R49, R49, -INF , !P3 ;  /* 0xff80000031317808 */ /* 0x000fc40005800000 */
[----:B------:R-:W-:Y:S02]  /*12b50*/  FSEL R51, R51, -INF , !P3 ;  /* 0xff80000033337808 */ /* 0x000fe40005800000 */
[----:B------:R-:W-:Y:S01]  /*12b60*/  ISETP.GE.AND P3, PT, R217, UR60, PT ;  /* 0x0000003cd9007c0c */ /* 0x000fe2000bf66270 */
[C---:B------:R-:W-:Y:S01]  /*12b70*/  VIADD R217, R11.reuse, 0x50 ;  /* 0x000000500bd97836 */ /* 0x040fe20000000000 */
[----:B------:R-:W-:Y:S02]  /*12b80*/  FSEL R48, R48, -INF , !P2 ;  /* 0xff80000030307808 */ /* 0x000fe40005000000 */
[----:B------:R-:W-:Y:S02]  /*12b90*/  FSEL R50, R50, -INF , !P2 ;  /* 0xff80000032327808 */ /* 0x000fe40005000000 */
        /* <DEDUP_REMOVED lines=8> */
[----:B------:R-:W-:Y:S02]  /*12c20*/  ISETP.GE.AND P6, PT, R26, UR60, PT ;  /* 0x0000003c1a007c0c */ /* 0x000fe4000bfc6270 */
[----:B------:R-:W-:-:S02]  /*12c30*/  IADD3 R26, R11, 0x51, RZ ;  /* 0x000000510b1a7810 */ /* 0x000fc40007ffe0ff */
[----:B------:R-:W-:Y:S02]  /*12c40*/  FSEL R57, R57, -INF , !P2 ;  /* 0xff80000039397808 */ /* 0x000fe40005000000 */
[----:B------:R-:W-:Y:S02]  /*12c50*/  FSEL R59, R59, -INF , !P2 ;  /* 0xff8000003b3b7808 */ /* 0x000fe40005000000 */
[----:B------:R-:W-:Y:S02]  /*12c60*/  ISETP.GE.AND P2, PT, R217, UR60, PT ;  /* 0x0000003cd9007c0c */ /* 0x000fe4000bf46270 */
[----:B------:R-:W-:Y:S02]  /*12c70*/  FSEL R56, R56, -INF , !P4 ;  /* 0xff80000038387808 */ /* 0x000fe40006000000 */
[----:B------:R-:W-:Y:S02]  /*12c80*/  FSEL R58, R58, -INF , !P4 ;  /* 0xff8000003a3a7808 */ /* 0x000fe40006000000 */
[----:B------:R-:W-:-:S02]  /*12c90*/  IADD3 R217, R11, 0x60, RZ ;  /* 0x000000600bd97810 */ /* 0x000fc40007ffe0ff */
[----:B------:R-:W-:Y:S01]  /*12ca0*/  ISETP.GE.AND P4, PT, R26, UR60, PT ;  /* 0x0000003c1a007c0c */ /* 0x000fe2000bf86270 */
[----:B------:R-:W-:Y:S01]  /*12cb0*/  VIADD R26, R11, 0x59 ;  /* 0x000000590b1a7836 */ /* 0x000fe20000000000 */
[----:B------:R-:W-:Y:S02]  /*12cc0*/  FSEL R61, R61, -INF , !P6 ;  /* 0xff8000003d3d7808 */ /* 0x000fe40007000000 */
[----:B------:R-:W-:Y:S02]  /*12cd0*/  FSEL R63, R63, -INF , !P6 ;  /* 0xff8000003f3f7808 */ /* 0x000fe40007000000 */
[----:B------:R-:W-:Y:S01]  /*12ce0*/  ISETP.GE.AND P6, PT, R217, UR60, PT ;  /* 0x0000003cd9007c0c */ /* 0x000fe2000bfc6270 */
[----:B------:R-:W-:Y:S01]  /*12cf0*/  VIADD R217, R11, 0x68 ;  /* 0x000000680bd97836 */ /* 0x000fe20000000000 */
[----:B------:R-:W-:Y:S02]  /*12d00*/  FSEL R60, R60, -INF , !P3 ;  /* 0xff8000003c3c7808 */ /* 0x000fe40005800000 */
[----:B------:R-:W-:-:S02]  /*12d10*/  FSEL R62, R62, -INF , !P3 ;  /* 0xff8000003e3e7808 */ /* 0x000fc40005800000 */
        /* <DEDUP_REMOVED lines=8> */
[----:B------:R-:W-:Y:S02]  /*12da0*/  ISETP.GE.AND P5, PT, R26, UR60, PT ;  /* 0x0000003c1a007c0c */ /* 0x000fe4000bfa6270 */
[----:B------:R-:W-:Y:S02]  /*12db0*/  IADD3 R26, R11, 0x69, RZ ;  /* 0x000000690b1a7810 */ /* 0x000fe40007ffe0ff */
[----:B------:R-:W-:Y:S02]  /*12dc0*/  FSEL R69, R69, -INF , !P3 ;  /* 0xff80000045457808 */ /* 0x000fe40005800000 */
[----:B------:R-:W-:Y:S02]  /*12dd0*/  FSEL R71, R71, -INF , !P3 ;  /* 0xff80000047477808 */ /* 0x000fe40005800000 */
[----:B------:R-:W-:Y:S02]  /*12de0*/  ISETP.GE.AND P3, PT, R217, UR60, PT ;  /* 0x0000003cd9007c0c */ /* 0x000fe4000bf66270 */
[----:B------:R-:W-:-:S02]  /*12df0*/  FSEL R68, R68, -INF , !P2 ;  /* 0xff80000044447808 */ /* 0x000fc40005000000 */
[----:B------:R-:W-:Y:S02]  /*12e00*/  FSEL R70, R70, -INF , !P2 ;  /* 0xff80000046467808 */ /* 0x000fe40005000000 */
[C---:B------:R-:W-:Y:S02]  /*12e10*/  IADD3 R217, R11.reuse, 0x78, RZ ;  /* 0x000000780bd97810 */ /* 0x040fe40007ffe0ff */
[----:B------:R-:W-:Y:S01]  /*12e20*/  ISETP.GE.AND P2, PT, R26, UR60, PT ;  /* 0x0000003c1a007c0c */ /* 0x000fe2000bf46270 */
[----:B------:R-:W-:Y:S01]  /*12e30*/  VIADD R26, R11, 0x71 ;  /* 0x000000710b1a7836 */ /* 0x000fe20000000000 */
[----:B------:R-:W-:Y:S02]  /*12e40*/  FSEL R73, R73, -INF , !P5 ;  /* 0xff80000049497808 */ /* 0x000fe40006800000 */
[----:B------:R-:W-:Y:S02]  /*12e50*/  FSEL R75, R75, -INF , !P5 ;  /* 0xff8000004b4b7808 */ /* 0x000fe40006800000 */
[----:B------:R-:W-:Y:S01]  /*12e60*/  ISETP.GE.AND P5, PT, R217, UR60, PT ;  /* 0x0000003cd9007c0c */ /* 0x000fe2000bfa6270 */
[----:B------:R-:W-:Y:S01]  /*12e70*/  VIADD R217, R11, 0x80 ;  /* 0x000000800bd97836 */ /* 0x000fe20000000000 */
[----:B------:R-:W-:-:S02]  /*12e80*/  FSEL R72, R72, -INF , !P6 ;  /* 0xff80000048487808 */ /* 0x000fc40007000000 */
[----:B------:R-:W-:Y:S02]  /*12e90*/  FSEL R74, R74, -INF , !P6 ;  /* 0xff8000004a4a7808 */ /* 0x000fe40007000000 */
        /* <DEDUP_REMOVED lines=8> */
[----:B------:R-:W-:Y:S02]  /*12f20*/  ISETP.GE.AND P4, PT, R26, UR60, PT ;  /* 0x0000003c1a007c0c */ /* 0x000fe4000bf86270 */
[----:B------:R-:W-:Y:S02]  /*12f30*/  IADD3 R26, R11, 0x81, RZ ;  /* 0x000000810b1a7810 */ /* 0x000fe40007ffe0ff */
[----:B------:R-:W-:Y:S02]  /*12f40*/  FSEL R81, R81, -INF , !P6 ;  /* 0xff80000051517808 */ /* 0x000fe40007000000 */
[----:B------:R-:W-:Y:S02]  /*12f50*/  FSEL R83, R83, -INF , !P6 ;  /* 0xff80000053537808 */ /* 0x000fe40007000000 */
[----:B------:R-:W-:Y:S01]  /*12f60*/  ISETP.GE.AND P6, PT, R217, UR60, PT ;  /* 0x0000003cd9007c0c */ /* 0x000fe2000bfc6270 */
[----:B------:R-:W-:Y:S01]  /*12f70*/  VIADD R217, R11, 0x89 ;  /* 0x000000890bd97836 */ /* 0x000fe20000000000 */
[----:B------:R-:W-:-:S02]  /*12f80*/  FSEL R80, R80, -INF , !P3 ;  /* 0xff80000050507808 */ /* 0x000fc40005800000 */
[----:B------:R-:W-:Y:S02]  /*12f90*/  FSEL R82, R82, -INF , !P3 ;  /* 0xff80000052527808 */ /* 0x000fe40005800000 */
[----:B------:R-:W-:Y:S02]  /*12fa0*/  ISETP.GE.AND P3, PT, R26, UR60, PT ;  /* 0x0000003c1a007c0c */ /* 0x000fe4000bf66270 */
[----:B------:R-:W-:Y:S02]  /*12fb0*/  FMNMX R26, R24, R215, !PT ;  /* 0x000000d7181a7209 */ /* 0x000fe40007800000 */
[----:B------:R-:W-:Y:S02]  /*12fc0*/  FSEL R84, R84, -INF , !P5 ;  /* 0xff80000054547808 */ /* 0x000fe40006800000 */
[----:B------:R-:W-:Y:S02]  /*12fd0*/  FSEL R86, R86, -INF , !P5 ;  /* 0xff80000056567808 */ /* 0x000fe40006800000 */
[----:B------:R-:W-:-:S02]  /*12fe0*/  ISETP.GE.AND P5, PT, R217, UR60, PT ;  /* 0x0000003cd9007c0c */ /* 0x000fc4000bfa6270 */
        /* <DEDUP_REMOVED lines=42> */
[----:B------:R-:W-:Y:S02]  /*13290*/  IADD3 R220, R11, 0x90, RZ ;  /* 0x000000900bdc7810 */ /* 0x000fe40007ffe0ff */
[----:B------:R-:W-:Y:S02]  /*132a0*/  FMNMX R221, R67, R218, !PT ;  /* 0x000000da43dd7209 */ /* 0x000fe40007800000 */
[----:B------:R-:W-:Y:S02]  /*132b0*/  FMNMX R26, R68, R217, !PT ;  /* 0x000000d9441a7209 */ /* 0x000fe40007800000 */
[----:B------:R-:W-:Y:S02]  /*132c0*/  FSEL R85, R85, -INF , !P4 ;  /* 0xff80000055557808 */ /* 0x000fe40006000000 */
[----:B------:R-:W-:Y:S02]  /*132d0*/  FSEL R87, R87, -INF , !P4 ;  /* 0xff80000057577808 */ /* 0x000fe40006000000 */
[----:B------:R-:W-:Y:S01]  /*132e0*/  ISETP.GE.AND P4, PT, R220, UR60, PT ;  /* 0x0000003cdc007c0c */ /* 0x000fe2000bf86270 */
[----:B------:R-:W-:Y:S01]  /*132f0*/  VIADD R220, R11, 0x91 ;  /* 0x000000910bdc7836 */ /* 0x000fe20000000000 */
[----:B------:R-:W-:-:S02]  /*13300*/  FMNMX R218, R70, R221, !PT ;  /* 0x000000dd46da7209 */ /* 0x000fc40007800000 */
[----:B------:R-:W-:Y:S02]  /*13310*/  FMNMX R217, R69, R26, !PT ;  /* 0x0000001a45d97209 */ /* 0x000fe40007800000 */
[----:B------:R-:W-:Y:S02]  /*13320*/  FSEL R88, R88, -INF , !P2 ;  /* 0xff80000058587808 */ /* 0x000fe40005000000 */
[----:B------:R-:W-:Y:S02]  /*13330*/  FSEL R90, R90, -INF , !P2 ;  /* 0xff8000005a5a7808 */ /* 0x000fe40005000000 */
[----:B------:R-:W-:Y:S02]  /*13340*/  FMNMX R221, R71, R218, !PT ;  /* 0x000000da47dd7209 */ /* 0x000fe40007800000 */
[----:B------:R-:W-:Y:S02]  /*13350*/  FMNMX R26, R72, R217, !PT ;  /* 0x000000d9481a7209 */ /* 0x000fe40007800000 */
[----:B------:R-:W-:Y:S01]  /*13360*/  ISETP.GE.AND P2, PT, R220, UR60, PT ;  /* 0x0000003cdc007c0c */ /* 0x000fe2000bf46270 */
[----:B------:R-:W-:Y:S01]  /*13370*/  VIADD R220, R11, 0x98 ;  /* 0x000000980bdc7836 */ /* 0x000fe20000000000 */
[----:B------:R-:W-:-:S02]  /*13380*/  FMNMX R218, R74, R221, !PT ;  /* 0x000000dd4ada7209 */ /* 0x000fc40007800000 */
[----:B------:R-:W-:Y:S02]  /*13390*/  FMNMX R217, R73, R26, !PT ;  /* 0x0000001a49d97209 */ /* 0x000fe40007800000 */
[----:B------:R-:W-:Y:S02]  /*133a0*/  FSEL R89, R89, -INF , !P3 ;  /* 0xff80000059597808 */ /* 0x000fe40005800000 */
[----:B------:R-:W-:Y:S02]  /*133b0*/  FSEL R91, R91, -INF , !P3 ;  /* 0xff8000005b5b7808 */ /* 0x000fe40005800000 */
[----:B------:R-:W-:Y:S02]  /*133c0*/  ISETP.GE.AND P3, PT, R220, UR60, PT ;  /* 0x0000003cdc007c0c */ /* 0x000fe4000bf66270 */
[----:B------:R-:W-:Y:S02]  /*133d0*/  IADD3 R220, R11, 0x99, RZ ;  /* 0x000000990bdc7810 */ /* 0x000fe40007ffe0ff */
[----:B------:R-:W-:-:S02]  /*133e0*/  FMNMX R221, R75, R218, !PT ;  /* 0x000000da4bdd7209 */ /* 0x000fc40007800000 */
[----:B------:R-:W-:Y:S02]  /*133f0*/  FMNMX R26, R76, R217, !PT ;  /* 0x000000d94c1a7209 */ /* 0x000fe40007800000 */
[----:B------:R-:W-:Y:S02]  /*13400*/  FSEL R92, R92, -INF , !P6 ;  /* 0xff8000005c5c7808 */ /* 0x000fe40007000000 */
[----:B------:R-:W-:Y:S02]  /*13410*/  FSEL R94, R94, -INF , !P6 ;  /* 0xff8000005e5e7808 */ /* 0x000fe40007000000 */
[----:B------:R-:W-:Y:S01]  /*13420*/  ISETP.GE.AND P6, PT, R220, UR60, PT ;  /* 0x0000003cdc007c0c */ /* 0x000fe2000bfc6270 */
[----:B------:R-:W-:Y:S01]  /*13430*/  VIADD R220, R11, 0xa0 ;  /* 0x000000a00bdc7836 */ /* 0x000fe20000000000 */
[----:B------:R-:W-:Y:S02]  /*13440*/  FMNMX R218, R78, R221, !PT ;  /* 0x000000dd4eda7209 */ /* 0x000fe40007800000 */
[----:B------:R-:W-:-:S02]  /*13450*/  FMNMX R217, R77, R26, !PT ;  /* 0x0000001a4dd97209 */ /* 0x000fc40007800000 */
        /* <DEDUP_REMOVED lines=10> */
[----:B------:R-:W-:Y:S02]  /*13500*/  ISETP.GE.AND P4, PT, R220, UR60, PT ;  /* 0x0000003cdc007c0c */ /* 0x000fe4000bf86270 */
[----:B------:R-:W-:Y:S02]  /*13510*/  FMNMX R221, R83, R218, !PT ;  /* 0x000000da53dd7209 */ /* 0x000fe40007800000 */
[----:B------:R-:W-:-:S02]  /*13520*/  FMNMX R26, R84, R217, !PT ;  /* 0x000000d9541a7209 */ /* 0x000fc40007800000 */
[----:B------:R-:W-:Y:S02]  /*13530*/  IADD3 R220, R11, 0xa8, RZ ;  /* 0x000000a80bdc7810 */ /* 0x000fe40007ffe0ff */
        /* <DEDUP_REMOVED lines=14> */
[----:B------:R-:W-:Y:S02]  /*13620*/  FSEL R101, R101, -INF , !P6 ;  /* 0xff80000065657808 */ /* 0x000fe40007000000 */
[----:B------:R-:W-:Y:S02]  /*13630*/  FSEL R103, R103, -INF , !P6 ;  /* 0xff80000067677808 */ /* 0x000fe40007000000 */
[----:B------:R-:W-:Y:S02]  /*13640*/  FMNMX R221, R91, R218, !PT ;  /* 0x000000da5bdd7209 */ /* 0x000fe40007800000 */
[----:B------:R-:W-:Y:S02]  /*13650*/  FMNMX R26, R92, R217, !PT ;  /* 0x000000d95c1a7209 */ /* 0x000fe40007800000 */
[----:B------:R-:W-:Y:S02]  /*13660*/  ISETP.GE.AND P6, PT, R220, UR60, PT ;  /* 0x0000003cdc007c0c */ /* 0x000fe4000bfc6270 */
[----:B------:R-:W-:-:S02]  /*13670*/  IADD3 R220, R11, 0xb1, RZ ;  /* 0x000000b10bdc7810 */ /* 0x000fc40007ffe0ff */
        /* <DEDUP_REMOVED lines=68> */
[----:B------:R-:W-:-:S02]  /*13ac0*/  FSEL R124, R124, -INF , !P5 ;  /* 0xff8000007c7c7808 */ /* 0x000fc40006800000 */
[----:B------:R-:W-:Y:S02]  /*13ad0*/  FMNMX R218, R122, R221, !PT ;  /* 0x000000dd7ada7209 */ /* 0x000fe40007800000 */
[----:B------:R-:W-:Y:S02]  /*13ae0*/  FMNMX R217, R121, R26, !PT ;  /* 0x0000001a79d97209 */ /* 0x000fe40007800000 */
[----:B------:R-:W-:Y:S02]  /*13af0*/  FSEL R126, R126, -INF , !P5 ;  /* 0xff8000007e7e7808 */ /* 0x000fe40006800000 */
[----:B------:R-:W-:Y:S01]  /*13b00*/  ISETP.GE.AND P5, PT, R220, UR60, PT ;  /* 0x0000003cdc007c0c */ /* 0x000fe2000bfa6270 */
[----:B------:R-:W-:Y:S01]  /*13b10*/  VIADD R220, R11, 0xe0 ;  /* 0x000000e00bdc7836 */ /* 0x000fe20000000000 */
[----:B------:R-:W-:Y:S02]  /*13b20*/  FSEL R125, R125, -INF , !P4 ;  /* 0xff8000007d7d7808 */ /* 0x000fe40006000000 */
[----:B------:R-:W-:-:S02]  /*13b30*/  FMNMX R221, R123, R218, !PT ;  /* 0x000000da7bdd7209 */ /* 0x000fc40007800000 */
[----:B------:R-:W-:Y:S02]  /*13b40*/  FMNMX R26, R124, R217, !PT ;  /* 0x000000d97c1a7209 */ /* 0x000fe40007800000 */
[----:B------:R-:W-:Y:S02]  /*13b50*/  FSEL R127, R127, -INF , !P4 ;  /* 0xff8000007f7f7808 */ /* 0x000fe40006000000 */
[----:B------:R-:W-:Y:S02]  /*13b60*/  FSEL R128, R128, -INF , !P2 ;  /* 0xff80000080807808 */ /* 0x000fe40005000000 */
[----:B------:R-:W-:Y:S02]  /*13b70*/  FMNMX R218, R126, R221, !PT ;  /* 0x000000dd7eda7209 */ /* 0x000fe40007800000 */
[----:B------:R-:W-:Y:S02]  /*13b80*/  FMNMX R217, R125, R26, !PT ;  /* 0x0000001a7dd97209 */ /* 0x000fe40007800000 */
[----:B------:R-:W-:-:S02]  /*13b90*/  ISETP.GE.AND P4, PT, R220, UR60, PT ;  /* 0x0000003cdc007c0c */ /* 0x000fc4000bf86270 */
        /* <DEDUP_REMOVED lines=8> */
[----:B------:R-:W-:Y:S02]  /*13c20*/  FSEL R132, R132, -INF , !P6 ;  /* 0xff80000084847808 */ /* 0x000fe40007000000 */
[----:B------:R-:W-:Y:S02]  /*13c30*/  FMNMX R218, R130, R221, !PT ;  /* 0x000000dd82da7209 */ /* 0x000fe40007800000 */
[----:B------:R-:W-:Y:S02]  /*13c40*/  FMNMX R217, R129, R26, !PT ;  /* 0x0000001a81d97209 */ /* 0x000fe40007800000 */
[----:B------:R-:W-:Y:S01]  /*13c50*/  ISETP.GE.AND P3, PT, R220, UR60, PT ;  /* 0x0000003cdc007c0c */ /* 0x000fe2000bf66270 */
[----:B------:R-:W-:Y:S01]  /*13c60*/  VIADD R220, R11, 0xe9 ;  /* 0x000000e90bdc7836 */ /* 0x000fe20000000000 */
[----:B------:R-:W-:Y:S02]  /*13c70*/  FSEL R134, R134, -INF , !P6 ;  /* 0xff80000086867808 */ /* 0x000fe40007000000 */
[----:B------:R-:W-:-:S02]  /*13c80*/  FSEL R133, R133, -INF , !P5 ;  /* 0xff80000085857808 */ /* 0x000fc40006800000 */
[----:B------:R-:W-:Y:S02]  /*13c90*/  FMNMX R221, R131, R218, !PT ;  /* 0x000000da83dd7209 */ /* 0x000fe40007800000 */
[----:B------:R-:W-:Y:S02]  /*13ca0*/  FMNMX R26, R132, R217, !PT ;  /* 0x000000d9841a7209 */ /* 0x000fe40007800000 */
[----:B------:R-:W-:Y:S02]  /*13cb0*/  FSEL R135, R135, -INF , !P5 ;  /* 0xff80000087877808 */ /* 0x000fe40006800000 */
[----:B------:R-:W-:Y:S02]  /*13cc0*/  FSEL R136, R136, -INF , !P4 ;  /* 0xff80000088887808 */ /* 0x000fe40006000000 */
[----:B------:R-:W-:Y:S02]  /*13cd0*/  FMNMX R218, R134, R221, !PT ;  /* 0x000000dd86da7209 */ /* 0x000fe40007800000 */
[----:B------:R-:W-:-:S02]  /*13ce0*/  FMNMX R217, R133, R26, !PT ;  /* 0x0000001a85d97209 */ /* 0x000fc40007800000 */
[----:B------:R-:W-:Y:S02]  /*13cf0*/  ISETP.GE.AND P6, PT, R220, UR60, PT ;  /* 0x0000003cdc007c0c */ /* 0x000fe4000bfc6270 */
[----:B------:R-:W-:Y:S02]  /*13d00*/  IADD3 R220, R11, 0xf0, RZ ;  /* 0x000000f00bdc7810 */ /* 0x000fe40007ffe0ff */
[----:B------:R-:W-:Y:S02]  /*13d10*/  FSEL R138, R138, -INF , !P4 ;  /* 0xff8000008a8a7808 */ /* 0x000fe40006000000 */
[----:B------:R-:W-:Y:S02]  /*13d20*/  FSEL R137, R137, -INF , !P2 ;  /* 0xff80000089897808 */ /* 0x000fe40005000000 */
[----:B------:R-:W-:Y:S02]  /*13d30*/  FMNMX R221, R135, R218, !PT ;  /* 0x000000da87dd7209 */ /* 0x000fe40007800000 */
[----:B------:R-:W-:-:S02]  /*13d40*/  FMNMX R26, R136, R217, !PT ;  /* 0x000000d9881a7209 */ /* 0x000fc40007800000 */
[----:B------:R-:W-:Y:S01]  /*13d50*/  ISETP.GE.AND P5, PT, R220, UR60, PT ;  /* 0x0000003cdc007c0c */ /* 0x000fe2000bfa6270 */
[----:B------:R-:W-:Y:S01]  /*13d60*/  VIADD R220, R11, 0xf1 ;  /* 0x000000f10bdc7836 */ /* 0x000fe20000000000 */
[----:B------:R-:W-:Y:S02]  /*13d70*/  FSEL R139, R139, -INF , !P2 ;  /* 0xff8000008b8b7808 */ /* 0x000fe40005000000 */
[----:B------:R-:W-:Y:S02]  /*13d80*/  FMNMX R218, R138, R221, !PT ;  /* 0x000000dd8ada7209 */ /* 0x000fe40007800000 */
[----:B------:R-:W-:Y:S02]  /*13d90*/  FSEL R140, R140, -INF , !P3 ;  /* 0xff8000008c8c7808 */ /* 0x000fe40005800000 */
[----:B------:R-:W-:Y:S02]  /*13da0*/  FMNMX R217, R137, R26, !PT ;  /* 0x0000001a89d97209 */ /* 0x000fe40007800000 */
[----:B------:R-:W-:-:S02]  /*13db0*/  FSEL R142, R142, -INF , !P3 ;  /* 0xff8000008e8e7808 */ /* 0x000fc40005800000 */
[----:B------:R-:W-:Y:S02]  /*13dc0*/  FMNMX R221, R139, R218, !PT ;  /* 0x000000da8bdd7209 */ /* 0x000fe40007800000 */
[----:B------:R-:W-:Y:S02]  /*13dd0*/  FSEL R141, R141, -INF , !P6 ;  /* 0xff8000008d8d7808 */ /* 0x000fe40007000000 */
[----:B------:R-:W-:Y:S02]  /*13de0*/  FMNMX R26, R140, R217, !PT ;  /* 0x000000d98c1a7209 */ /* 0x000fe40007800000 */
[----:B------:R-:W-:Y:S01]  /*13df0*/  ISETP.GE.AND P4, PT, R220, UR60, PT ;  /* 0x0000003cdc007c0c */ /* 0x000fe2000bf86270 */
[----:B------:R-:W-:Y:S01]  /*13e00*/  VIADD R220, R11, 0xf8 ;  /* 0x000000f80bdc7836 */ /* 0x000fe20000000000 */
[----:B------:R-:W-:Y:S02]  /*13e10*/  FSEL R143, R143, -INF , !P6 ;  /* 0xff8000008f8f7808 */ /* 0x000fe40007000000 */
[----:B------:R-:W-:-:S02]  /*13e20*/  FMNMX R218, R142, R221, !PT ;  /* 0x000000dd8eda7209 */ /* 0x000fc40007800000 */
[----:B------:R-:W-:Y:S02]  /*13e30*/  FSEL R144, R144, -INF , !P5 ;  /* 0xff80000090907808 */ /* 0x000fe40006800000 */
[----:B------:R-:W-:Y:S02]  /*13e40*/  FMNMX R217, R141, R26, !PT ;  /* 0x0000001a8dd97209 */ /* 0x000fe40007800000 */
[----:B------:R-:W-:Y:S02]  /*13e50*/  ISETP.GE.AND P2, PT, R220, UR60, PT ;  /* 0x0000003cdc007c0c */ /* 0x000fe4000bf46270 */
[----:B------:R-:W-:Y:S02]  /*13e60*/  IADD3 R220, R11, 0xf9, RZ ;  /* 0x000000f90bdc7810 */ /* 0x000fe40007ffe0ff */
[----:B------:R-:W-:Y:S02]  /*13e70*/  FSEL R146, R146, -INF , !P5 ;  /* 0xff80000092927808 */ /* 0x000fe40006800000 */
[----:B------:R-:W-:-:S02]  /*13e80*/  FMNMX R221, R143, R218, !PT ;  /* 0x000000da8fdd7209 */ /* 0x000fc40007800000 */
[----:B------:R-:W-:Y:S02]  /*13e90*/  FSEL R145, R145, -INF , !P4 ;  /* 0xff80000091917808 */ /* 0x000fe40006000000 */
[----:B------:R-:W-:Y:S02]  /*13ea0*/  FMNMX R26, R144, R217, !PT ;  /* 0x000000d9901a7209 */ /* 0x000fe40007800000 */
[----:B------:R-:W-:Y:S02]  /*13eb0*/  ISETP.GE.AND P3, PT, R220, UR60, PT ;  /* 0x0000003cdc007c0c */ /* 0x000fe4000bf66270 */
[----:B------:R-:W-:Y:S02]  /*13ec0*/  FSEL R147, R147, -INF , !P4 ;  /* 0xff80000093937808 */ /* 0x000fe40006000000 */
[----:B------:R-:W-:Y:S02]  /*13ed0*/  FMNMX R218, R146, R221, !PT ;  /* 0x000000dd92da7209 */ /* 0x000fe40007800000 */
[----:B------:R-:W-:-:S02]  /*13ee0*/  FSEL R148, R148, -INF , !P2 ;  /* 0xff80000094947808 */ /* 0x000fc40005000000 */
[----:B------:R-:W-:Y:S02]  /*13ef0*/  FMNMX R217, R145, R26, !PT ;  /* 0x0000001a91d97209 */ /* 0x000fe40007800000 */
[----:B------:R-:W-:Y:S02]  /*13f00*/  FSEL R150, R150, -INF , !P2 ;  /* 0xff80000096967808 */ /* 0x000fe40005000000 */
[----:B------:R-:W-:Y:S02]  /*13f10*/  FMNMX R221, R147, R218, !PT ;  /* 0x000000da93dd7209 */ /* 0x000fe40007800000 */
[----:B------:R-:W-:Y:S02]  /*13f20*/  FSEL R26, R149, -INF , !P3 ;  /* 0xff800000951a7808 */ /* 0x000fe40005800000 */
[----:B------:R-:W-:Y:S02]  /*13f30*/  FMNMX R217, R148, R217, !PT ;  /* 0x000000d994d97209 */ /* 0x000fe40007800000 */
[----:B------:R-:W-:-:S02]  /*13f40*/  FSEL R151, R151, -INF , !P3 ;  /* 0xff80000097977808 */ /* 0x000fc40005800000 */
[----:B------:R-:W-:Y:S01]  /*13f50*/  FMNMX R218, R150, R221, !PT ;  /* 0x000000dd96da7209 */ /* 0x000fe20007800000 */
[----:B------:R-:W-:Y:S01]  /*13f60*/  IMAD R221, R6, 0x8, R13 ;  /* 0x0000000806dd7824 */ /* 0x000fe200078e020d */
[----:B------:R-:W-:Y:S02]  /*13f70*/  FMNMX R217, R26, R217, !PT ;  /* 0x000000d91ad97209 */ /* 0x000fe40007800000 */
[----:B------:R-:W-:Y:S02]  /*13f80*/  FMNMX R218, R151, R218, !PT ;  /* 0x000000da97da7209 */ /* 0x000fe40007800000 */
[----:B------:R-:W-:Y:S01]  /*13f90*/  PRMT R221, RZ, 0x654, R221 ;  /* 0x00000654ffdd7816 */ /* 0x000fe200000000dd */
[----:B------:R-:W1:Y:S01]  /*13fa0*/  SHFL.BFLY PT, R220, R217, 0x1, 0x1f ;  /* 0x0c201f00d9dc7f89 */ /* 0x000e6200000e0000 */
[----:B------:R-:W-:Y:S02]  /*13fb0*/  SHF.L.U32 R223, R3, 0x1f, RZ ;  /* 0x0000001f03df7819 */ /* 0x000fe400000006ff */
[----:B------:R2:W-:Y:S01]  /*13fc0*/  SYNCS.ARRIVE.TRANS64.RED.A1T0 RZ, [R221+URZ], RZ ;  /* 0x000000ffddff79a7 */ /* 0x0005e2000810043f */
[----:B------:R-:W3:Y:S01]  /*13fd0*/  SHFL.BFLY PT, R149, R218, 0x1, 0x1f ;  /* 0x0c201f00da957f89 */ /* 0x000ee200000e0000 */
[----:B------:R-:W4:Y:S01]  /*13fe0*/  SYNCS.PHASECHK.TRANS64.TRYWAIT P4, [R224+URZ+0x3b800], R223 ;  /* 0x03b800dfe00075a7 */ /* 0x000f22000808017f */
[----:B-1----:R-:W-:-:S02]  /*13ff0*/  FMNMX R220, R217, R220, !PT ;  /* 0x000000dcd9dc7209 */ /* 0x002fc40007800000 */
[----:B---3--:R-:W-:-:S03]  /*14000*/  FMNMX R149, R218, R149, !PT ;  /* 0x00000095da957209 */ /* 0x008fc60007800000 */
[----:B--2---:R-:W1:Y:S04]  /*14010*/  SHFL.BFLY PT, R221, R220, 0x2, 0x1f ;  /* 0x0c401f00dcdd7f89 */ /* 0x004e6800000e0000 */
[----:B------:R-:W2:Y:S01]  /*14020*/  SHFL.BFLY PT, R222, R149, 0x2, 0x1f ;  /* 0x0c401f0095de7f89 */ /* 0x000ea200000e0000 */
[----:B-1----:R-:W-:Y:S02]  /*14030*/  FMNMX R217, R220, R221, !PT ;  /* 0x000000dddcd97209 */ /* 0x002fe40007800000 */
[----:B--2---:R-:W-:Y:S02]  /*14040*/  FMNMX R218, R149, R222, !PT ;  /* 0x000000de95da7209 */ /* 0x004fe40007800000 */
[----:B------:R-:W-:Y:S02]  /*14050*/  FSETP.NEU.AND P2, PT, R217, -INF , PT ;  /* 0xff800000d900780b */ /* 0x000fe40003f4d000 */
[----:B------:R-:W-:-:S02]  /*14060*/  FSETP.NEU.AND P3, PT, R218, -INF , PT ;  /* 0xff800000da00780b */ /* 0x000fc40003f6d000 */
[----:B------:R-:W-:Y:S01]  /*14070*/  FSEL R222, R217, RZ, P2 ;  /* 0x000000ffd9de7208 */ /* 0x000fe20001000000 */
[----:B----4-:R-:W-:Y:S10]  /*14080*/  @!P4 BRA `(.L_x_44) ;  /* 0x000000980038c947 */ /* 0x010ff40003800000 */
.L_x_96:
[----:B------:R-:W-:Y:S05]  /*14090*/  BSYNC B0 ;  /* 0x0000000000007941 */ /* 0x000fea0003800000 */
.L_x_43:
[C---:B------:R-:W-:Y:S01]  /*140a0*/  FMUL R149, R222.reuse, UR5 ;  /* 0x00000005de957c20 */ /* 0x040fe20008400000 */
[----:B------:R-:W-:Y:S01]  /*140b0*/  FADD R220, -R222, R215 ;  /* 0x000000d7dedc7221 */ /* 0x000fe20000000100 */
[----:B------:R-:W-:Y:S01]  /*140c0*/  FSEL R215, R218, RZ, P3 ;  /* 0x000000ffdad77208 */ /* 0x000fe20001800000 */
[----:B------:R-:W-:Y:S05]  /*140d0*/  WARPSYNC.ALL ;  /* 0x0000000000007948 */ /* 0x000fea0003800000 */
[--C-:B------:R-:W-:Y:S01]  /*140e0*/  FFMA R24, R24, UR5, -R149.reuse ;  /* 0x0000000518187c23 */ /* 0x100fe20008000895 */
        /* <DEDUP_REMOVED lines=62> */
[----:B------:R-:W-:Y:S01]  /*144d0*/  FFMA R149, R26, UR5, -R149 ;  /* 0x000000051a957c23 */ /* 0x000fe20008000895 */
[C---:B------:R-:W-:Y:S01]  /*144e0*/  FMUL R26, R215.reuse, UR5 ;  /* 0x00000005d71a7c20 */ /* 0x040fe20008400000 */
[----:B------:R-:W-:Y:S01]  /*144f0*/  FADD R214, -R215, R214 ;  /* 0x000000d6d7d67221 */ /* 0x000fe20000000100 */
[----:B------:R-:W-:Y:S01]  /*14500*/  MOV R222, UR61 ;  /* 0x0000003d00de7c02 */ /* 0x000fe20008000f00 */
[----:B------:R-:W-:Y:S01]  /*14510*/  FMUL R220, R220, UR5 ;  /* 0x00000005dcdc7c20 */ /* 0x000fe20008400000 */
[--C-:B------:R-:W-:Y:S01]  /*14520*/  FFMA R219, R219, UR5, -R26.reuse ;  /* 0x00000005dbdb7c23 */ /* 0x100fe2000800081a */
[--C-:B------:R-:W-:Y:S01]  /*14530*/  FFMA R30, R30, UR5, -R26.reuse ;  /* 0x000000051e1e7c23 */ /* 0x100fe2000800081a */
[----:B------:R-:W-:Y:S01]  /*14540*/  FMUL R214, R214, UR5 ;  /* 0x00000005d6d67c20 */ /* 0x000fe20008400000 */
[----:B------:R-:W-:Y:S01]  /*14550*/  FFMA R27, R27, UR5, -R26 ;  /* 0x000000051b1b7c23 */ /* 0x000fe2000800081a */
[----:B------:R-:W-:Y:S01]  /*14560*/  IMAD R222, R15, 0xe00, R222 ;  /* 0x00000e000fde7824 */ /* 0x000fe200078e02de */
[----:B------:R-:W-:Y:S01]  /*14570*/  FSETP.GEU.AND P6, PT, R219, -126, PT ;  /* 0xc2fc0000db00780b */ /* 0x000fe20003fce000 */
[----:B-1----:R-:W-:Y:S01]  /*14580*/  IMAD.MOV.U32 R223, RZ, RZ, -0x3ffffff0 ;  /* 0xc0000010ffdf7424 */ /* 0x002fe200078e00ff */
[----:B------:R-:W-:Y:S01]  /*14590*/  FSETP.GEU.AND P3, PT, R30, -126, PT ;  /* 0xc2fc00001e00780b */ /* 0x000fe20003f6e000 */
[----:B------:R-:W-:Y:S01]  /*145a0*/  VIADD R224, R222, 0x200 ;  /* 0x00000200dee07836 */ /* 0x000fe20000000000 */
[----:B------:R-:W-:Y:S01]  /*145b0*/  FSETP.GEU.AND P4, PT, R220, -126, PT ;  /* 0xc2fc0000dc00780b */ /* 0x000fe20003f8e000 */
[----:B------:R-:W-:Y:S01]  /*145c0*/  IMAD.MOV.U32 R225, RZ, RZ, -0x3ffffff0 ;  /* 0xc0000010ffe17424 */ /* 0x000fe200078e00ff */
[----:B------:R-:W-:Y:S01]  /*145d0*/  FSETP.GEU.AND P2, PT, R214, -126, PT ;  /* 0xc2fc0000d600780b */ /* 0x000fe20003f4e000 */
[--C-:B------:R-:W-:Y:S01]  /*145e0*/  FFMA R31, R31, UR5, -R26.reuse ;  /* 0x000000051f1f7c23 */ /* 0x100fe2000800081a */
[----:B------:R-:W-:Y:S01]  /*145f0*/  FSETP.GEU.AND P5, PT, R27, -126, PT ;  /* 0xc2fc00001b00780b */ /* 0x000fe20003fae000 */
[----:B------:R-:W-:Y:S01]  /*14600*/  IMAD.MOV.U32 R221, RZ, RZ, -0x3ffffff0 ;  /* 0xc0000010ffdd7424 */ /* 0x000fe200078e00ff */
[----:B------:R-:W-:Y:S01]  /*14610*/  R2UR UR46, R224 ;  /* 0x00000000e02e72ca */ /* 0x000fe200000e0000 */
[----:B------:R-:W-:Y:S01]  /*14620*/  VIADD R224, R222, 0x600 ;  /* 0x00000600dee07836 */ /* 0x000fe20000000000 */
[----:B------:R-:W-:Y:S01]  /*14630*/  R2UR UR51, R223 ;  /* 0x00000000df3372ca */ /* 0x000fe200000e0000 */
[----:B------:R-:W-:Y:S01]  /*14640*/  @!P6 FMUL R219, R219, 0.5 ;  /* 0x3f000000dbdbe820 */ /* 0x000fe20000400000 */
[C---:B------:R-:W-:Y:S01]  /*14650*/  R2UR UR47, R225.reuse ;  /* 0x00000000e12f72ca */ /* 0x040fe200000e0000 */
[----:B------:R-:W-:Y:S01]  /*14660*/  @!P3 FMUL R30, R30, 0.5 ;  /* 0x3f0000001e1eb820 */ /* 0x000fe20000400000 */
[----:B------:R-:W-:Y:S01]  /*14670*/  R2UR UR42, R224 ;  /* 0x00000000e02a72ca */ /* 0x000fe200000e0000 */
[----:B------:R-:W-:Y:S01]  /*14680*/  @!P4 FMUL R220, R220, 0.5 ;  /* 0x3f000000dcdcc820 */ /* 0x000fe20000400000 */
[----:B------:R-:W1:Y:S01]  /*14690*/  MUFU.EX2 R224, R219 ;  /* 0x000000db00e07308 */ /* 0x000e620000000800 */
[----:B------:R-:W-:Y:S01]  /*146a0*/  @!P2 FMUL R214, R214, 0.5 ;  /* 0x3f000000d6d6a820 */ /* 0x000fe20000400000 */
[----:B------:R-:W-:Y:S01]  /*146b0*/  R2UR UR43, R225 ;  /* 0x00000000e12b72ca */ /* 0x000fe200000e0000 */
[----:B------:R-:W-:Y:S01]  /*146c0*/  @!P5 FMUL R27, R27, 0.5 ;  /* 0x3f0000001b1bd820 */ /* 0x000fe20000400000 */
[----:B------:R-:W-:Y:S01]  /*146d0*/  IADD3 R226, R222, 0x400, RZ ;  /* 0x00000400dee27810 */ /* 0x000fe20007ffe0ff */
[--C-:B------:R-:W-:Y:S01]  /*146e0*/  FFMA R34, R34, UR5, -R26.reuse ;  /* 0x0000000522227c23 */ /* 0x100fe2000800081a */
[----:B------:R-:W-:Y:S01]  /*146f0*/  MOV R215, 0xc0000010 ;  /* 0xc000001000d77802 */ /* 0x000fe20000000f00 */
[--C-:B------:R-:W-:Y:S01]  /*14700*/  FFMA R35, R35, UR5, -R26.reuse ;  /* 0x0000000523237c23 */ /* 0x100fe2000800081a */
[----:B------:R-:W2:Y:S01]  /*14710*/  MUFU.EX2 R219, R30 ;  /* 0x0000001e00db7308 */ /* 0x000ea20000000800 */
[----:B------:R-:W-:Y:S01]  /*14720*/  R2UR UR38, R226 ;  /* 0x00000000e22672ca */ /* 0x000fe200000e0000 */
[--C-:B------:R-:W-:Y:S01]  /*14730*/  FFMA R38, R38, UR5, -R26.reuse ;  /* 0x0000000526267c23 */ /* 0x100fe2000800081a */
[----:B------:R-:W-:Y:S01]  /*14740*/  R2UR UR35, R221 ;  /* 0x00000000dd2372ca */ /* 0x000fe200000e0000 */
[--C-:B------:R-:W-:Y:S01]  /*14750*/  FFMA R39, R39, UR5, -R26.reuse ;  /* 0x0000000527277c23 */ /* 0x100fe2000800081a */
[----:B------:R-:W-:Y:S01]  /*14760*/  R2UR UR31, R221 ;  /* 0x00000000dd1f72ca */ /* 0x000fe200000e0000 */
[--C-:B------:R-:W-:Y:S01]  /*14770*/  FFMA R42, R42, UR5, -R26.reuse ;  /* 0x000000052a2a7c23 */ /* 0x100fe2000800081a */
[----:B------:R-:W-:Y:S01]  /*14780*/  R2UR UR27, R215 ;  /* 0x00000000d71b72ca */ /* 0x000fe200000e0000 */
[----:B------:R3:W4:Y:S01]  /*14790*/  MUFU.EX2 R229, R220 ;  /* 0x000000dc00e57308 */ /* 0x0007220000000800 */
[----:B-1----:R-:W-:Y:S01]  /*147a0*/  @!P6 FMUL R224, R224, R224 ;  /* 0x000000e0e0e0e220 */ /* 0x002fe20000400000 */
[----:B------:R-:W-:Y:S01]  /*147b0*/  FSETP.GEU.AND P6, PT, R25, -126, PT ;  /* 0xc2fc00001900780b */ /* 0x000fe20003fce000 */
[--C-:B------:R-:W-:Y:S01]  /*147c0*/  FFMA R43, R43, UR5, -R26.reuse ;  /* 0x000000052b2b7c23 */ /* 0x100fe2000800081a */
[----:B------:R-:W-:Y:S01]  /*147d0*/  R2UR UR19, R221 ;  /* 0x00000000dd1372ca */ /* 0x000fe200000e0000 */
[--C-:B------:R-:W-:Y:S01]  /*147e0*/  FFMA R46, R46, UR5, -R26.reuse ;  /* 0x000000052e2e7c23 */ /* 0x100fe2000800081a */
[----:B------:R-:W-:Y:S01]  /*147f0*/  R2UR UR15, R215 ;  /* 0x00000000d70f72ca */ /* 0x000fe200000e0000 */
[--C-:B------:R-:W-:Y:S01]  /*14800*/  FFMA R47, R47, UR5, -R26.reuse ;  /* 0x000000052f2f7c23 */ /* 0x100fe2000800081a */
[----:B------:R-:W1:Y:S01]  /*14810*/  MUFU.EX2 R223, R214 ;  /* 0x000000d600df7308 */ /* 0x000e620000000800 */
[----:B--2---:R-:W-:Y:S01]  /*14820*/  @!P3 FMUL R219, R219, R219 ;  /* 0x000000dbdbdbb220 */ /* 0x004fe20000400000 */
[----:B------:R-:W-:Y:S01]  /*14830*/  FSETP.GEU.AND P3, PT, R29, -126, PT ;  /* 0xc2fc00001d00780b */ /* 0x000fe20003f6e000 */
[----:B---3--:R-:W-:Y:S01]  /*14840*/  VIADD R220, R222, 0x800 ;  /* 0x00000800dedc7836 */ /* 0x008fe20000000000 */
[----:B------:R-:W-:Y:S01]  /*14850*/  R2UR UR23, R215 ;  /* 0x00000000d71772ca */ /* 0x000fe200000e0000 */
[--C-:B------:R-:W-:Y:S01]  /*14860*/  FFMA R50, R50, UR5, -R26.reuse ;  /* 0x0000000532327c23 */ /* 0x100fe2000800081a */
[--C-:B------:R-:W-:Y:S01]  /*14870*/  FFMA R51, R51, UR5, -R26.reuse ;  /* 0x0000000533337c23 */ /* 0x100fe2000800081a */
[----:B------:R-:W-:Y:S01]  /*14880*/  @!P6 FMUL R25, R25, 0.5 ;  /* 0x3f0000001919e820 */ /* 0x000fe20000400000 */
[----:B------:R-:W2:Y:S01]  /*14890*/  MUFU.EX2 R225, R27 ;  /* 0x0000001b00e17308 */ /* 0x000ea20000000800 */
[----:B----4-:R-:W-:Y:S01]  /*148a0*/  @!P4 FMUL R229, R229, R229 ;  /* 0x000000e5e5e5c220 */ /* 0x010fe20000400000 */
[----:B------:R-:W-:Y:S01]  /*148b0*/  FSETP.GEU.AND P4, PT, R31, -126, PT ;  /* 0xc2fc00001f00780b */ /* 0x000fe20003f8e000 */
[--C-:B------:R-:W-:Y:S01]  /*148c0*/  FFMA R54, R54, UR5, -R26.reuse ;  /* 0x0000000536367c23 */ /* 0x100fe2000800081a */
[----:B------:R-:W-:Y:S01]  /*148d0*/  R2UR UR34, R220 ;  /* 0x00000000dc2272ca */ /* 0x000fe200000e0000 */
[--C-:B------:R-:W-:Y:S01]  /*148e0*/  FFMA R55, R55, UR5, -R26.reuse ;  /* 0x0000000537377c23 */ /* 0x100fe2000800081a */
[----:B------:R-:W-:Y:S01]  /*148f0*/  IADD3 R220, R222, 0xa00, RZ ;  /* 0x00000a00dedc7810 */ /* 0x000fe20007ffe0ff */
[----:B------:R-:W-:Y:S01]  /*14900*/  @!P3 FMUL R29, R29, 0.5 ;  /* 0x3f0000001d1db820 */ /* 0x000fe20000400000 */
[----:B------:R3:W-:Y:S01]  /*14910*/  MUFU.EX2 R215, R25 ;  /* 0x0000001900d77308 */ /* 0x0007e20000000800 */
[----:B-1----:R-:W-:Y:S01]  /*14920*/  @!P2 FMUL R223, R223, R223 ;  /* 0x000000dfdfdfa220 */ /* 0x002fe20000400000 */
[----:B------:R-:W-:Y:S01]  /*14930*/  FSETP.GEU.AND P2, PT, R24, -126, PT ;  /* 0xc2fc00001800780b */ /* 0x000fe20003f4e000 */
[----:B------:R-:W-:Y:S01]  /*14940*/  FFMA R58, R58, UR5, -R26 ;  /* 0x000000053a3a7c23 */ /* 0x000fe2000800081a */
[----:B------:R-:W-:Y:S01]  /*14950*/  R2UR UR30, R220 ;  /* 0x00000000dc1e72ca */ /* 0x000fe200000e0000 */
[----:B------:R-:W-:-:S02]  /*14960*/  VIADD R220, R222, 0x20 ;  /* 0x00000020dedc7836 */ /* 0x000fc40000000000 */
[--C-:B------:R-:W-:Y:S01]  /*14970*/  FFMA R59, R59, UR5, -R26.reuse ;  /* 0x000000053b3b7c23 */ /* 0x100fe2000800081a */
[----:B------:R-:W-:Y:S01]  /*14980*/  @!P4 FMUL R31, R31, 0.5 ;  /* 0x3f0000001f1fc820 */ /* 0x000fe20000400000 */
[----:B------:R-:W-:Y:S01]  /*14990*/  MUFU.EX2 R29, R29 ;  /* 0x0000001d001d7308 */ /* 0x000fe20000000800 */
[----:B--2---:R-:W-:Y:S01]  /*149a0*/  @!P5 FMUL R225, R225, R225 ;  /* 0x000000e1e1e1d220 */ /* 0x004fe20000400000 */
[----:B------:R-:W-:Y:S01]  /*149b0*/  FSETP.GEU.AND P5, PT, R28, -126, PT ;  /* 0xc2fc00001c00780b */ /* 0x000fe20003fae000 */
[--C-:B------:R-:W-:Y:S01]  /*149c0*/  FFMA R62, R62, UR5, -R26.reuse ;  /* 0x000000053e3e7c23 */ /* 0x100fe2000800081a */
[----:B------:R-:W-:Y:S01]  /*149d0*/  R2UR UR18, R220 ;  /* 0x00000000dc1272ca */ /* 0x000fe200000e0000 */
[--C-:B------:R-:W-:Y:S01]  /*149e0*/  FFMA R63, R63, UR5, -R26.reuse ;  /* 0x000000053f3f7c23 */ /* 0x100fe2000800081a */
[--C-:B------:R-:W-:Y:S01]  /*149f0*/  FFMA R66, R66, UR5, -R26.reuse ;  /* 0x0000000542427c23 */ /* 0x100fe2000800081a */
[----:B------:R-:W-:Y:S01]  /*14a00*/  @!P2 FMUL R24, R24, 0.5 ;  /* 0x3f0000001818a820 */ /* 0x000fe20000400000 */
[----:B------:R-:W-:Y:S01]  /*14a10*/  MUFU.EX2 R226, R31 ;  /* 0x0000001f00e27308 */ /* 0x000fe20000000800 */
[--C-:B------:R-:W-:Y:S01]  /*14a20*/  FFMA R67, R67, UR5, -R26.reuse ;  /* 0x0000000543437c23 */ /* 0x100fe2000800081a */
[--C-:B------:R-:W-:Y:S01]  /*14a30*/  FFMA R70, R70, UR5, -R26.reuse ;  /* 0x0000000546467c23 */ /* 0x100fe2000800081a */
[--C-:B------:R-:W-:Y:S01]  /*14a40*/  FFMA R71, R71, UR5, -R26.reuse ;  /* 0x0000000547477c23 */ /* 0x100fe2000800081a */
[--C-:B------:R-:W-:Y:S01]  /*14a50*/  FFMA R74, R74, UR5, -R26.reuse ;  /* 0x000000054a4a7c23 */ /* 0x100fe2000800081a */
[--C-:B------:R-:W-:Y:S01]  /*14a60*/  FFMA R75, R75, UR5, -R26.reuse ;  /* 0x000000054b4b7c23 */ /* 0x100fe2000800081a */
[--C-:B------:R-:W-:Y:S01]  /*14a70*/  FFMA R78, R78, UR5, -R26.reuse ;  /* 0x000000054e4e7c23 */ /* 0x100fe2000800081a */
[----:B------:R-:W-:Y:S01]  /*14a80*/  @!P5 FMUL R28, R28, 0.5 ;  /* 0x3f0000001c1cd820 */ /* 0x000fe20000400000 */
[----:B------:R1:W2:Y:S01]  /*14a90*/  MUFU.EX2 R220, R24 ;  /* 0x0000001800dc7308 */ /* 0x0002a20000000800 */
[--C-:B------:R-:W-:Y:S01]  /*14aa0*/  FFMA R79, R79, UR5, -R26.reuse ;  /* 0x000000054f4f7c23 */ /* 0x100fe2000800081a */
[--C-:B------:R-:W-:Y:S01]  /*14ab0*/  FFMA R82, R82, UR5, -R26.reuse ;  /* 0x0000000552527c23 */ /* 0x100fe2000800081a */
[--C-:B------:R-:W-:Y:S01]  /*14ac0*/  FFMA R83, R83, UR5, -R26.reuse ;  /* 0x0000000553537c23 */ /* 0x100fe2000800081a */
[--C-:B------:R-:W-:Y:S01]  /*14ad0*/  FFMA R86, R86, UR5, -R26.reuse ;  /* 0x0000000556567c23 */ /* 0x100fe2000800081a */
[--C-:B------:R-:W-:Y:S01]  /*14ae0*/  FFMA R87, R87, UR5, -R26.reuse ;  /* 0x0000000557577c23 */ /* 0x100fe2000800081a */
[--C-:B------:R-:W-:Y:S01]  /*14af0*/  FFMA R90, R90, UR5, -R26.reuse ;  /* 0x000000055a5a7c23 */ /* 0x100fe2000800081a */
[--C-:B------:R-:W-:Y:S01]  /*14b00*/  FFMA R91, R91, UR5, -R26.reuse ;  /* 0x000000055b5b7c23 */ /* 0x100fe2000800081a */
[----:B------:R-:W4:Y:S01]  /*14b10*/  MUFU.EX2 R221, R28 ;  /* 0x0000001c00dd7308 */ /* 0x000f220000000800 */
        /* <DEDUP_REMOVED lines=30> */
[C---:B------:R-:W-:Y:S01]  /*14d00*/  IADD3 R26, R222.reuse, 0x620, RZ ;  /* 0x00000620de1a7810 */ /* 0x040fe20007ffe0ff */
[----:B------:R-:W-:Y:S01]  /*14d10*/  IMAD.MOV.U32 R27, RZ, RZ, -0x3ffffff0 ;  /* 0xc0000010ff1b7424 */ /* 0x000fe200078e00ff */
[----:B---3--:R-:W-:Y:S01]  /*14d20*/  MOV R25, 0xc0000010 ;  /* 0xc000001000197802 */ /* 0x008fe20000000f00 */
[----:B-1----:R-:W-:Y:S01]  /*14d30*/  VIADD R24, R222, 0x440 ;  /* 0x00000440de187836 */ /* 0x002fe20000000000 */
[----:B------:R-:W-:Y:S01]  /*14d40*/  R2UR UR10, R26 ;  /* 0x000000001a0a72ca */ /* 0x000fe200000e0000 */
[----:B--2---:R-:W-:Y:S01]  /*14d50*/  @!P2 FMUL R220, R220, R220 ;  /* 0x000000dcdcdca220 */ /* 0x004fe20000400000 */
[----:B------:R-:W-:Y:S01]  /*14d60*/  IADD3 R26, R222, 0xa20, RZ ;  /* 0x00000a20de1a7810 */ /* 0x000fe20007ffe0ff */
[----:B------:R-:W-:Y:S01]  /*14d70*/  @!P6 FMUL R215, R215, R215 ;  /* 0x000000d7d7d7e220 */ /* 0x000fe20000400000 */
[----:B------:R-:W-:Y:S01]  /*14d80*/  @!P4 FMUL R226, R226, R226 ;  /* 0x000000e2e2e2c220 */ /* 0x000fe20000400000 */
[----:B----4-:R-:W-:Y:S01]  /*14d90*/  @!P5 FMUL R221, R221, R221 ;  /* 0x000000ddddddd220 */ /* 0x010fe20000400000 */
[----:B------:R-:W-:Y:S01]  /*14da0*/  R2UR UR54, R26 ;  /* 0x000000001a3672ca */ /* 0x000fe200000e0000 */
[----:B------:R-:W-:Y:S01]  /*14db0*/  @!P3 FMUL R29, R29, R29 ;  /* 0x0000001d1d1db220 */ /* 0x000fe20000400000 */
[----:B------:R-:W-:Y:S01]  /*14dc0*/  IADD3 R26, R222, 0x40, RZ ;  /* 0x00000040de1a7810 */ /* 0x000fe20007ffe0ff */
[-C--:B------:R-:W-:Y:S01]  /*14dd0*/  FMUL R200, R200, R229.reuse ;  /* 0x000000e5c8c87220 */ /* 0x080fe20000400000 */
[----:B------:R-:W-:Y:S01]  /*14de0*/  R2UR UR50, R222 ;  /* 0x00000000de3272ca */ /* 0x000fe200000e0000 */
[-C--:B------:R-:W-:Y:S01]  /*14df0*/  FMUL R201, R201, R229.reuse ;  /* 0x000000e5c9c97220 */ /* 0x080fe20000400000 */
[-C--:B------:R-:W-:Y:S01]  /*14e00*/  FMUL R204, R204, R229.reuse ;  /* 0x000000e5cccc7220 */ /* 0x080fe20000400000 */
[----:B------:R-:W-:Y:S01]  /*14e10*/  FMUL R205, R205, R229 ;  /* 0x000000e5cdcd7220 */ /* 0x000fe20000400000 */
[-C--:B------:R-:W-:Y:S01]  /*14e20*/  FMUL R202, R202, R223.reuse ;  /* 0x000000dfcaca7220 */ /* 0x080fe20000400000 */
[-C--:B------:R-:W-:Y:S01]  /*14e30*/  FMUL R203, R203, R223.reuse ;  /* 0x000000dfcbcb7220 */ /* 0x080fe20000400000 */
[-C--:B------:R-:W-:Y:S01]  /*14e40*/  FMUL R206, R206, R223.reuse ;  /* 0x000000dfcece7220 */ /* 0x080fe20000400000 */
[----:B------:R-:W-:Y:S01]  /*14e50*/  FMUL R207, R207, R223 ;  /* 0x000000dfcfcf7220 */ /* 0x000fe20000400000 */
[C---:B------:R-:W-:Y:S01]  /*14e60*/  R2UR UR11, R27.reuse ;  /* 0x000000001b0b72ca */ /* 0x040fe200000e0000 */
[-C--:B------:R-:W-:Y:S01]  /*14e70*/  FMUL R192, R192, R229.reuse ;  /* 0x000000e5c0c07220 */ /* 0x080fe20000400000 */
[----:B------:R-:W-:Y:S01]  /*14e80*/  R2UR UR55, R27 ;  /* 0x000000001b3772ca */ /* 0x000fe200000e0000 */
[-C--:B------:R-:W-:Y:S01]  /*14e90*/  FMUL R193, R193, R229.reuse ;  /* 0x000000e5c1c17220 */ /* 0x080fe20000400000 */
[----:B------:R-:W-:Y:S01]  /*14ea0*/  R2UR UR8, R26 ;  /* 0x000000001a0872ca */ /* 0x000fe200000e0000 */
[-C--:B------:R-:W-:Y:S01]  /*14eb0*/  FMUL R196, R196, R229.reuse ;  /* 0x000000e5c4c47220 */ /* 0x080fe20000400000 */
[----:B------:R-:W-:Y:S01]  /*14ec0*/  R2UR UR9, R27 ;  /* 0x000000001b0972ca */ /* 0x000fe200000e0000 */
[----:B------:R-:W-:Y:S01]  /*14ed0*/  FMUL R197, R197, R229 ;  /* 0x000000e5c5c57220 */ /* 0x000fe20000400000 */
[----:B------:R-:W-:Y:S01]  /*14ee0*/  R2UR UR16, R24 ;  /* 0x00000000181072ca */ /* 0x000fe200000e0000 */
[-C--:B------:R-:W-:Y:S01]  /*14ef0*/  FMUL R194, R194, R223.reuse ;  /* 0x000000dfc2c27220 */ /* 0x080fe20000400000 */
[----:B------:R-:W-:Y:S01]  /*14f00*/  R2UR UR17, R25 ;  /* 0x00000000191172ca */ /* 0x000fe200000e0000 */
[-C--:B------:R-:W-:Y:S01]  /*14f10*/  FMUL R195, R195, R223.reuse ;  /* 0x000000dfc3c37220 */ /* 0x080fe20000400000 */
[----:B------:R-:W-:Y:S01]  /*14f20*/  F2FP.F16.F32.PACK_AB R25, R225, R224 ;  /* 0x000000e0e119723e */ /* 0x000fe200000000ff */
[----:B------:R-:W-:Y:S01]  /*14f30*/  FMUL R198, R198, R223 ;  /* 0x000000dfc6c67220 */ /* 0x000fe20000400000 */
[----:B------:R-:W-:Y:S01]  /*14f40*/  F2FP.F16.F32.PACK_AB R27, R226, R219 ;  /* 0x000000dbe21b723e */ /* 0x000fe200000000ff */
[----:B------:R-:W-:Y:S01]  /*14f50*/  FMUL R199, R199, R223 ;  /* 0x000000dfc7c77220 */ /* 0x000fe20000400000 */
[----:B------:R-:W-:Y:S01]  /*14f60*/  F2FP.F16.F32.PACK_AB R24, R215, R220 ;  /* 0x000000dcd718723e */ /* 0x000fe200000000ff */
[----:B------:R-:W-:Y:S01]  /*14f70*/  FMUL R184, R184, R229 ;  /* 0x000000e5b8b87220 */ /* 0x000fe20000400000 */
[----:B------:R-:W-:Y:S01]  /*14f80*/  F2FP.F16.F32.PACK_AB R26, R29, R221 ;  /* 0x000000dd1d1a723e */ /* 0x000fe200000000ff */
[-C--:B------:R-:W-:Y:S01]  /*14f90*/  FMUL R185, R185, R229.reuse ;  /* 0x000000e5b9b97220 */ /* 0x080fe20000400000 */
[----:B------:R-:W-:Y:S01]  /*14fa0*/  MOV R227, 0xc0000010 ;  /* 0xc000001000e37802 */ /* 0x000fe20000000f00 */
[-C--:B------:R-:W-:Y:S01]  /*14fb0*/  FMUL R188, R188, R229.reuse ;  /* 0x000000e5bcbc7220 */ /* 0x080fe20000400000 */
[----:B------:R-:W-:Y:S01]  /*14fc0*/  WARPGROUP.ARRIVE ;  /* 0x00000000000079c5 */ /* 0x000fe20000000000 */
[----:B------:R-:W-:Y:S01]  /*14fd0*/  FMUL R189, R189, R229 ;  /* 0x000000e5bdbd7220 */ /* 0x000fe20000400000 */
[----:B------:R-:W-:Y:S01]  /*14fe0*/  R2UR UR39, R227 ;  /* 0x00000000e32772ca */ /* 0x000fe200000e0000 */
[-C--:B------:R-:W-:Y:S01]  /*14ff0*/  FMUL R186, R186, R223.reuse ;  /* 0x000000dfbaba7220 */ /* 0x080fe20000400000 */
[-C--:B------:R-:W-:Y:S01]  /*15000*/  FMUL R187, R187, R223.reuse ;  /* 0x000000dfbbbb7220 */ /* 0x080fe20000400000 */
[-C--:B------:R-:W-:Y:S01]  /*15010*/  FMUL R190, R190, R223.reuse ;  /* 0x000000dfbebe7220 */ /* 0x080fe20000400000 */
[----:B------:R-:W-:Y:S01]  /*15020*/  HGMMA.64x16x16.F32 R200, R24, gdesc[UR48].tnspB, R200, gsb0 ;  /* 0x4020003018c87df0 */ /* 0x000fe200080008c8 */
[----:B------:R-:W-:Y:S01]  /*15030*/  FMUL R191, R191, R223 ;  /* 0x000000dfbfbf7220 */ /* 0x000fe20000400000 */
[-C--:B------:R-:W-:Y:S01]  /*15040*/  FMUL R176, R176, R229.reuse ;  /* 0x000000e5b0b07220 */ /* 0x080fe20000400000 */
[-C--:B------:R-:W-:Y:S01]  /*15050*/  FMUL R177, R177, R229.reuse ;  /* 0x000000e5b1b17220 */ /* 0x080fe20000400000 */
[-C--:B------:R-:W-:Y:S01]  /*15060*/  FMUL R180, R180, R229.reuse ;  /* 0x000000e5b4b47220 */ /* 0x080fe20000400000 */
        /* <DEDUP_REMOVED lines=21> */
[----:B------:R-:W-:Y:S01]  /*151c0*/  FSETP.GEU.AND P5, PT, R34, -126, PT ;  /* 0xc2fc00002200780b */ /* 0x000fe20003fae000 */
[----:B------:R-:W-:-:S02]  /*151d0*/  VIADD R214, R222, 0xc00 ;  /* 0x00000c00ded67836 */ /* 0x000fc40000000000 */
[----:B------:R-:W-:Y:S01]  /*151e0*/  FFMA R12, R223, R12, R224 ;  /* 0x0000000cdf0c7223 */ /* 0x000fe200000000e0 */
[----:B------:R-:W-:Y:S01]  /*151f0*/  FSETP.GEU.AND P6, PT, R35, -126, PT ;  /* 0xc2fc00002300780b */ /* 0x000fe20003fce000 */
[-C--:B------:R-:W-:Y:S01]  /*15200*/  FMUL R152, R152, R229.reuse ;  /* 0x000000e598987220 */ /* 0x080fe20000400000 */
[-C--:B------:R-:W-:Y:S01]  /*15210*/  FMUL R153, R153, R229.reuse ;  /* 0x000000e599997220 */ /* 0x080fe20000400000 */
[----:B------:R-:W-:Y:S01]  /*15220*/  R2UR UR26, R214 ;  /* 0x00000000d61a72ca */ /* 0x000fe200000e0000 */
[-C--:B------:R-:W-:Y:S01]  /*15230*/  FMUL R156, R156, R229.reuse ;  /* 0x000000e59c9c7220 */ /* 0x080fe20000400000 */
[----:B------:R-:W-:Y:S01]  /*15240*/  FMUL R157, R157, R229 ;  /* 0x000000e59d9d7220 */ /* 0x000fe20000400000 */
[-C--:B------:R-:W-:Y:S01]  /*15250*/  FMUL R154, R154, R223.reuse ;  /* 0x000000df9a9a7220 */ /* 0x080fe20000400000 */
[-C--:B------:R-:W-:Y:S01]  /*15260*/  FMUL R155, R155, R223.reuse ;  /* 0x000000df9b9b7220 */ /* 0x080fe20000400000 */
[-C--:B------:R-:W-:Y:S01]  /*15270*/  FMUL R158, R158, R223.reuse ;  /* 0x000000df9e9e7220 */ /* 0x080fe20000400000 */
[----:B------:R-:W-:Y:S01]  /*15280*/  FMUL R159, R159, R223 ;  /* 0x000000df9f9f7220 */ /* 0x000fe20000400000 */
[----:B------:R-:W-:Y:S01]  /*15290*/  FADD R12, R12, R225 ;  /* 0x000000e10c0c7221 */ /* 0x000fe20000000000 */
[----:B------:R-:W-:Y:S01]  /*152a0*/  FSETP.GEU.AND P3, PT, R38, -126, PT ;  /* 0xc2fc00002600780b */ /* 0x000fe20003f6e000 */
[----:B------:R-:W-:Y:S01]  /*152b0*/  @!P5 FMUL R34, R34, 0.5 ;  /* 0x3f0000002222d820 */ /* 0x000fe20000400000 */
[----:B------:R-:W-:-:S02]  /*152c0*/  WARPGROUP.DEPBAR.LE gsb0, 0x0 ;  /* 0x00008000000079c5 */ /* 0x000fc40000010000 */
[----:B------:R-:W-:Y:S01]  /*152d0*/  WARPGROUP.ARRIVE ;  /* 0x00000000000079c5 */ /* 0x000fe20000000000 */
[----:B------:R-:W-:Y:S01]  /*152e0*/  FADD R12, R12, R219 ;  /* 0x000000db0c0c7221 */ /* 0x000fe20000000000 */
[----:B------:R-:W-:Y:S01]  /*152f0*/  FFMA R14, R229, R14, R220 ;  /* 0x0000000ee50e7223 */ /* 0x000fe200000000dc */
[----:B------:R-:W-:Y:S01]  /*15300*/  @!P6 FMUL R35, R35, 0.5 ;  /* 0x3f0000002323e820 */ /* 0x000fe20000400000 */
[----:B------:R-:W-:Y:S01]  /*15310*/  FSETP.GEU.AND P4, PT, R32, -126, PT ;  /* 0xc2fc00002000780b */ /* 0x000fe20003f8e000 */
[----:B------:R-:W-:Y:S01]  /*15320*/  FADD R225, R12, R226 ;  /* 0x000000e20ce17221 */ /* 0x000fe20000000000 */
[----:B------:R-:W-:Y:S01]  /*15330*/  HGMMA.64x16x16.F32 R192, R24, gdesc[UR44].tnspB, R192, gsb0 ;  /* 0x4020002c18c07df0 */ /* 0x000fe200080008c0 */
[----:B------:R-:W1:Y:S01]  /*15340*/  MUFU.EX2 R226, R34 ;  /* 0x0000002200e27308 */ /* 0x000e620000000800 */
[----:B------:R-:W-:Y:S01]  /*15350*/  FADD R14, R14, R215 ;  /* 0x000000d70e0e7221 */ /* 0x000fe20000000000 */
[----:B------:R-:W-:Y:S01]  /*15360*/  @!P3 FMUL R38, R38, 0.5 ;  /* 0x3f0000002626b820 */ /* 0x000fe20000400000 */
[----:B------:R-:W-:Y:S01]  /*15370*/  IMAD.MOV.U32 R31, RZ, RZ, -0x3ffffff0 ;  /* 0xc0000010ff1f7424 */ /* 0x000fe200078e00ff */
[----:B------:R-:W-:Y:S01]  /*15380*/  FSETP.GEU.AND P2, PT, R39, -126, PT ;  /* 0xc2fc00002700780b */ /* 0x000fe20003f4e000 */
[----:B------:R-:W-:Y:S01]  /*15390*/  FADD R14, R14, R221 ;  /* 0x000000dd0e0e7221 */ /* 0x000fe20000000000 */
[----:B------:R-:W-:Y:S01]  /*153a0*/  VIADD R214, R222, 0x220 ;  /* 0x00000220ded67836 */ /* 0x000fe20000000000 */
[----:B------:R-:W-:Y:S01]  /*153b0*/  MOV R215, UR56 ;  /* 0x0000003800d77c02 */ /* 0x000fe20008000f00 */
[----:B------:R-:W2:Y:S01]  /*153c0*/  MUFU.EX2 R221, R35 ;  /* 0x0000002300dd7308 */ /* 0x000ea20000000800 */
[----:B------:R-:W-:Y:S01]  /*153d0*/  FADD R224, R14, R29 ;  /* 0x0000001d0ee07221 */ /* 0x000fe20000000000 */
[----:B------:R-:W-:Y:S01]  /*153e0*/  MOV R29, 0xc0000010 ;  /* 0xc0000010001d7802 */ /* 0x000fe20000000f00 */
[----:B------:R-:W-:Y:S01]  /*153f0*/  @!P4 FMUL R32, R32, 0.5 ;  /* 0x3f0000002020c820 */ /* 0x000fe20000400000 */
[----:B------:R-:W-:Y:S01]  /*15400*/  R2UR UR7, R31 ;  /* 0x000000001f0772ca */ /* 0x000fe200000e0000 */
[----:B------:R-:W-:Y:S01]  /*15410*/  VIADD R30, R222, 0x820 ;  /* 0x00000820de1e7836 */ /* 0x000fe20000000000 */
[----:B------:R-:W-:Y:S01]  /*15420*/  R2UR UR59, R29 ;  /* 0x000000001d3b72ca */ /* 0x000fe200000e0000 */
[----:B------:R-:W-:Y:S01]  /*15430*/  IMAD.MOV.U32 R29, RZ, RZ, -0x3ffffff0 ;  /* 0xc0000010ff1d7424 */ /* 0x000fe200078e00ff */
[----:B------:R-:W3:Y:S01]  /*15440*/  MUFU.EX2 R38, R38 ;  /* 0x0000002600267308 */ /* 0x000ee20000000800 */
[----:B-1----:R-:W-:Y:S01]  /*15450*/  @!P5 FMUL R226, R226, R226 ;  /* 0x000000e2e2e2d220 */ /* 0x002fe20000400000 */
[----:B------:R-:W-:Y:S01]  /*15460*/  FSETP.GEU.AND P5, PT, R33, -126, PT ;  /* 0xc2fc00002100780b */ /* 0x000fe20003fae000 */
[----:B------:R-:W-:Y:S01]  /*15470*/  @!P2 FMUL R39, R39, 0.5 ;  /* 0x3f0000002727a820 */ /* 0x000fe20000400000 */
[C---:B------:R-:W-:Y:S01]  /*15480*/  R2UR UR21, R31.reuse ;  /* 0x000000001f1572ca */ /* 0x040fe200000e0000 */
[----:B------:R-:W-:Y:S01]  /*15490*/  VIADD R28, R222, 0x640 ;  /* 0x00000640de1c7836 */ /* 0x000fe20000000000 */
[----:B------:R-:W-:Y:S01]  /*154a0*/  R2UR UR13, R31 ;  /* 0x000000001f0d72ca */ /* 0x000fe200000e0000 */
[----:B------:R-:W-:Y:S01]  /*154b0*/  IMAD.MOV.U32 R31, RZ, RZ, -0x3ffffff0 ;  /* 0xc0000010ff1f7424 */ /* 0x000fe200078e00ff */
[----:B------:R-:W-:Y:S01]  /*154c0*/  R2UR UR14, R214 ;  /* 0x00000000d60e72ca */ /* 0x000fe200000e0000 */
[----:B--2---:R-:W-:Y:S01]  /*154d0*/  @!P6 FMUL R221, R221, R221 ;  /* 0x000000dddddde220 */ /* 0x004fe20000400000 */
[----:B------:R-:W-:Y:S01]  /*154e0*/  FSETP.GEU.AND P6, PT, R36, -126, PT ;  /* 0xc2fc00002400780b */ /* 0x000fe20003fce000 */
[----:B------:R-:W1:Y:S01]  /*154f0*/  MUFU.EX2 R39, R39 ;  /* 0x0000002700277308 */ /* 0x000e620000000800 */
[----:B------:R-:W-:Y:S01]  /*15500*/  R2UR UR51, R31 ;  /* 0x000000001f3372ca */ /* 0x000fe200000e0000 */
[----:B------:R-:W-:Y:S01]  /*15510*/  VIADD R214, R222, 0x420 ;  /* 0x00000420ded67836 */ /* 0x000fe20000000000 */
[----:B------:R-:W-:Y:S01]  /*15520*/  MOV R31, 0xc0000010 ;  /* 0xc0000010001f7802 */ /* 0x000fe20000000f00 */
[----:B------:R-:W-:Y:S01]  /*15530*/  @!P5 FMUL R33, R33, 0.5 ;  /* 0x3f0000002121d820 */ /* 0x000fe20000400000 */
[----:B------:R-:W-:Y:S01]  /*15540*/  R2UR UR6, R30 ;  /* 0x000000001e0672ca */ /* 0x000fe200000e0000 */
[----:B---3--:R-:W-:Y:S01]  /*15550*/  @!P3 FMUL R38, R38, R38 ;  /* 0x000000262626b220 */ /* 0x008fe20000400000 */
[----:B------:R-:W-:Y:S01]  /*15560*/  FSETP.GEU.AND P3, PT, R37, -126, PT ;  /* 0xc2fc00002500780b */ /* 0x000fe20003f6e000 */
[----:B------:R-:W-:Y:S01]  /*15570*/  VIADD R30, R222, 0xc20 ;  /* 0x00000c20de1e7836 */ /* 0x000fe20000000000 */
[----:B------:R-:W-:Y:S01]  /*15580*/  R2UR UR47, R31 ;  /* 0x000000001f2f72ca */ /* 0x000fe200000e0000 */
[----:B------:R-:W2:Y:S01]  /*15590*/  MUFU.EX2 R33, R33 ;  /* 0x0000002100217308 */ /* 0x000ea20000000800 */
[----:B------:R-:W-:Y:S01]  /*155a0*/  MOV R31, 0xc0000010 ;  /* 0xc0000010001f7802 */ /* 0x000fe20000000f00 */
[----:B------:R-:W-:Y:S01]  /*155b0*/  @!P6 FMUL R36, R36, 0.5 ;  /* 0x3f0000002424e820 */ /* 0x000fe20000400000 */
[----:B------:R-:W-:Y:S01]  /*155c0*/  R2UR UR22, R214 ;  /* 0x00000000d61672ca */ /* 0x000fe200000e0000 */
[----:B------:R-:W-:-:S02]  /*155d0*/  WARPGROUP.DEPBAR.LE gsb0, 0x0 ;  /* 0x00008000000079c5 */ /* 0x000fc40000010000 */
[----:B------:R-:W-:Y:S01]  /*155e0*/  WARPGROUP.ARRIVE ;  /* 0x00000000000079c5 */ /* 0x000fe20000000000 */
[----:B-1----:R-:W-:Y:S01]  /*155f0*/  @!P2 FMUL R39, R39, R39 ;  /* 0x000000272727a220 */ /* 0x002fe20000400000 */
[----:B------:R-:W-:Y:S01]  /*15600*/  FSETP.GEU.AND P2, PT, R42, -126, PT ;  /* 0xc2fc00002a00780b */ /* 0x000fe20003f4e000 */
[----:B------:R-:W-:Y:S01]  /*15610*/  FADD R225, R225, R226 ;  /* 0x000000e2e1e17221 */ /* 0x000fe20000000000 */
[----:B------:R-:W-:Y:S01]  /*15620*/  @!P3 FMUL R37, R37, 0.5 ;  /* 0x3f0000002525b820 */ /* 0x000fe20000400000 */
[----:B------:R-:W-:Y:S01]  /*15630*/  R2UR UR58, R28 ;  /* 0x000000001c3a72ca */ /* 0x000fe200000e0000 */
[----:B------:R-:W-:Y:S01]  /*15640*/  HGMMA.64x16x16.F32 R184, R24, gdesc[UR36].tnspB, R184, gsb0 ;  /* 0x4020002418b87df0 */ /* 0x000fe200080008b8 */
[----:B------:R-:W-:Y:S01]  /*15650*/  R2UR UR39, R29 ;  /* 0x000000001d2772ca */ /* 0x000fe200000e0000 */
[----:B------:R-:W-:Y:S01]  /*15660*/  IMAD.MOV.U32 R29, RZ, RZ, -0x3ffffff0 ;  /* 0xc0000010ff1d7424 */ /* 0x000fe200078e00ff */
[----:B------:R-:W-:Y:S01]  /*15670*/  R2UR UR20, R30 ;  /* 0x000000001e1472ca */ /* 0x000fe200000e0000 */
[----:B------:R-:W-:-:S02]  /*15680*/  VIADD R28, R222, 0xa40 ;  /* 0x00000a40de1c7836 */ /* 0x000fc40000000000 */
[----:B--2---:R-:W-:Y:S01]  /*15690*/  @!P5 FMUL R33, R33, R33 ;  /* 0x000000212121d220 */ /* 0x004fe20000400000 */
[----:B------:R-:W-:Y:S01]  /*156a0*/  MOV R12, UR59 ;  /* 0x0000003b000c7c02 */ /* 0x000fe20008000f00 */
[----:B------:R-:W-:Y:S01]  /*156b0*/  UMOV UR59, UR21 ;  /* 0x00000015003b7c82 */ /* 0x000fe20008000000 */
[----:B------:R-:W-:Y:S01]  /*156c0*/  FSETP.GEU.AND P5, PT, R40, -126, PT ;  /* 0xc2fc00002800780b */ /* 0x000fe20003fae000 */
[----:B------:R-:W-:Y:S01]  /*156d0*/  @!P2 FMUL R42, R42, 0.5 ;  /* 0x3f0000002a2aa820 */ /* 0x000fe20000400000 */
[----:B------:R-:W-:Y:S01]  /*156e0*/  R2UR UR38, R28 ;  /* 0x000000001c2672ca */ /* 0x000fe200000e0000 */
[C---:B------:R-:W-:Y:S01]  /*156f0*/  VIADD R30, R222.reuse, 0x240 ;  /* 0x00000240de1e7836 */ /* 0x040fe20000000000 */
[----:B------:R-:W-:Y:S01]  /*15700*/  MOV R14, UR58 ;  /* 0x0000003a000e7c02 */ /* 0x000fe20008000f00 */
[----:B------:R-:W-:Y:S01]  /*15710*/  VIADD R28, R222, 0x60 ;  /* 0x00000060de1c7836 */ /* 0x000fe20000000000 */
[----:B------:R-:W-:Y:S01]  /*15720*/  MOV R35, UR39 ;  /* 0x0000002700237c02 */ /* 0x000fe20008000f00 */
[----:B------:R-:W1:Y:S01]  /*15730*/  MUFU.EX2 R42, R42 ;  /* 0x0000002a002a7308 */ /* 0x000e620000000800 */
[----:B------:R-:W-:Y:S01]  /*15740*/  UMOV UR58, UR20 ;  /* 0x00000014003a7c82 */ /* 0x000fe20008000000 */
[----:B------:R-:W-:Y:S01]  /*15750*/  UMOV UR39, UR9 ;  /* 0x0000000900277c82 */ /* 0x000fe20008000000 */
[----:B------:R-:W-:Y:S01]  /*15760*/  R2UR UR12, R30 ;  /* 0x000000001e0c72ca */ /* 0x000fe200000e0000 */
[----:B------:R-:W-:Y:S01]  /*15770*/  VIADD R30, R222, 0x840 ;  /* 0x00000840de1e7836 */ /* 0x000fe20000000000 */
[----:B------:R-:W-:Y:S01]  /*15780*/  MOV R34, UR51 ;  /* 0x0000003300227c02 */ /* 0x000fe20008000f00 */
[----:B------:R-:W-:Y:S01]  /*15790*/  @!P5 FMUL R40, R40, 0.5 ;  /* 0x3f0000002828d820 */ /* 0x000fe20000400000 */
[----:B------:R-:W-:Y:S01]  /*157a0*/  UMOV UR51, UR13 ;  /* 0x0000000d00337c82 */ /* 0x000fe20008000000 */
[----:B------:R-:W-:Y:S01]  /*157b0*/  MOV R220, UR38 ;  /* 0x0000002600dc7c02 */ /* 0x000fe20008000f00 */
[----:B------:R-:W-:Y:S01]  /*157c0*/  UMOV UR38, UR8 ;  /* 0x0000000800267c82 */ /* 0x000fe20008000000 */
[----:B------:R-:W-:Y:S01]  /*157d0*/  R2UR UR50, R30 ;  /* 0x000000001e3272ca */ /* 0x000fe200000e0000 */
[----:B------:R-:W-:Y:S01]  /*157e0*/  FADD R225, R225, R221 ;  /* 0x000000dde1e17221 */ /* 0x000fe20000000000 */
[----:B------:R-:W-:Y:S01]  /*157f0*/  IADD3 R30, R222, 0xc40, RZ ;  /* 0x00000c40de1e7810 */ /* 0x000fe20007ffe0ff */
[----:B------:R-:W-:Y:S01]  /*15800*/  IMAD.MOV.U32 R223, RZ, RZ, -0x3ffffff0 ;  /* 0xc0000010ffdf7424 */ /* 0x000fe200078e00ff */
[----:B------:R-:W-:Y:S01]  /*15810*/  R2UR UR56, R215 ;  /* 0x00000000d73872ca */ /* 0x000fe200000e0000 */
[----:B------:R-:W-:Y:S01]  /*15820*/  FADD R225, R225, R38 ;  /* 0x00000026e1e17221 */ /* 0x000fe20000000000 */
[----:B------:R-:W-:Y:S01]  /*15830*/  R2UR UR46, R30 ;  /* 0x000000001e2e72ca */ /* 0x000fe200000e0000 */
[----:B-1----:R-:W-:Y:S01]  /*15840*/  @!P2 FMUL R42, R42, R42 ;  /* 0x0000002a2a2aa220 */ /* 0x002fe20000400000 */
[----:B------:R-:W-:Y:S01]  /*15850*/  FSETP.GEU.AND P2, PT, R41, -126, PT ;  /* 0xc2fc00002900780b */ /* 0x000fe20003f4e000 */
[----:B------:R-:W-:-:S02]  /*15860*/  VIADD R30, R222, 0x260 ;  /* 0x00000260de1e7836 */ /* 0x000fc40000000000 */
[----:B------:R-:W-:Y:S01]  /*15870*/  FADD R225, R225, R39 ;  /* 0x00000027e1e17221 */ /* 0x000fe20000000000 */
[----:B------:R-:W-:Y:S01]  /*15880*/  MOV R214, UR57 ;  /* 0x0000003900d67c02 */ /* 0x000fe20008000f00 */
[----:B------:R-:W-:Y:S01]  /*15890*/  VIADD R6, R6, 0x1 ;  /* 0x0000000106067836 */ /* 0x000fe20000000000 */
[----:B------:R-:W-:Y:S01]  /*158a0*/  MOV R219, UR50 ;  /* 0x0000003200db7c02 */ /* 0x000fe20008000f00 */
[----:B------:R-:W-:Y:S01]  /*158b0*/  UMOV UR50, UR12 ;  /* 0x0000000c00327c82 */ /* 0x000fe20008000000 */
[----:B------:R-:W-:Y:S01]  /*158c0*/  R2UR UR57, R214 ;  /* 0x00000000d63972ca */ /* 0x000fe200000e0000 */
[----:B------:R-:W-:Y:S01]  /*158d0*/  FADD R225, R225, R42 ;  /* 0x0000002ae1e17221 */ /* 0x000fe20000000000 */
[----:B------:R-:W-:Y:S02]  /*158e0*/  WARPGROUP.DEPBAR.LE gsb0, 0x0 ;  /* 0x00008000000079c5 */ /* 0x000fe40000010000 */
[----:B------:R-:W-:Y:S01]  /*158f0*/  WARPGROUP.ARRIVE ;  /* 0x00000000000079c5 */ /* 0x000fe20000000000 */
[----:B------:R-:W-:-:S05]  /*15900*/  @!P2 FMUL R41, R41, 0.5 ;  /* 0x3f0000002929a820 */ /* 0x000fca0000400000 */
[----:B------:R-:W-:Y:S01]  /*15910*/  HGMMA.64x16x16.F32 R176, R24, gdesc[UR40].tnspB, R176, gsb0 ;  /* 0x4020002818b07df0 */ /* 0x000fe200080008b0 */
[----:B------:R-:W1:Y:S02]  /*15920*/  MUFU.EX2 R41, R41 ;  /* 0x0000002900297308 */ /* 0x000e640000000800 */
[----:B-1----:R-:W-:Y:S01]  /*15930*/  @!P2 FMUL R41, R41, R41 ;  /* 0x000000292929a220 */ /* 0x002fe20000400000 */
[----:B------:R-:W-:-:S13]  /*15940*/  FSETP.GEU.AND P2, PT, R54, -126, PT ;  /* 0xc2fc00003600780b */ /* 0x000fda0003f4e000 */
[----:B------:R-:W-:-:S06]  /*15950*/  @!P2 FMUL R54, R54, 0.5 ;  /* 0x3f0000003636a820 */ /* 0x000fcc0000400000 */
[----:B------:R-:W1:Y:S01]  /*15960*/  MUFU.EX2 R54, R54 ;  /* 0x0000003600367308 */ /* 0x000e620000000800 */
[----:B------:R-:W-:Y:S02]  /*15970*/  WARPGROUP.DEPBAR.LE gsb0, 0x0 ;  /* 0x00008000000079c5 */ /* 0x000fe40000010000 */
[----:B------:R-:W-:-:S06]  /*15980*/  WARPGROUP.ARRIVE ;  /* 0x00000000000079c5 */ /* 0x000fcc0000000000 */
[----:B------:R-:W-:Y:S01]  /*15990*/  HGMMA.64x16x16.F32 R168, R24, gdesc[UR32].tnspB, R168, gsb0 ;  /* 0x4020002018a87df0 */ /* 0x000fe200080008a8 */
[----:B------:R-:W-:Y:S02]  /*159a0*/  R2UR UR35, R29 ;  /* 0x000000001d2372ca */ /* 0x000fe400000e0000 */
[----:B------:R-:W2:Y:S01]  /*159b0*/  MUFU.EX2 R29, R32 ;  /* 0x00000020001d7308 */ /* 0x000ea20000000800 */
[----:B------:R-:W-:Y:S01]  /*159c0*/  R2UR UR34, R28 ;  /* 0x000000001c2272ca */ /* 0x000fe200000e0000 */
[----:B------:R-:W-:Y:S02]  /*159d0*/  VIADD R28, R222, 0x860 ;  /* 0x00000860de1c7836 */ /* 0x000fe40000000000 */
[----:B-1----:R-:W-:Y:S01]  /*159e0*/  @!P2 FMUL R54, R54, R54 ;  /* 0x000000363636a220 */ /* 0x002fe20000400000 */
[----:B------:R-:W-:Y:S01]  /*159f0*/  FSETP.GEU.AND P2, PT, R53, -126, PT ;  /* 0xc2fc00003500780b */ /* 0x000fe20003f4e000 */
[----:B--2---:R-:W-:Y:S01]  /*15a00*/  @!P4 FMUL R29, R29, R29 ;  /* 0x0000001d1d1dc220 */ /* 0x004fe20000400000 */
[----:B------:R-:W-:-:S11]  /*15a10*/  FSETP.GEU.AND P4, PT, R43, -126, PT ;  /* 0xc2fc00002b00780b */ /* 0x000fd60003f8e000 */
[----:B------:R-:W-:Y:S01]  /*15a20*/  @!P2 FMUL R53, R53, 0.5 ;  /* 0x3f0000003535a820 */ /* 0x000fe20000400000 */
[----:B------:R-:W-:-:S04]  /*15a30*/  FADD R224, R224, R29 ;  /* 0x0000001de0e07221 */ /* 0x000fc80000000000 */
[----:B------:R-:W-:Y:S01]  /*15a40*/  FADD R224, R224, R33 ;  /* 0x00000021e0e07221 */ /* 0x000fe20000000000 */
[----:B------:R-:W-:-:S06]  /*15a50*/  @!P4 FMUL R43, R43, 0.5 ;  /* 0x3f0000002b2bc820 */ /* 0x000fcc0000400000 */
[----:B------:R-:W1:Y:S01]  /*15a60*/  MUFU.EX2 R43, R43 ;  /* 0x0000002b002b7308 */ /* 0x000e620000000800 */
[----:B------:R-:W-:Y:S02]  /*15a70*/  WARPGROUP.DEPBAR.LE gsb0, 0x0 ;  /* 0x00008000000079c5 */ /* 0x000fe40000010000 */
[----:B------:R-:W-:-:S06]  /*15a80*/  WARPGROUP.ARRIVE ;  /* 0x00000000000079c5 */ /* 0x000fcc0000000000 */
[----:B------:R-:W-:Y:S01]  /*15a90*/  HGMMA.64x16x16.F32 R160, R24, gdesc[UR28].tnspB, R160, gsb0 ;  /* 0x4020001c18a07df0 */ /* 0x000fe200080008a0 */
[----:B------:R-:W-:Y:S02]  /*15aa0*/  R2UR UR31, R31 ;  /* 0x000000001f1f72ca */ /* 0x000fe400000e0000 */
[----:B------:R-:W2:Y:S01]  /*15ab0*/  MUFU.EX2 R31, R36 ;  /* 0x00000024001f7308 */ /* 0x000ea20000000800 */
[----:B------:R-:W-:Y:S02]  /*15ac0*/  R2UR UR30, R30 ;  /* 0x000000001e1e72ca */ /* 0x000fe400000e0000 */
[----:B------:R-:W-:Y:S01]  /*15ad0*/  IADD3 R30, R222, 0x660, RZ ;  /* 0x00000660de1e7810 */ /* 0x000fe20007ffe0ff */
[----:B-1----:R-:W-:Y:S01]  /*15ae0*/  @!P4 FMUL R43, R43, R43 ;  /* 0x0000002b2b2bc220 */ /* 0x002fe20000400000 */
[----:B------:R-:W-:-:S03]  /*15af0*/  FSETP.GEU.AND P4, PT, R44, -126, PT ;  /* 0xc2fc00002c00780b */ /* 0x000fc60003f8e000 */
[----:B------:R-:W-:Y:S01]  /*15b00*/  FADD R225, R225, R43 ;  /* 0x0000002be1e17221 */ /* 0x000fe20000000000 */
[----:B--2---:R-:W-:Y:S01]  /*15b10*/  @!P6 FMUL R31, R31, R31 ;  /* 0x0000001f1f1fe220 */ /* 0x004fe20000400000 */
[----:B------:R-:W-:-:S08]  /*15b20*/  FSETP.GEU.AND P6, PT, R46, -126, PT ;  /* 0xc2fc00002e00780b */ /* 0x000fd00003fce000 */
[----:B------:R-:W-:Y:S01]  /*15b30*/  @!P4 FMUL R44, R44, 0.5 ;  /* 0x3f0000002c2cc820 */ /* 0x000fe20000400000 */
[----:B------:R-:W-:-:S04]  /*15b40*/  FADD R224, R224, R31 ;  /* 0x0000001fe0e07221 */ /* 0x000fc80000000000 */
[----:B------:R-:W-:-:S06]  /*15b50*/  @!P6 FMUL R46, R46, 0.5 ;  /* 0x3f0000002e2ee820 */ /* 0x000fcc0000400000 */
[----:B------:R-:W1:Y:S01]  /*15b60*/  MUFU.EX2 R46, R46 ;  /* 0x0000002e002e7308 */ /* 0x000e620000000800 */
[----:B------:R-:W-:Y:S02]  /*15b70*/  WARPGROUP.DEPBAR.LE gsb0, 0x0 ;  /* 0x00008000000079c5 */ /* 0x000fe40000010000 */
[----:B------:R-:W-:-:S06]  /*15b80*/  WARPGROUP.ARRIVE ;  /* 0x00000000000079c5 */ /* 0x000fcc0000000000 */
[----:B------:R-:W-:Y:S01]  /*15b90*/  HGMMA.64x16x16.F32 R152, R24, gdesc[UR24].tnspB, R152, gsb0 ;  /* 0x4020001818987df0 */ /* 0x000fe20008000898 */
[----:B-1----:R-:W-:Y:S01]  /*15ba0*/  @!P6 FMUL R46, R46, R46 ;  /* 0x0000002e2e2ee220 */ /* 0x002fe20000400000 */
[----:B------:R-:W-:-:S03]  /*15bb0*/  FSETP.GEU.AND P6, PT, R45, -126, PT ;  /* 0xc2fc00002d00780b */ /* 0x000fc60003fce000 */
[----:B------:R-:W-:-:S10]  /*15bc0*/  FADD R225, R225, R46 ;  /* 0x0000002ee1e17221 */ /* 0x000fd40000000000 */
[----:B------:R-:W-:Y:S01]  /*15bd0*/  @!P6 FMUL R45, R45, 0.5 ;  /* 0x3f0000002d2de820 */ /* 0x000fe20000400000 */
[----:B------:R-:W-:Y:S02]  /*15be0*/  WARPGROUP.DEPBAR.LE gsb0, 0x0 ;  /* 0x00008000000079c5 */ /* 0x000fe40000010000 */
[----:B------:R-:W1:Y:S01]  /*15bf0*/  MUFU.EX2 R26, R37 ;  /* 0x00000025001a7308 */ /* 0x000e620000000800 */
[----:B------:R-:W-:Y:S01]  /*15c00*/  VIADD R24, R222, 0x460 ;  /* 0x00000460de187836 */ /* 0x000fe20000000000 */
[----:B------:R-:W-:Y:S01]  /*15c10*/  F2FP.F16.F32.PACK_AB R27, R39, R38 ;  /* 0x00000026271b723e */ /* 0x000fe200000000ff */
[----:B------:R-:W-:-:S03]  /*15c20*/  IMAD.MOV.U32 R25, RZ, RZ, -0x3ffffff0 ;  /* 0xc0000010ff197424 */ /* 0x000fc600078e00ff */
[----:B------:R-:W-:Y:S02]  /*15c30*/  R2UR UR26, R24 ;  /* 0x00000000181a72ca */ /* 0x000fe400000e0000 */
[----:B------:R-:W-:Y:S02]  /*15c40*/  R2UR UR27, R25 ;  /* 0x00000000191b72ca */ /* 0x000fe400000e0000 */
[----:B------:R-:W-:Y:S02]  /*15c50*/  F2FP.F16.F32.PACK_AB R25, R221, R226 ;  /* 0x000000e2dd19723e */ /* 0x000fe400000000ff */
[----:B------:R-:W-:Y:S01]  /*15c60*/  F2FP.F16.F32.PACK_AB R24, R33, R29 ;  /* 0x0000001d2118723e */ /* 0x000fe200000000ff */
[----:B------:R-:W-:Y:S01]  /*15c70*/  IMAD.MOV.U32 R29, RZ, RZ, -0x3ffffff0 ;  /* 0xc0000010ff1d7424 */ /* 0x000fe200078e00ff */
[----:B------:R-:W2:Y:S01]  /*15c80*/  MUFU.EX2 R33, R40 ;  /* 0x0000002800217308 */ /* 0x000ea20000000800 */
[----:B-1----:R-:W-:Y:S01]  /*15c90*/  @!P3 FMUL R26, R26, R26 ;  /* 0x0000001a1a1ab220 */ /* 0x002fe20000400000 */
[----:B------:R-:W-:-:S03]  /*15ca0*/  FSETP.GEU.AND P3, PT, R47, -126, PT ;  /* 0xc2fc00002f00780b */ /* 0x000fc60003f6e000 */
[----:B------:R-:W-:Y:S01]  /*15cb0*/  FADD R224, R224, R26 ;  /* 0x0000001ae0e07221 */ /* 0x000fe20000000000 */
[----:B------:R-:W-:Y:S01]  /*15cc0*/  F2FP.F16.F32.PACK_AB R26, R26, R31 ;  /* 0x0000001f1a1a723e */ /* 0x000fe200000000ff */
[----:B------:R-:W-:-:S03]  /*15cd0*/  IMAD.MOV.U32 R31, RZ, RZ, -0x3ffffff0 ;  /* 0xc0000010ff1f7424 */ /* 0x000fc600078e00ff */
[----:B------:R-:W-:-:S05]  /*15ce0*/  WARPGROUP.ARRIVE ;  /* 0x00000000000079c5 */ /* 0x000fca0000000000 */
[----:B------:R-:W-:Y:S01]  /*15cf0*/  @!P3 FMUL R47, R47, 0.5 ;  /* 0x3f0000002f2fb820 */ /* 0x000fe20000400000 */
[----:B------:R-:W-:Y:S01]  /*15d00*/  HGMMA.64x16x16.F32 R200, R24, gdesc[UR16].tnspB, R200, gsb0 ;  /* 0x4020001018c87df0 */ /* 0x000fe200080008c8 */
[----:B------:R-:W-:Y:S01]  /*15d10*/  R2UR UR19, R31 ;  /* 0x000000001f1372ca */ /* 0x000fe200000e0000 */
[----:B--2---:R-:W-:Y:S01]  /*15d20*/  @!P5 FMUL R33, R33, R33 ;  /* 0x000000212121d220 */ /* 0x004fe20000400000 */
[----:B------:R-:W-:Y:S02]  /*15d30*/  MOV R31, 0xc0000010 ;  /* 0xc0000010001f7802 */ /* 0x000fe40000000f00 */
[----:B------:R-:W1:Y:S01]  /*15d40*/  MUFU.EX2 R47, R47 ;  /* 0x0000002f002f7308 */ /* 0x000e620000000800 */
[----:B------:R-:W-:Y:S01]  /*15d50*/  FADD R224, R224, R33 ;  /* 0x00000021e0e07221 */ /* 0x000fe20000000000 */
[----:B------:R-:W-:Y:S01]  /*15d60*/  R2UR UR43, R31 ;  /* 0x000000001f2b72ca */ /* 0x000fe200000e0000 */
[----:B------:R-:W-:Y:S01]  /*15d70*/  IMAD.MOV.U32 R31, RZ, RZ, -0x3ffffff0 ;  /* 0xc0000010ff1f7424 */ /* 0x000fe200078e00ff */
[----:B------:R-:W-:Y:S01]  /*15d80*/  FSETP.GEU.AND P5, PT, R51, -126, PT ;  /* 0xc2fc00003300780b */ /* 0x000fe20003fae000 */
[----:B------:R-:W-:Y:S01]  /*15d90*/  FADD R224, R224, R41 ;  /* 0x00000029e0e07221 */ /* 0x000fe20000000000 */
[----:B------:R-:W-:-:S02]  /*15da0*/  R2UR UR18, R30 ;  /* 0x000000001e1272ca */ /* 0x000fc400000e0000 */
[----:B------:R-:W-:-:S04]  /*15db0*/  IADD3 R30, R222, 0xa60, RZ ;  /* 0x00000a60de1e7810 */ /* 0x000fc80007ffe0ff */
[----:B------:R-:W-:Y:S01]  /*15dc0*/  R2UR UR42, R30 ;  /* 0x000000001e2a72ca */ /* 0x000fe200000e0000 */
[----:B------:R-:W-:Y:S02]  /*15dd0*/  VIADD R30, R222, 0x80 ;  /* 0x00000080de1e7836 */ /* 0x000fe40000000000 */
[----:B-1----:R-:W-:Y:S01]  /*15de0*/  @!P3 FMUL R47, R47, R47 ;  /* 0x0000002f2f2fb220 */ /* 0x002fe20000400000 */
[----:B------:R-:W-:Y:S01]  /*15df0*/  FSETP.GEU.AND P3, PT, R50, -126, PT ;  /* 0xc2fc00003200780b */ /* 0x000fe20003f6e000 */
[----:B------:R-:W-:Y:S02]  /*15e00*/  @!P5 FMUL R51, R51, 0.5 ;  /* 0x3f0000003333d820 */ /* 0x000fe40000400000 */
[----:B------:R-:W-:-:S04]  /*15e10*/  FADD R225, R225, R47 ;  /* 0x0000002fe1e17221 */ /* 0x000fc80000000000 */
[----:B------:R-:W1:Y:S06]  /*15e20*/  MUFU.EX2 R51, R51 ;  /* 0x0000003300337308 */ /* 0x000e6c0000000800 */
[----:B------:R-:W-:Y:S01]  /*15e30*/  @!P3 FMUL R50, R50, 0.5 ;  /* 0x3f0000003232b820 */ /* 0x000fe20000400000 */
[----:B------:R-:W-:Y:S02]  /*15e40*/  WARPGROUP.DEPBAR.LE gsb0, 0x0 ;  /* 0x00008000000079c5 */ /* 0x000fe40000010000 */
[----:B------:R-:W-:-:S03]  /*15e50*/  WARPGROUP.ARRIVE ;  /* 0x00000000000079c5 */ /* 0x000fc60000000000 */
[----:B------:R-:W2:Y:S01]  /*15e60*/  MUFU.EX2 R50, R50 ;  /* 0x0000003200327308 */ /* 0x000ea20000000800 */
[----:B-1----:R-:W-:Y:S01]  /*15e70*/  @!P5 FMUL R51, R51, R51 ;  /* 0x000000333333d220 */ /* 0x002fe20000400000 */
[----:B------:R-:W-:Y:S01]  /*15e80*/  FSETP.GEU.AND P5, PT, R52, -126, PT ;  /* 0xc2fc00003400780b */ /* 0x000fe20003fae000 */
[----:B------:R-:W-:Y:S01]  /*15e90*/  HGMMA.64x16x16.F32 R192, R24, gdesc[UR12].tnspB, R192, gsb0 ;  /* 0x4020000c18c07df0 */ /* 0x000fe200080008c0 */
[----:B------:R-:W-:Y:S01]  /*15ea0*/  R2UR UR15, R29 ;  /* 0x000000001d0f72ca */ /* 0x000fe200000e0000 */
[----:B------:R-:W-:Y:S01]  /*15eb0*/  IMAD.MOV.U32 R29, RZ, RZ, -0x3ffffff0 ;  /* 0xc0000010ff1d7424 */ /* 0x000fe200078e00ff */
[----:B------:R-:W-:Y:S01]  /*15ec0*/  R2UR UR14, R28 ;  /* 0x000000001c0e72ca */ /* 0x000fe200000e0000 */
[----:B------:R-:W-:-:S08]  /*15ed0*/  VIADD R28, R222, 0xc60 ;  /* 0x00000c60de1c7836 */ /* 0x000fd00000000000 */
[----:B------:R-:W-:Y:S01]  /*15ee0*/  @!P5 FMUL R52, R52, 0.5 ;  /* 0x3f0000003434d820 */ /* 0x000fe20000400000 */
[----:B--2---:R-:W-:Y:S01]  /*15ef0*/  @!P3 FMUL R50, R50, R50 ;  /* 0x000000323232b220 */ /* 0x004fe20000400000 */
[----:B------:R-:W-:-:S03]  /*15f00*/  FSETP.GEU.AND P3, PT, R49, -126, PT ;  /* 0xc2fc00003100780b */ /* 0x000fc60003f6e000 */
[----:B------:R-:W-:-:S04]  /*15f10*/  FADD R225, R225, R50 ;  /* 0x00000032e1e17221 */ /* 0x000fc80000000000 */
[----:B------:R-:W-:-:S04]  /*15f20*/  FADD R225, R225, R51 ;  /* 0x00000033e1e17221 */ /* 0x000fc80000000000 */
[----:B------:R-:W-:Y:S02]  /*15f30*/  FADD R225, R225, R54 ;  /* 0x00000036e1e17221 */ /* 0x000fe40000000000 */
[----:B------:R-:W-:-:S06]  /*15f40*/  @!P3 FMUL R49, R49, 0.5 ;  /* 0x3f0000003131b820 */ /* 0x000fcc0000400000 */
[----:B------:R-:W1:Y:S01]  /*15f50*/  MUFU.EX2 R49, R49 ;  /* 0x0000003100317308 */ /* 0x000e620000000800 */
[----:B------:R-:W-:Y:S02]  /*15f60*/  WARPGROUP.DEPBAR.LE gsb0, 0x0 ;  /* 0x00008000000079c5 */ /* 0x000fe40000010000 */
[----:B------:R-:W-:Y:S01]  /*15f70*/  WARPGROUP.ARRIVE ;  /* 0x00000000000079c5 */ /* 0x000fe20000000000 */
[----:B-1----:R-:W-:-:S05]  /*15f80*/  @!P3 FMUL R49, R49, R49 ;  /* 0x000000313131b220 */ /* 0x002fca0000400000 */
[----:B------:R-:W-:Y:S01]  /*15f90*/  HGMMA.64x16x16.F32 R184, R24, gdesc[UR20].tnspB, R184, gsb0 ;  /* 0x4020001418b87df0 */ /* 0x000fe200080008b8 */
[----:B------:R-:W-:Y:S01]  /*15fa0*/  R2UR UR23, R29 ;  /* 0x000000001d1772ca */ /* 0x000fe200000e0000 */
[----:B------:R-:W-:Y:S01]  /*15fb0*/  IMAD.MOV.U32 R29, RZ, RZ, -0x3ffffff0 ;  /* 0xc0000010ff1d7424 */ /* 0x000fe200078e00ff */
[----:B------:R-:W-:Y:S02]  /*15fc0*/  R2UR UR22, R28 ;  /* 0x000000001c1672ca */ /* 0x000fe400000e0000 */
[----:B------:R-:W-:Y:S02]  /*15fd0*/  FSETP.GEU.AND P3, PT, R63, -126, PT ;  /* 0xc2fc00003f00780b */ /* 0x000fe40003f6e000 */
[----:B------:R-:W-:-:S11]  /*15fe0*/  IADD3 R28, R222, 0x280, RZ ;  /* 0x00000280de1c7810 */ /* 0x000fd60007ffe0ff */
[----:B------:R-:W-:-:S06]  /*15ff0*/  @!P3 FMUL R63, R63, 0.5 ;  /* 0x3f0000003f3fb820 */ /* 0x000fcc0000400000 */
[----:B------:R-:W1:Y:S02]  /*16000*/  MUFU.EX2 R63, R63 ;  /* 0x0000003f003f7308 */ /* 0x000e640000000800 */
[----:B-1----:R-:W-:Y:S01]  /*16010*/  @!P3 FMUL R63, R63, R63 ;  /* 0x0000003f3f3fb220 */ /* 0x002fe20000400000 */
[----:B------:R-:W-:Y:S02]  /*16020*/  WARPGROUP.DEPBAR.LE gsb0, 0x0 ;  /* 0x00008000000079c5 */ /* 0x000fe40000010000 */
[----:B------:R-:W-:Y:S01]  /*16030*/  WARPGROUP.ARRIVE ;  /* 0x00000000000079c5 */ /* 0x000fe20000000000 */
[----:B------:R-:W-:-:S05]  /*16040*/  FSETP.GEU.AND P3, PT, R66, -126, PT ;  /* 0xc2fc00004200780b */ /* 0x000fca0003f6e000 */
[----:B------:R-:W-:Y:S01]  /*16050*/  HGMMA.64x16x16.F32 R176, R24, gdesc[UR8].tnspB, R176, gsb0 ;  /* 0x4020000818b07df0 */ /* 0x000fe200080008b0 */
[----:B------:R-:W-:Y:S02]  /*16060*/  R2UR UR11, R31 ;  /* 0x000000001f0b72ca */ /* 0x000fe400000e0000 */
[----:B------:R-:W1:Y:S01]  /*16070*/  MUFU.EX2 R31, R44 ;  /* 0x0000002c001f7308 */ /* 0x000e620000000800 */
[----:B------:R-:W-:Y:S02]  /*16080*/  R2UR UR10, R30 ;  /* 0x000000001e0a72ca */ /* 0x000fe400000e0000 */
[----:B------:R-:W-:Y:S02]  /*16090*/  IADD3 R30, R222, 0x880, RZ ;  /* 0x00000880de1e7810 */ /* 0x000fe40007ffe0ff */
[----:B------:R-:W-:Y:S02]  /*160a0*/  @!P3 FMUL R66, R66, 0.5 ;  /* 0x3f0000004242b820 */ /* 0x000fe40000400000 */
[----:B------:R-:W-:Y:S01]  /*160b0*/  R2UR UR12, R30 ;  /* 0x000000001e0c72ca */ /* 0x000fe200000e0000 */
[----:B------:R-:W-:-:S03]  /*160c0*/  VIADD R30, R222, 0xc80 ;  /* 0x00000c80de1e7836 */ /* 0x000fc60000000000 */
[----:B------:R-:W2:Y:S02]  /*160d0*/  MUFU.EX2 R66, R66 ;  /* 0x0000004200427308 */ /* 0x000ea40000000800 */
[----:B------:R-:W-:Y:S01]  /*160e0*/  R2UR UR20, R30 ;  /* 0x000000001e1472ca */ /* 0x000fe200000e0000 */
[----:B------:R-:W-:Y:S02]  /*160f0*/  VIADD R30, R222, 0x2a0 ;  /* 0x000002a0de1e7836 */ /* 0x000fe40000000000 */
[----:B-1----:R-:W-:Y:S01]  /*16100*/  @!P4 FMUL R31, R31, R31 ;  /* 0x0000001f1f1fc220 */ /* 0x002fe20000400000 */
[----:B------:R-:W-:-:S03]  /*16110*/  FSETP.GEU.AND P4, PT, R48, -126, PT ;  /* 0xc2fc00003000780b */ /* 0x000fc60003f8e000 */
[----:B------:R-:W-:Y:S01]  /*16120*/  FADD R224, R224, R31 ;  /* 0x0000001fe0e07221 */ /* 0x000fe20000000000 */
[----:B--2---:R-:W-:Y:S01]  /*16130*/  @!P3 FMUL R66, R66, R66 ;  /* 0x000000424242b220 */ /* 0x004fe20000400000 */
[----:B------:R-:W-:-:S08]  /*16140*/  FSETP.GEU.AND P3, PT, R65, -126, PT ;  /* 0xc2fc00004100780b */ /* 0x000fd00003f6e000 */
[----:B------:R-:W-:Y:S01]  /*16150*/  @!P4 FMUL R48, R48, 0.5 ;  /* 0x3f0000003030c820 */ /* 0x000fe20000400000 */
[----:B------:R-:W-:Y:S02]  /*16160*/  WARPGROUP.DEPBAR.LE gsb0, 0x0 ;  /* 0x00008000000079c5 */ /* 0x000fe40000010000 */
[----:B------:R-:W-:Y:S02]  /*16170*/  WARPGROUP.ARRIVE ;  /* 0x00000000000079c5 */ /* 0x000fe40000000000 */
[----:B------:R-:W-:-:S04]  /*16180*/  @!P3 FMUL R65, R65, 0.5 ;  /* 0x3f0000004141b820 */ /* 0x000fc80000400000 */
[----:B------:R-:W-:Y:S01]  /*16190*/  HGMMA.64x16x16.F32 R168, R24, gdesc[UR4].tnspB, R168, gsb0 ;  /* 0x4020000418a87df0 */ /* 0x000fe200080008a8 */
[----:B------:R-:W-:Y:S01]  /*161a0*/  R2UR UR7, R29 ;  /* 0x000000001d0772ca */ /* 0x000fe200000e0000 */
[----:B------:R-:W-:Y:S01]  /*161b0*/  IMAD.MOV.U32 R29, RZ, RZ, -0x3ffffff0 ;  /* 0xc0000010ff1d7424 */ /* 0x000fe200078e00ff */
[----:B------:R-:W-:Y:S01]  /*161c0*/  R2UR UR6, R28 ;  /* 0x000000001c0672ca */ /* 0x000fe200000e0000 */
[----:B------:R-:W1:Y:S01]  /*161d0*/  MUFU.EX2 R65, R65 ;  /* 0x0000004100417308 */ /* 0x000e620000000800 */
[----:B------:R-:W-:Y:S01]  /*161e0*/  IADD3 R28, R222, 0x480, RZ ;  /* 0x00000480de1c7810 */ /* 0x000fe20007ffe0ff */
[----:B-1----:R-:W-:Y:S01]  /*161f0*/  @!P3 FMUL R65, R65, R65 ;  /* 0x000000414141b220 */ /* 0x002fe20000400000 */
[----:B------:R-:W-:-:S13]  /*16200*/  FSETP.GEU.AND P3, PT, R78, -126, PT ;  /* 0xc2fc00004e00780b */ /* 0x000fda0003f6e000 */
[----:B------:R-:W-:-:S06]  /*16210*/  @!P3 FMUL R78, R78, 0.5 ;  /* 0x3f0000004e4eb820 */ /* 0x000fcc0000400000 */
[----:B------:R-:W1:Y:S01]  /*16220*/  MUFU.EX2 R78, R78 ;  /* 0x0000004e004e7308 */ /* 0x000e620000000800 */
[----:B------:R-:W-:Y:S02]  /*16230*/  WARPGROUP.DEPBAR.LE gsb0, 0x0 ;  /* 0x00008000000079c5 */ /* 0x000fe40000010000 */
[----:B------:R-:W-:-:S06]  /*16240*/  WARPGROUP.ARRIVE ;  /* 0x00000000000079c5 */ /* 0x000fcc0000000000 */
[----:B------:R-:W-:Y:S01]  /*16250*/  HGMMA.64x16x16.F32 R160, R24, gdesc[UR52].tnspB, R160, gsb0 ;  /* 0x4020003418a07df0 */ /* 0x000fe200080008a0 */
[----:B------:R-:W-:Y:S01]  /*16260*/  R2UR UR55, R29 ;  /* 0x000000001d3772ca */ /* 0x000fe200000e0000 */
[----:B------:R-:W-:Y:S01]  /*16270*/  IMAD.MOV.U32 R29, RZ, RZ, -0x3ffffff0 ;  /* 0xc0000010ff1d7424 */ /* 0x000fe200078e00ff */
[----:B------:R-:W-:Y:S01]  /*16280*/  R2UR UR54, R28 ;  /* 0x000000001c3672ca */ /* 0x000fe200000e0000 */
[----:B------:R-:W-:-:S03]  /*16290*/  VIADD R28, R222, 0x680 ;  /* 0x00000680de1c7836 */ /* 0x000fc60000000000 */
[----:B------:R-:W-:Y:S01]  /*162a0*/  R2UR UR9, R29 ;  /* 0x000000001d0972ca */ /* 0x000fe200000e0000 */
[----:B------:R-:W-:Y:S01]  /*162b0*/  IMAD.MOV.U32 R29, RZ, RZ, -0x3ffffff0 ;  /* 0xc0000010ff1d7424 */ /* 0x000fe200078e00ff */
[----:B------:R-:W-:Y:S01]  /*162c0*/  R2UR UR8, R28 ;  /* 0x000000001c0872ca */ /* 0x000fe200000e0000 */
[----:B-1----:R-:W-:Y:S01]  /*162d0*/  @!P3 FMUL R78, R78, R78 ;  /* 0x0000004e4e4eb220 */ /* 0x002fe20000400000 */
[----:B------:R-:W-:Y:S02]  /*162e0*/  IADD3 R28, R222, 0xa80, RZ ;  /* 0x00000a80de1c7810 */ /* 0x000fe40007ffe0ff */
[----:B------:R-:W-:-:S13]  /*162f0*/  FSETP.GEU.AND P3, PT, R77, -126, PT ;  /* 0xc2fc00004d00780b */ /* 0x000fda0003f6e000 */
[----:B------:R-:W-:-:S06]  /*16300*/  @!P3 FMUL R77, R77, 0.5 ;  /* 0x3f0000004d4db820 */ /* 0x000fcc0000400000 */
[----:B------:R-:W1:Y:S01]  /*16310*/  MUFU.EX2 R77, R77 ;  /* 0x0000004d004d7308 */ /* 0x000e620000000800 */
[----:B------:R-:W-:Y:S02]  /*16320*/  WARPGROUP.DEPBAR.LE gsb0, 0x0 ;  /* 0x00008000000079c5 */ /* 0x000fe40000010000 */
[----:B------:R-:W-:Y:S01]  /*16330*/  WARPGROUP.ARRIVE ;  /* 0x00000000000079c5 */ /* 0x000fe20000000000 */
[----:B-1----:R-:W-:-:S05]  /*16340*/  @!P3 FMUL R77, R77, R77 ;  /* 0x0000004d4d4db220 */ /* 0x002fca0000400000 */
[----:B------:R-:W-:Y:S01]  /*16350*/  HGMMA.64x16x16.F32 R152, R24, gdesc[UR56].tnspB, R152, gsb0 ;  /* 0x4020003818987df0 */ /* 0x000fe20008000898 */
[----:B------:R-:W-:Y:S01]  /*16360*/  UMOV UR58, UR16 ;  /* 0x00000010003a7c82 */ /* 0x000fe20008000000 */
[----:B------:R-:W-:Y:S01]  /*16370*/  UMOV UR59, UR17 ;  /* 0x00000011003b7c82 */ /* 0x000fe20008000000 */
[----:B------:R-:W-:Y:S02]  /*16380*/  R2UR UR17, R29 ;  /* 0x000000001d1172ca */ /* 0x000fe400000e0000 */
[----:B------:R-:W-:Y:S02]  /*16390*/  MOV R29, 0xc0000010 ;  /* 0xc0000010001d7802 */ /* 0x000fe40000000f00 */
[----:B------:R-:W-:Y:S01]  /*163a0*/  R2UR UR16, R28 ;  /* 0x000000001c1072ca */ /* 0x000fe200000e0000 */
[----:B------:R-:W-:Y:S01]  /*163b0*/  VIADD R28, R222, 0xa0 ;  /* 0x000000a0de1c7836 */ /* 0x000fe20000000000 */
[----:B------:R-:W-:-:S13]  /*163c0*/  FSETP.GEU.AND P3, PT, R80, -126, PT ;  /* 0xc2fc00005000780b */ /* 0x000fda0003f6e000 */
[----:B------:R-:W-:Y:S01]  /*163d0*/  @!P3 FMUL R80, R80, 0.5 ;  /* 0x3f0000005050b820 */ /* 0x000fe20000400000 */
[----:B------:R-:W-:Y:S02]  /*163e0*/  WARPGROUP.DEPBAR.LE gsb0, 0x0 ;  /* 0x00008000000079c5 */ /* 0x000fe40000010000 */
[----:B------:R-:W1:Y:S01]  /*163f0*/  MUFU.EX2 R26, R45 ;  /* 0x0000002d001a7308 */ /* 0x000e620000000800 */
[----:B------:R-:W-:Y:S02]  /*16400*/  F2FP.F16.F32.PACK_AB R25, R43, R42 ;  /* 0x0000002a2b19723e */ /* 0x000fe400000000ff */
[----:B------:R-:W-:Y:S02]  /*16410*/  F2FP.F16.F32.PACK_AB R27, R47, R46 ;  /* 0x0000002e2f1b723e */ /* 0x000fe400000000ff */
[----:B------:R-:W-:Y:S02]  /*16420*/  F2FP.F16.F32.PACK_AB R24, R41, R33 ;  /* 0x000000212918723e */ /* 0x000fe400000000ff */
[----:B------:R-:W-:Y:S01]  /*16430*/  MOV R42, UR52 ;  /* 0x00000034002a7c02 */ /* 0x000fe20008000f00 */
[----:B------:R-:W2:Y:S03]  /*16440*/  MUFU.EX2 R33, R48 ;  /* 0x0000003000217308 */ /* 0x000ea60000000800 */
[----:B------:R-:W-:Y:S01]  /*16450*/  R2UR UR52, R42 ;  /* 0x000000002a3472ca */ /* 0x000fe200000e0000 */
[----:B-1----:R-:W-:Y:S01]  /*16460*/  @!P6 FMUL R26, R26, R26 ;  /* 0x0000001a1a1ae220 */ /* 0x002fe20000400000 */
[----:B------:R-:W-:-:S03]  /*16470*/  FSETP.GEU.AND P6, PT, R55, -126, PT ;  /* 0xc2fc00003700780b */ /* 0x000fc60003fce000 */
[----:B------:R-:W-:Y:S01]  /*16480*/  FADD R224, R224, R26 ;  /* 0x0000001ae0e07221 */ /* 0x000fe20000000000 */
[----:B------:R-:W-:Y:S01]  /*16490*/  F2FP.F16.F32.PACK_AB R26, R26, R31 ;  /* 0x0000001f1a1a723e */ /* 0x000fe200000000ff */
[----:B------:R-:W-:Y:S02]  /*164a0*/  IMAD.MOV.U32 R31, RZ, RZ, -0x3ffffff0 ;  /* 0xc0000010ff1f7424 */ /* 0x000fe400078e00ff */
[----:B--2---:R-:W-:Y:S01]  /*164b0*/  @!P4 FMUL R33, R33, R33 ;  /* 0x000000212121c220 */ /* 0x004fe20000400000 */
[----:B------:R-:W-:Y:S01]  /*164c0*/  WARPGROUP.ARRIVE ;  /* 0x00000000000079c5 */ /* 0x000fe20000000000 */
[----:B------:R-:W-:Y:S02]  /*164d0*/  FSETP.GEU.AND P4, PT, R59, -126, PT ;  /* 0xc2fc00003b00780b */ /* 0x000fe40003f8e000 */
[----:B------:R-:W-:Y:S01]  /*164e0*/  FADD R224, R224, R33 ;  /* 0x00000021e0e07221 */ /* 0x000fe20000000000 */
[----:B------:R-:W-:Y:S01]  /*164f0*/  R2UR UR13, R31 ;  /* 0x000000001f0d72ca */ /* 0x000fe200000e0000 */
[----:B------:R-:W-:Y:S01]  /*16500*/  @!P6 FMUL R55, R55, 0.5 ;  /* 0x3f0000003737e820 */ /* 0x000fe20000400000 */
[----:B------:R-:W-:Y:S01]  /*16510*/  HGMMA.64x16x16.F32 R200, R24, gdesc[UR36].tnspB, R200, gsb0 ;  /* 0x4020002418c87df0 */ /* 0x000fe200080008c8 */
[----:B------:R-:W-:Y:S01]  /*16520*/  R2UR UR39, R35 ;  /* 0x00000000232772ca */ /* 0x000fe200000e0000 */
[----:B------:R-:W-:Y:S01]  /*16530*/  FADD R224, R224, R49 ;  /* 0x00000031e0e07221 */ /* 0x000fe20000000000 */
[----:B------:R-:W-:-:S02]  /*16540*/  R2UR UR38, R220 ;  /* 0x00000000dc2672ca */ /* 0x000fc400000e0000 */
[----:B------:R-:W1:Y:S01]  /*16550*/  MUFU.EX2 R55, R55 ;  /* 0x0000003700377308 */ /* 0x000e620000000800 */
[----:B------:R-:W-:Y:S02]  /*16560*/  MOV R31, 0xc0000010 ;  /* 0xc0000010001f7802 */ /* 0x000fe40000000f00 */
[----:B------:R-:W-:Y:S02]  /*16570*/  @!P4 FMUL R59, R59, 0.5 ;  /* 0x3f0000003b3bc820 */ /* 0x000fe40000400000 */
[----:B------:R-:W-:Y:S01]  /*16580*/  R2UR UR21, R31 ;  /* 0x000000001f1572ca */ /* 0x000fe200000e0000 */
[----:B------:R-:W-:-:S03]  /*16590*/  IMAD.MOV.U32 R31, RZ, RZ, -0x3ffffff0 ;  /* 0xc0000010ff1f7424 */ /* 0x000fc600078e00ff */
[----:B------:R-:W2:Y:S01]  /*165a0*/  MUFU.EX2 R59, R59 ;  /* 0x0000003b003b7308 */ /* 0x000ea20000000800 */
[----:B-1----:R-:W-:Y:S01]  /*165b0*/  @!P6 FMUL R55, R55, R55 ;  /* 0x000000373737e220 */ /* 0x002fe20000400000 */
[----:B------:R-:W-:-:S03]  /*165c0*/  FSETP.GEU.AND P6, PT, R58, -126, PT ;  /* 0xc2fc00003a00780b */ /* 0x000fc60003fce000 */
[----:B------:R-:W-:Y:S01]  /*165d0*/  FADD R225, R225, R55 ;  /* 0x00000037e1e17221 */ /* 0x000fe20000000000 */
[----:B--2---:R-:W-:Y:S01]  /*165e0*/  @!P4 FMUL R59, R59, R59 ;  /* 0x0000003b3b3bc220 */ /* 0x004fe20000400000 */
[----:B------:R-:W-:-:S08]  /*165f0*/  FSETP.GEU.AND P4, PT, R60, -126, PT ;  /* 0xc2fc00003c00780b */ /* 0x000fd00003f8e000 */
[----:B------:R-:W-:Y:S01]  /*16600*/  @!P6 FMUL R58, R58, 0.5 ;  /* 0x3f0000003a3ae820 */ /* 0x000fe20000400000 */
[----:B------:R-:W-:Y:S02]  /*16610*/  WARPGROUP.DEPBAR.LE gsb0, 0x0 ;  /* 0x00008000000079c5 */ /* 0x000fe40000010000 */
[----:B------:R-:W-:-:S03]  /*16620*/  WARPGROUP.ARRIVE ;  /* 0x00000000000079c5 */ /* 0x000fc60000000000 */
[----:B------:R-:W1:Y:S01]  /*16630*/  MUFU.EX2 R58, R58 ;  /* 0x0000003a003a7308 */ /* 0x000e620000000800 */
[----:B------:R-:W-:Y:S02]  /*16640*/  @!P4 FMUL R60, R60, 0.5 ;  /* 0x3f0000003c3cc820 */ /* 0x000fe40000400000 */
[----:B------:R-:W-:Y:S01]  /*16650*/  HGMMA.64x16x16.F32 R192, R24, gdesc[UR48].tnspB, R192, gsb0 ;  /* 0x4020003018c07df0 */ /* 0x000fe200080008c0 */
[----:B------:R-:W-:Y:S02]  /*16660*/  R2UR UR51, R34 ;  /* 0x00000000223372ca */ /* 0x000fe400000e0000 */
[----:B------:R-:W-:Y:S02]  /*16670*/  R2UR UR50, R219 ;  /* 0x00000000db3272ca */ /* 0x000fe400000e0000 */
[----:B------:R-:W-:-:S04]  /*16680*/  MOV R34, UR57 ;  /* 0x0000003900227c02 */ /* 0x000fc80008000f00 */
[----:B------:R-:W-:Y:S01]  /*16690*/  R2UR UR57, R34 ;  /* 0x00000000223972ca */ /* 0x000fe200000e0000 */
[----:B-1----:R-:W-:Y:S01]  /*166a0*/  @!P6 FMUL R58, R58, R58 ;  /* 0x0000003a3a3ae220 */ /* 0x002fe20000400000 */
[----:B------:R-:W-:-:S03]  /*166b0*/  FSETP.GEU.AND P6, PT, R57, -126, PT ;  /* 0xc2fc00003900780b */ /* 0x000fc60003fce000 */
[----:B------:R-:W-:-:S04]  /*166c0*/  FADD R225, R225, R58 ;  /* 0x0000003ae1e17221 */ /* 0x000fc80000000000 */
[----:B------:R-:W-:-:S06]  /*166d0*/  FADD R225, R225, R59 ;  /* 0x0000003be1e17221 */ /* 0x000fcc0000000000 */
[----:B------:R-:W-:-:S06]  /*166e0*/  @!P6 FMUL R57, R57, 0.5 ;  /* 0x3f0000003939e820 */ /* 0x000fcc0000400000 */
[----:B------:R-:W1:Y:S01]  /*166f0*/  MUFU.EX2 R57, R57 ;  /* 0x0000003900397308 */ /* 0x000e620000000800 */
[----:B------:R-:W-:Y:S02]  /*16700*/  WARPGROUP.DEPBAR.LE gsb0, 0x0 ;  /* 0x00008000000079c5 */ /* 0x000fe40000010000 */
[----:B------:R-:W-:Y:S01]  /*16710*/  WARPGROUP.ARRIVE ;  /* 0x00000000000079c5 */ /* 0x000fe20000000000 */
[----:B-1----:R-:W-:-:S05]  /*16720*/  @!P6 FMUL R57, R57, R57 ;  /* 0x000000393939e220 */ /* 0x002fca0000400000 */
[----:B------:R-:W-:Y:S01]  /*16730*/  HGMMA.64x16x16.F32 R184, R24, gdesc[UR56].tnspB, R184, gsb0 ;  /* 0x4020003818b87df0 */ /* 0x000fe200080008b8 */
[----:B------:R-:W-:Y:S02]  /*16740*/  R2UR UR59, R12 ;  /* 0x000000000c3b72ca */ /* 0x000fe400000e0000 */
[----:B------:R-:W-:Y:S02]  /*16750*/  R2UR UR58, R14 ;  /* 0x000000000e3a72ca */ /* 0x000fe400000e0000 */
[----:B------:R-:W-:Y:S02]  /*16760*/  FSETP.GEU.AND P6, PT, R70, -126, PT ;  /* 0xc2fc00004600780b */ /* 0x000fe40003fce000 */
[----:B------:R-:W-:-:S04]  /*16770*/  MOV R14, UR56 ;  /* 0x00000038000e7c02 */ /* 0x000fc80008000f00 */
[----:B------:R-:W-:-:S07]  /*16780*/  R2UR UR56, R14 ;  /* 0x000000000e3872ca */ /* 0x000fce00000e0000 */
        /* <DEDUP_REMOVED lines=9> */
[----:B------:R-:W-:Y:S01]  /*16820*/  R2UR UR58, R28 ;  /* 0x000000001c3a72ca */ /* 0x000fe200000e0000 */
[----:B------:R-:W-:-:S03]  /*16830*/  VIADD R28, R222, 0x8a0 ;  /* 0x000008a0de1c7836 */ /* 0x000fc60000000000 */
[----:B------:R-:W-:-:S06]  /*16840*/  @!P6 FMUL R69, R69, 0.5 ;  /* 0x3f0000004545e820 */ /* 0x000fcc0000400000 */
[----:B------:R-:W-:Y:S01]  /*16850*/  MOV R35, UR59 ;  /* 0x0000003b00237c02 */ /* 0x000fe20008000f00 */
[----:B------:R-:W-:Y:S01]  /*16860*/  UMOV UR59, UR21 ;  /* 0x00000015003b7c82 */ /* 0x000fe20008000000 */
[----:B------:R-:W2:Y:S01]  /*16870*/  MUFU.EX2 R69, R69 ;  /* 0x0000004500457308 */ /* 0x000ea20000000800 */
[----:B------:R-:W-:Y:S01]  /*16880*/  MOV R12, UR58 ;  /* 0x0000003a000c7c02 */ /* 0x000fe20008000f00 */
[----:B------:R-:W-:Y:S01]  /*16890*/  UMOV UR58, UR20 ;  /* 0x00000014003a7c82 */ /* 0x000fe20008000000 */
[----:B------:R-:W-:Y:S01]  /*168a0*/  MOV R37, UR59 ;  /* 0x0000003b00257c02 */ /* 0x000fe20008000f00 */
[----:B-1----:R-:W-:Y:S01]  /*168b0*/  @!P5 FMUL R29, R29, R29 ;  /* 0x0000001d1d1dd220 */ /* 0x002fe20000400000 */
[----:B------:R-:W-:Y:S01]  /*168c0*/  FSETP.GEU.AND P5, PT, R62, -126, PT ;  /* 0xc2fc00003e00780b */ /* 0x000fe20003fae000 */
[----:B------:R-:W-:Y:S01]  /*168d0*/  UMOV UR59, UR17 ;  /* 0x00000011003b7c82 */ /* 0x000fe20008000000 */
[----:B------:R-:W-:Y:S01]  /*168e0*/  MOV R38, UR58 ;  /* 0x0000003a00267c02 */ /* 0x000fe20008000f00 */
[----:B------:R-:W-:Y:S01]  /*168f0*/  FADD R224, R224, R29 ;  /* 0x0000001de0e07221 */ /* 0x000fe20000000000 */
[----:B------:R-:W-:Y:S01]  /*16900*/  UMOV UR58, UR16 ;  /* 0x00000010003a7c82 */ /* 0x000fe20008000000 */
[----:B------:R-:W-:Y:S01]  /*16910*/  MOV R36, UR59 ;  /* 0x0000003b00247c02 */ /* 0x000fe20008000f00 */
[----:B------:R-:W-:Y:S01]  /*16920*/  UMOV UR59, UR13 ;  /* 0x0000000d003b7c82 */ /* 0x000fe20008000000 */
[----:B------:R-:W-:Y:S01]  /*16930*/  MOV R32, UR58 ;  /* 0x0000003a00207c02 */ /* 0x000fe20008000f00 */
[----:B------:R-:W-:Y:S01]  /*16940*/  UMOV UR58, UR12 ;  /* 0x0000000c003a7c82 */ /* 0x000fe20008000000 */
[----:B------:R-:W-:Y:S01]  /*16950*/  MOV R39, UR59 ;  /* 0x0000003b00277c02 */ /* 0x000fe20008000f00 */
[----:B------:R-:W-:Y:S01]  /*16960*/  UMOV UR59, UR9 ;  /* 0x00000009003b7c82 */ /* 0x000fe20008000000 */
[----:B------:R-:W-:Y:S01]  /*16970*/  MOV R40, UR58 ;  /* 0x0000003a00287c02 */ /* 0x000fe20008000f00 */
[----:B------:R-:W-:Y:S01]  /*16980*/  UMOV UR58, UR8 ;  /* 0x00000008003a7c82 */ /* 0x000fe20008000000 */
[----:B------:R-:W-:Y:S01]  /*16990*/  @!P5 FMUL R62, R62, 0.5 ;  /* 0x3f0000003e3ed820 */ /* 0x000fe20000400000 */
[----:B--2---:R-:W-:Y:S01]  /*169a0*/  @!P6 FMUL R69, R69, R69 ;  /* 0x000000454545e220 */ /* 0x004fe20000400000 */
[----:B------:R-:W-:-:S04]  /*169b0*/  FSETP.GEU.AND P6, PT, R72, -126, PT ;  /* 0xc2fc00004800780b */ /* 0x000fc80003fce000 */
[----:B------:R-:W1:Y:S01]  /*169c0*/  MUFU.EX2 R62, R62 ;  /* 0x0000003e003e7308 */ /* 0x000e620000000800 */
[----:B------:R-:W-:Y:S02]  /*169d0*/  WARPGROUP.DEPBAR.LE gsb0, 0x0 ;  /* 0x00008000000079c5 */ /* 0x000fe40000010000 */
[----:B------:R-:W-:-:S06]  /*169e0*/  WARPGROUP.ARRIVE ;  /* 0x00000000000079c5 */ /* 0x000fcc0000000000 */
[----:B------:R-:W-:Y:S01]  /*169f0*/  @!P6 FMUL R72, R72, 0.5 ;  /* 0x3f0000004848e820 */ /* 0x000fe20000400000 */
[----:B------:R-:W-:Y:S01]  /*16a00*/  HGMMA.64x16x16.F32 R168, R24, gdesc[UR48].tnspB, R168, gsb0 ;  /* 0x4020003018a87df0 */ /* 0x000fe200080008a8 */
[----:B-1----:R-:W-:Y:S01]  /*16a10*/  @!P5 FMUL R62, R62, R62 ;  /* 0x0000003e3e3ed220 */ /* 0x002fe20000400000 */
[----:B------:R-:W-:-:S03]  /*16a20*/  FSETP.GEU.AND P5, PT, R61, -126, PT ;  /* 0xc2fc00003d00780b */ /* 0x000fc60003fae000 */
[----:B------:R-:W-:-:S04]  /*16a30*/  FADD R225, R225, R62 ;  /* 0x0000003ee1e17221 */ /* 0x000fc80000000000 */
[----:B------:R-:W-:-:S04]  /*16a40*/  FADD R225, R225, R63 ;  /* 0x0000003fe1e17221 */ /* 0x000fc80000000000 */
[----:B------:R-:W-:Y:S02]  /*16a50*/  FADD R225, R225, R66 ;  /* 0x00000042e1e17221 */ /* 0x000fe40000000000 */
[----:B------:R-:W-:Y:S01]  /*16a60*/  @!P5 FMUL R61, R61, 0.5 ;  /* 0x3f0000003d3dd820 */ /* 0x000fe20000400000 */
[----:B------:R-:W-:Y:S02]  /*16a70*/  WARPGROUP.DEPBAR.LE gsb0, 0x0 ;  /* 0x00008000000079c5 */ /* 0x000fe40000010000 */
[----:B------:R-:W-:-:S06]  /*16a80*/  WARPGROUP.ARRIVE ;  /* 0x00000000000079c5 */ /* 0x000fcc0000000000 */
[----:B------:R-:W-:Y:S01]  /*16a90*/  HGMMA.64x16x16.F32 R160, R24, gdesc[UR36].tnspB, R160, gsb0 ;  /* 0x4020002418a07df0 */ /* 0x000fe200080008a0 */
[----:B------:R-:W-:Y:S02]  /*16aa0*/  R2UR UR39, R31 ;  /* 0x000000001f2772ca */ /* 0x000fe400000e0000 */
[----:B------:R-:W-:Y:S02]  /*16ab0*/  MOV R31, 0xc0000010 ;  /* 0xc0000010001f7802 */ /* 0x000fe40000000f00 */
[----:B------:R-:W-:Y:S01]  /*16ac0*/  R2UR UR38, R30 ;  /* 0x000000001e2672ca */ /* 0x000fe200000e0000 */
[----:B------:R-:W-:Y:S01]  /*16ad0*/  VIADD R30, R222, 0x6a0 ;  /* 0x000006a0de1e7836 */ /* 0x000fe20000000000 */
[----:B------:R-:W-:Y:S02]  /*16ae0*/  WARPGROUP.DEPBAR.LE gsb0, 0x0 ;  /* 0x00008000000079c5 */ /* 0x000fe40000010000 */
[----:B------:R-:W-:-:S06]  /*16af0*/  WARPGROUP.ARRIVE ;  /* 0x00000000000079c5 */ /* 0x000fcc0000000000 */
[----:B------:R-:W-:Y:S03]  /*16b00*/  HGMMA.64x16x16.F32 R152, R24, gdesc[UR44].tnspB, R152, gsb0 ;  /* 0x4020002c18987df0 */ /* 0x000fe60008000898 */
[----:B------:R-:W-:Y:S02]  /*16b10*/  WARPGROUP.DEPBAR.LE gsb0, 0x0 ;  /* 0x00008000000079c5 */ /* 0x000fe40000010000 */
[----:B------:R-:W1:Y:S01]  /*16b20*/  MUFU.EX2 R26, R53 ;  /* 0x00000035001a7308 */ /* 0x000e620000000800 */
[----:B------:R-:W-:Y:S01]  /*16b30*/  VIADD R24, R222, 0x4a0 ;  /* 0x000004a0de187836 */ /* 0x000fe20000000000 */
[----:B------:R-:W-:Y:S02]  /*16b40*/  MOV R25, 0xc0000010 ;  /* 0xc000001000197802 */ /* 0x000fe40000000f00 */
[----:B------:R-:W-:Y:S02]  /*16b50*/  F2FP.F16.F32.PACK_AB R27, R55, R54 ;  /* 0x00000036371b723e */ /* 0x000fe400000000ff */
[----:B------:R-:W-:-:S02]  /*16b60*/  R2UR UR50, R24 ;  /* 0x00000000183272ca */ /* 0x000fc400000e0000 */
[----:B------:R-:W-:Y:S02]  /*16b70*/  R2UR UR51, R25 ;  /* 0x00000000193372ca */ /* 0x000fe400000e0000 */
[----:B------:R-:W-:Y:S02]  /*16b80*/  F2FP.F16.F32.PACK_AB R25, R51, R50 ;  /* 0x000000323319723e */ /* 0x000fe400000000ff */
[----:B------:R-:W-:Y:S01]  /*16b90*/  F2FP.F16.F32.PACK_AB R24, R49, R33 ;  /* 0x000000213118723e */ /* 0x000fe200000000ff */
        /* <DEDUP_REMOVED lines=9> */
[----:B------:R-:W-:Y:S01]  /*16c30*/  IMAD.MOV.U32 R31, RZ, RZ, -0x3ffffff0 ;  /* 0xc0000010ff1f7424 */ /* 0x000fe200078e00ff */
[----:B------:R-:W1:Y:S01]  /*16c40*/  MUFU.EX2 R33, R56 ;  /* 0x0000003800217308 */ /* 0x000e620000000800 */
[----:B------:R-:W-:Y:S01]  /*16c50*/  R2UR UR34, R30 ;  /* 0x000000001e2272ca */ /* 0x000fe200000e0000 */
[----:B------:R-:W-:Y:S02]  /*16c60*/  VIADD R30, R222, 0xaa0 ;  /* 0x00000aa0de1e7836 */ /* 0x000fe40000000000 */
        /* <DEDUP_REMOVED lines=9> */
[----:B------:R-:W-:Y:S02]  /*16d00*/  R2UR UR30, R28 ;  /* 0x000000001c1e72ca */ /* 0x000fe400000e0000 */
[----:B------:R-:W-:Y:S02]  /*16d10*/  R2UR UR31, R29 ;  /* 0x000000001d1f72ca */ /* 0x000fe400000e0000 */
[----:B------:R-:W-:Y:S01]  /*16d20*/  IADD3 R28, R222, 0xca0, RZ ;  /* 0x00000ca0de1c7810 */ /* 0x000fe20007ffe0ff */
[----:B-1----:R-:W-:Y:S01]  /*16d30*/  @!P2 FMUL R67, R67, R67 ;  /* 0x000000434343a220 */ /* 0x002fe20000400000 */
[----:B------:R-:W-:Y:S02]  /*16d40*/  FSETP.GEU.AND P2, PT, R68, -126, PT ;  /* 0xc2fc00004400780b */ /* 0x000fe40003f4e000 */
[----:B------:R-:W-:Y:S01]  /*16d50*/  MOV R29, 0xc0000010 ;  /* 0xc0000010001d7802 */ /* 0x000fe20000000f00 */
[----:B------:R-:W-:-:S04]  /*16d60*/  FADD R225, R225, R67 ;  /* 0x00000043e1e17221 */ /* 0x000fc80000000000 */
[----:B------:R-:W-:-:S06]  /*16d70*/  FADD R225, R225, R70 ;  /* 0x00000046e1e17221 */ /* 0x000fcc0000000000 */
[----:B------:R-:W-:Y:S01]  /*16d80*/  @!P2 FMUL R68, R68, 0.5 ;  /* 0x3f0000004444a820 */ /* 0x000fe20000400000 */
[----:B------:R-:W-:Y:S02]  /*16d90*/  WARPGROUP.DEPBAR.LE gsb0, 0x0 ;  /* 0x00008000000079c5 */ /* 0x000fe40000010000 */
[----:B------:R-:W-:-:S06]  /*16da0*/  WARPGROUP.ARRIVE ;  /* 0x00000000000079c5 */ /* 0x000fcc0000000000 */
[----:B------:R-:W-:Y:S01]  /*16db0*/  HGMMA.64x16x16.F32 R184, R24, gdesc[UR24].tnspB, R184, gsb0 ;  /* 0x4020001818b87df0 */ /* 0x000fe200080008b8 */
[----:B------:R-:W-:Y:S01]  /*16dc0*/  R2UR UR27, R31 ;  /* 0x000000001f1b72ca */ /* 0x000fe200000e0000 */
[----:B------:R-:W-:Y:S01]  /*16dd0*/  IMAD.MOV.U32 R31, RZ, RZ, -0x3ffffff0 ;  /* 0xc0000010ff1f7424 */ /* 0x000fe200078e00ff */
[----:B------:R-:W-:Y:S01]  /*16de0*/  R2UR UR26, R30 ;  /* 0x000000001e1a72ca */ /* 0x000fe200000e0000 */
[----:B------:R-:W-:Y:S01]  /*16df0*/  VIADD R30, R222, 0xc0 ;  /* 0x000000c0de1e7836 */ /* 0x000fe20000000000 */
[----:B------:R-:W-:Y:S02]  /*16e00*/  WARPGROUP.DEPBAR.LE gsb0, 0x0 ;  /* 0x00008000000079c5 */ /* 0x000fe40000010000 */
[----:B------:R-:W-:-:S06]  /*16e10*/  WARPGROUP.ARRIVE ;  /* 0x00000000000079c5 */ /* 0x000fcc0000000000 */
[----:B------:R-:W-:Y:S01]  /*16e20*/  HGMMA.64x16x16.F32 R176, R24, gdesc[UR16].tnspB, R176, gsb0 ;  /* 0x4020001018b07df0 */ /* 0x000fe200080008b0 */
[----:B------:R-:W-:Y:S01]  /*16e30*/  R2UR UR18, R28 ;  /* 0x000000001c1272ca */ /* 0x000fe200000e0000 */
[----:B------:R-:W-:Y:S01]  /*16e40*/  VIADD R28, R222, 0x2c0 ;  /* 0x000002c0de1c7836 */ /* 0x000fe20000000000 */
[----:B------:R-:W-:Y:S02]  /*16e50*/  R2UR UR19, R29 ;  /* 0x000000001d1372ca */ /* 0x000fe400000e0000 */
[----:B------:R-:W-:Y:S02]  /*16e60*/  MOV R29, 0xc0000010 ;  /* 0xc0000010001d7802 */ /* 0x000fe40000000f00 */
[----:B------:R-:W-:Y:S01]  /*16e70*/  R2UR UR46, R28 ;  /* 0x000000001c2e72ca */ /* 0x000fe200000e0000 */
[----:B------:R-:W-:Y:S01]  /*16e80*/  VIADD R28, R222, 0x4c0 ;  /* 0x000004c0de1c7836 */ /* 0x000fe20000000000 */
[----:B------:R-:W-:Y:S01]  /*16e90*/  R2UR UR47, R29 ;  /* 0x000000001d2f72ca */ /* 0x000fe200000e0000 */
[----:B------:R-:W-:Y:S01]  /*16ea0*/  IMAD.MOV.U32 R29, RZ, RZ, -0x3ffffff0 ;  /* 0xc0000010ff1d7424 */ /* 0x000fe200078e00ff */
[----:B------:R-:W-:-:S02]  /*16eb0*/  WARPGROUP.DEPBAR.LE gsb0, 0x0 ;  /* 0x00008000000079c5 */ /* 0x000fc40000010000 */
[----:B------:R-:W-:-:S06]  /*16ec0*/  WARPGROUP.ARRIVE ;  /* 0x00000000000079c5 */ /* 0x000fcc0000000000 */
[----:B------:R-:W-:Y:S01]  /*16ed0*/  HGMMA.64x16x16.F32 R168, R24, gdesc[UR12].tnspB, R168, gsb0 ;  /* 0x4020000c18a87df0 */ /* 0x000fe200080008a8 */
[----:B------:R-:W-:Y:S02]  /*16ee0*/  R2UR UR15, R31 ;  /* 0x000000001f0f72ca */ /* 0x000fe400000e0000 */
[----:B------:R-:W1:Y:S01]  /*16ef0*/  MUFU.EX2 R31, R60 ;  /* 0x0000003c001f7308 */ /* 0x000e620000000800 */
[----:B------:R-:W-:Y:S02]  /*16f00*/  R2UR UR14, R30 ;  /* 0x000000001e0e72ca */ /* 0x000fe400000e0000 */
[----:B------:R-:W-:Y:S01]  /*16f10*/  IADD3 R30, R222, 0x6c0, RZ ;  /* 0x000006c0de1e7810 */ /* 0x000fe20007ffe0ff */
[----:B-1----:R-:W-:Y:S01]  /*16f20*/  @!P4 FMUL R31, R31, R31 ;  /* 0x0000001f1f1fc220 */ /* 0x002fe20000400000 */
[----:B------:R-:W-:-:S03]  /*16f30*/  FSETP.GEU.AND P4, PT, R64, -126, PT ;  /* 0xc2fc00004000780b */ /* 0x000fc60003f8e000 */
[----:B------:R-:W-:-:S10]  /*16f40*/  FADD R224, R224, R31 ;  /* 0x0000001fe0e07221 */ /* 0x000fd40000000000 */
[----:B------:R-:W-:Y:S01]  /*16f50*/  @!P4 FMUL R64, R64, 0.5 ;  /* 0x3f0000004040c820 */ /* 0x000fe20000400000 */
[----:B------:R-:W-:Y:S02]  /*16f60*/  WARPGROUP.DEPBAR.LE gsb0, 0x0 ;  /* 0x00008000000079c5 */ /* 0x000fe40000010000 */
[----:B------:R-:W-:-:S06]  /*16f70*/  WARPGROUP.ARRIVE ;  /* 0x00000000000079c5 */ /* 0x000fcc0000000000 */
[----:B------:R-:W-:Y:S01]  /*16f80*/  HGMMA.64x16x16.F32 R160, R24, gdesc[UR40].tnspB, R160, gsb0 ;  /* 0x4020002818a07df0 */ /* 0x000fe200080008a0 */
[----:B------:R-:W-:Y:S01]  /*16f90*/  R2UR UR42, R28 ;  /* 0x000000001c2a72ca */ /* 0x000fe200000e0000 */
[----:B------:R-:W-:Y:S01]  /*16fa0*/  VIADD R28, R222, 0x8c0 ;  /* 0x000008c0de1c7836 */ /* 0x000fe20000000000 */
[----:B------:R-:W-:Y:S01]  /*16fb0*/  R2UR UR43, R29 ;  /* 0x000000001d2b72ca */ /* 0x000fe200000e0000 */
[----:B------:R-:W-:Y:S01]  /*16fc0*/  IMAD.MOV.U32 R29, RZ, RZ, -0x3ffffff0 ;  /* 0xc0000010ff1d7424 */ /* 0x000fe200078e00ff */
[----:B------:R-:W-:Y:S02]  /*16fd0*/  WARPGROUP.DEPBAR.LE gsb0, 0x0 ;  /* 0x00008000000079c5 */ /* 0x000fe40000010000 */
[----:B------:R-:W-:-:S06]  /*16fe0*/  WARPGROUP.ARRIVE ;  /* 0x00000000000079c5 */ /* 0x000fcc0000000000 */
[----:B------:R-:W-:Y:S01]  /*16ff0*/  HGMMA.64x16x16.F32 R152, R24, gdesc[UR20].tnspB, R152, gsb0 ;  /* 0x4020001418987df0 */ /* 0x000fe20008000898 */
[----:B------:R-:W-:Y:S02]  /*17000*/  R2UR UR22, R30 ;  /* 0x000000001e1672ca */ /* 0x000fe400000e0000 */
[----:B------:R-:W-:Y:S01]  /*17010*/  IADD3 R30, R222, 0xac0, RZ ;  /* 0x00000ac0de1e7810 */ /* 0x000fe20007ffe0ff */
[----:B------:R-:W-:Y:S02]  /*17020*/  WARPGROUP.DEPBAR.LE gsb0, 0x0 ;  /* 0x00008000000079c5 */ /* 0x000fe40000010000 */
[----:B------:R-:W1:Y:S01]  /*17030*/  MUFU.EX2 R26, R61 ;  /* 0x0000003d001a7308 */ /* 0x000e620000000800 */
[----:B------:R-:W-:Y:S02]  /*17040*/  F2FP.F16.F32.PACK_AB R25, R59, R58 ;  /* 0x0000003a3b19723e */ /* 0x000fe400000000ff */
[----:B------:R-:W-:Y:S02]  /*17050*/  F2FP.F16.F32.PACK_AB R27, R63, R62 ;  /* 0x0000003e3f1b723e */ /* 0x000fe400000000ff */
[----:B------:R-:W-:-:S03]  /*17060*/  F2FP.F16.F32.PACK_AB R24, R57, R33 ;  /* 0x000000213918723e */ /* 0x000fc600000000ff */
[----:B------:R-:W2:Y:S01]  /*17070*/  MUFU.EX2 R33, R64 ;  /* 0x0000004000217308 */ /* 0x000ea20000000800 */
        /* <DEDUP_REMOVED lines=13> */
[----:B------:R-:W-:Y:S01]  /*17150*/  VIADD R28, R222, 0xcc0 ;  /* 0x00000cc0de1c7836 */ /* 0x000fe20000000000 */
[----:B------:R-:W-:Y:S01]  /*17160*/  R2UR UR11, R29 ;  /* 0x000000001d0b72ca */ /* 0x000fe200000e0000 */
[----:B------:R-:W-:Y:S01]  /*17170*/  IMAD.MOV.U32 R29, RZ, RZ, -0x3ffffff0 ;  /* 0xc0000010ff1d7424 */ /* 0x000fe200078e00ff */
[----:B------:R-:W1:Y:S01]  /*17180*/  MUFU.EX2 R71, R71 ;  /* 0x0000004700477308 */ /* 0x000e620000000800 */
[----:B------:R-:W-:Y:S01]  /*17190*/  MOV R31, 0xc0000010 ;  /* 0xc0000010001f7802 */ /* 0x000fe20000000f00 */
[----:B------:R-:W-:Y:S01]  /*171a0*/  FADD R224, R224, R65 ;  /* 0x00000041e0e07221 */ /* 0x000fe20000000000 */
[----:B------:R-:W-:-:S06]  /*171b0*/  @!P4 FMUL R75, R75, 0.5 ;  /* 0x3f0000004b4bc820 */ /* 0x000fcc0000400000 */
        /* <DEDUP_REMOVED lines=12> */
[----:B------:R-:W-:Y:S01]  /*17280*/  R2UR UR6, R30 ;  /* 0x000000001e0672ca */ /* 0x000fe200000e0000 */
[----:B------:R-:W-:Y:S01]  /*17290*/  VIADD R30, R222, 0xe0 ;  /* 0x000000e0de1e7836 */ /* 0x000fe20000000000 */
[----:B------:R-:W-:Y:S01]  /*172a0*/  R2UR UR7, R31 ;  /* 0x000000001f0772ca */ /* 0x000fe200000e0000 */
[----:B------:R-:W-:-:S03]  /*172b0*/  IMAD.MOV.U32 R31, RZ, RZ, -0x3ffffff0 ;  /* 0xc0000010ff1f7424 */ /* 0x000fc600078e00ff */
[----:B------:R-:W-:Y:S02]  /*172c0*/  R2UR UR12, R30 ;  /* 0x000000001e0c72ca */ /* 0x000fe400000e0000 */
[----:B------:R-:W-:Y:S02]  /*172d0*/  R2UR UR13, R31 ;  /* 0x000000001f0d72ca */ /* 0x000fe400000e0000 */
[----:B------:R-:W-:Y:S01]  /*172e0*/  IADD3 R30, R222, 0x8e0, RZ ;  /* 0x000008e0de1e7810 */ /* 0x000fe20007ffe0ff */
[----:B-1----:R-:W-:Y:S01]  /*172f0*/  @!P5 FMUL R74, R74, R74 ;  /* 0x0000004a4a4ad220 */ /* 0x002fe20000400000 */
[----:B------:R-:W-:Y:S02]  /*17300*/  FSETP.GEU.AND P5, PT, R73, -126, PT ;  /* 0xc2fc00004900780b */ /* 0x000fe40003fae000 */
[----:B------:R-:W-:Y:S01]  /*17310*/  MOV R31, 0xc0000010 ;  /* 0xc0000010001f7802 */ /* 0x000fe20000000f00 */
[----:B------:R-:W-:Y:S01]  /*17320*/  FADD R225, R225, R74 ;  /* 0x0000004ae1e17221 */ /* 0x000fe20000000000 */
[----:B------:R-:W-:Y:S01]  /*17330*/  R2UR UR8, R30 ;  /* 0x000000001e0872ca */ /* 0x000fe200000e0000 */
[----:B------:R-:W-:Y:S01]  /*17340*/  VIADD R30, R222, 0xce0 ;  /* 0x00000ce0de1e7836 */ /* 0x000fe20000000000 */
[----:B------:R-:W-:Y:S01]  /*17350*/  R2UR UR9, R31 ;  /* 0x000000001f0972ca */ /* 0x000fe200000e0000 */
[----:B------:R-:W-:-:S02]  /*17360*/  IMAD.MOV.U32 R31, RZ, RZ, -0x3ffffff0 ;  /* 0xc0000010ff1f7424 */ /* 0x000fc400078e00ff */
[----:B------:R-:W-:-:S04]  /*17370*/  FADD R225, R225, R75 ;  /* 0x0000004be1e17221 */ /* 0x000fc80000000000 */
[----:B------:R-:W-:Y:S01]  /*17380*/  FADD R225, R225, R78 ;  /* 0x0000004ee1e17221 */ /* 0x000fe20000000000 */
[----:B------:R-:W-:-:S06]  /*17390*/  @!P5 FMUL R73, R73, 0.5 ;  /* 0x3f0000004949d820 */ /* 0x000fcc0000400000 */
[----:B------:R-:W1:Y:S01]  /*173a0*/  MUFU.EX2 R73, R73 ;  /* 0x0000004900497308 */ /* 0x000e620000000800 */
[----:B------:R-:W-:Y:S02]  /*173b0*/  WARPGROUP.DEPBAR.LE gsb0, 0x0 ;  /* 0x00008000000079c5 */ /* 0x000fe40000010000 */
[----:B------:R-:W-:Y:S01]  /*173c0*/  WARPGROUP.ARRIVE ;  /* 0x00000000000079c5 */ /* 0x000fe20000000000 */
[----:B-1----:R-:W-:-:S05]  /*173d0*/  @!P5 FMUL R73, R73, R73 ;  /* 0x000000494949d220 */ /* 0x002fca0000400000 */
[----:B------:R-:W-:Y:S01]  /*173e0*/  HGMMA.64x16x16.F32 R184, R24, gdesc[UR52].tnspB, R184, gsb0 ;  /* 0x4020003418b87df0 */ /* 0x000fe200080008b8 */
[----:B------:R-:W-:Y:S02]  /*173f0*/  FSETP.GEU.AND P5, PT, R86, -126, PT ;  /* 0xc2fc00005600780b */ /* 0x000fe40003fae000 */
[----:B------:R-:W-:Y:S02]  /*17400*/  R2UR UR54, R28 ;  /* 0x000000001c3672ca */ /* 0x000fe400000e0000 */
[----:B------:R-:W-:Y:S01]  /*17410*/  R2UR UR55, R29 ;  /* 0x000000001d3772ca */ /* 0x000fe200000e0000 */
[----:B------:R-:W-:Y:S01]  /*17420*/  IMAD.MOV.U32 R29, RZ, RZ, -0x3ffffff0 ;  /* 0xc0000010ff1d7424 */ /* 0x000fe200078e00ff */
[----:B------:R-:W-:-:S04]  /*17430*/  IADD3 R28, R222, 0x2e0, RZ ;  /* 0x000002e0de1c7810 */ /* 0x000fc80007ffe0ff */
[----:B------:R-:W-:Y:S01]  /*17440*/  R2UR UR16, R28 ;  /* 0x000000001c1072ca */ /* 0x000fe200000e0000 */
[----:B------:R-:W-:Y:S01]  /*17450*/  VIADD R28, R222, 0x6e0 ;  /* 0x000006e0de1c7836 */ /* 0x000fe20000000000 */
[----:B------:R-:W-:Y:S01]  /*17460*/  R2UR UR17, R29 ;  /* 0x000000001d1172ca */ /* 0x000fe200000e0000 */
[----:B------:R-:W-:Y:S01]  /*17470*/  @!P5 FMUL R86, R86, 0.5 ;  /* 0x3f0000005656d820 */ /* 0x000fe20000400000 */
[----:B------:R-:W-:Y:S02]  /*17480*/  IMAD.MOV.U32 R29, RZ, RZ, -0x3ffffff0 ;  /* 0xc0000010ff1d7424 */ /* 0x000fe400078e00ff */
[----:B------:R-:W-:Y:S01]  /*17490*/  R2UR UR24, R28 ;  /* 0x000000001c1872ca */ /* 0x000fe200000e0000 */
[----:B------:R-:W-:Y:S02]  /*174a0*/  VIADD R28, R222, 0xae0 ;  /* 0x00000ae0de1c7836 */ /* 0x000fe40000000000 */
[----:B------:R-:W1:Y:S01]  /*174b0*/  MUFU.EX2 R86, R86 ;  /* 0x0000005600567308 */ /* 0x000e620000000800 */
[----:B------:R-:W-:Y:S01]  /*174c0*/  R2UR UR25, R29 ;  /* 0x000000001d1972ca */ /* 0x000fe200000e0000 */
[----:B------:R-:W-:-:S02]  /*174d0*/  IMAD.MOV.U32 R29, RZ, RZ, -0x3ffffff0 ;  /* 0xc0000010ff1d7424 */ /* 0x000fc400078e00ff */
[----:B-1----:R-:W-:Y:S01]  /*174e0*/  @!P5 FMUL R86, R86, R86 ;  /* 0x000000565656d220 */ /* 0x002fe20000400000 */
[----:B------:R-:W-:Y:S01]  /*174f0*/  FSETP.GEU.AND P5, PT, R85, -126, PT ;  /* 0xc2fc00005500780b */ /* 0x000fe20003fae000 */
[----:B------:R-:W-:Y:S02]  /*17500*/  WARPGROUP.DEPBAR.LE gsb0, 0x0 ;  /* 0x00008000000079c5 */ /* 0x000fe40000010000 */
[----:B------:R-:W-:-:S06]  /*17510*/  WARPGROUP.ARRIVE ;  /* 0x00000000000079c5 */ /* 0x000fcc0000000000 */
[----:B------:R-:W-:Y:S01]  /*17520*/  HGMMA.64x16x16.F32 R176, R24, gdesc[UR56].tnspB, R176, gsb0 ;  /* 0x4020003818b07df0 */ /* 0x000fe200080008b0 */
[----:B------:R-:W-:-:S03]  /*17530*/  R2UR UR59, R39 ;  /* 0x00000000273b72ca */ /* 0x000fc600000e0000 */
[----:B------:R-:W-:Y:S01]  /*17540*/  @!P5 FMUL R85, R85, 0.5 ;  /* 0x3f0000005555d820 */ /* 0x000fe20000400000 */
[----:B------:R-:W-:Y:S01]  /*17550*/  R2UR UR58, R40 ;  /* 0x00000000283a72ca */ /* 0x000fe200000e0000 */
[----:B------:R-:W1:Y:S08]  /*17560*/  MUFU.EX2 R39, R68 ;  /* 0x0000004400277308 */ /* 0x000e700000000800 */
[----:B------:R-:W2:Y:S01]  /*17570*/  MUFU.EX2 R85, R85 ;  /* 0x0000005500557308 */ /* 0x000ea20000000800 */
[----:B-1----:R-:W-:Y:S01]  /*17580*/  @!P2 FMUL R39, R39, R39 ;  /* 0x000000272727a220 */ /* 0x002fe20000400000 */
[----:B------:R-:W-:-:S03]  /*17590*/  FSETP.GEU.AND P2, PT, R79, -126, PT ;  /* 0xc2fc00004f00780b */ /* 0x000fc60003f4e000 */
[----:B------:R-:W-:-:S04]  /*175a0*/  FADD R224, R224, R39 ;  /* 0x00000027e0e07221 */ /* 0x000fc80000000000 */
[----:B------:R-:W-:Y:S01]  /*175b0*/  FADD R224, R224, R69 ;  /* 0x00000045e0e07221 */ /* 0x000fe20000000000 */
[----:B--2---:R-:W-:Y:S01]  /*175c0*/  @!P5 FMUL R85, R85, R85 ;  /* 0x000000555555d220 */ /* 0x004fe20000400000 */
[----:B------:R-:W-:-:S04]  /*175d0*/  FSETP.GEU.AND P5, PT, R88, -126, PT ;  /* 0xc2fc00005800780b */ /* 0x000fc80003fae000 */
[----:B------:R-:W-:-:S06]  /*175e0*/  @!P2 FMUL R79, R79, 0.5 ;  /* 0x3f0000004f4fa820 */ /* 0x000fcc0000400000 */
[----:B------:R-:W1:Y:S01]  /*175f0*/  MUFU.EX2 R79, R79 ;  /* 0x0000004f004f7308 */ /* 0x000e620000000800 */
[----:B------:R-:W-:Y:S02]  /*17600*/  WARPGROUP.DEPBAR.LE gsb0, 0x0 ;  /* 0x00008000000079c5 */ /* 0x000fe40000010000 */
[----:B------:R-:W-:Y:S01]  /*17610*/  WARPGROUP.ARRIVE ;  /* 0x00000000000079c5 */ /* 0x000fe20000000000 */
[----:B------:R-:W-:-:S05]  /*17620*/  @!P5 FMUL R88, R88, 0.5 ;  /* 0x3f0000005858d820 */ /* 0x000fca0000400000 */
[----:B------:R-:W-:Y:S01]  /*17630*/  HGMMA.64x16x16.F32 R168, R24, gdesc[UR56].tnspB, R168, gsb0 ;  /* 0x4020003818a87df0 */ /* 0x000fe200080008a8 */
[----:B------:R-:W-:Y:S02]  /*17640*/  R2UR UR59, R36 ;  /* 0x00000000243b72ca */ /* 0x000fe400000e0000 */
[----:B------:R-:W-:Y:S01]  /*17650*/  R2UR UR58, R32 ;  /* 0x00000000203a72ca */ /* 0x000fe200000e0000 */
        /* <DEDUP_REMOVED lines=8> */
[----:B------:R-:W-:-:S03]  /*176e0*/  FSETP.GEU.AND P2, PT, R81, -126, PT ;  /* 0xc2fc00005100780b */ /* 0x000fc60003f4e000 */
[----:B------:R-:W-:Y:S01]  /*176f0*/  FADD R225, R225, R82 ;  /* 0x00000052e1e17221 */ /* 0x000fe20000000000 */
[----:B------:R-:W-:Y:S01]  /*17700*/  HGMMA.64x16x16.F32 R160, R24, gdesc[UR56].tnspB, R160, gsb0 ;  /* 0x4020003818a07df0 */ /* 0x000fe200080008a0 */
[----:B------:R-:W-:Y:S02]  /*17710*/  R2UR UR59, R37 ;  /* 0x00000000253b72ca */ /* 0x000fe400000e0000 */
[----:B------:R-:W-:Y:S01]  /*17720*/  R2UR UR58, R38 ;  /* 0x00000000263a72ca */ /* 0x000fe200000e0000 */
[----:B------:R-:W1:Y:S05]  /*17730*/  MUFU.EX2 R37, R80 ;  /* 0x0000005000257308 */ /* 0x000e6a0000000800 */
[----:B------:R-:W-:-:S06]  /*17740*/  @!P2 FMUL R81, R81, 0.5 ;  /* 0x3f0000005151a820 */ /* 0x000fcc0000400000 */
        /* <DEDUP_REMOVED lines=11> */
[----:B------:R-:W-:Y:S01]  /*17800*/  R2UR UR59, R35 ;  /* 0x00000000233b72ca */ /* 0x000fe200000e0000 */
[----:B------:R-:W2:Y:S01]  /*17810*/  MUFU.EX2 R94, R94 ;  /* 0x0000005e005e7308 */ /* 0x000ea20000000800 */
[----:B------:R-:W-:Y:S01]  /*17820*/  R2UR UR58, R12 ;  /* 0x000000000c3a72ca */ /* 0x000fe200000e0000 */
[----:B-1----:R-:W-:Y:S01]  /*17830*/  @!P3 FMUL R91, R91, R91 ;  /* 0x0000005b5b5bb220 */ /* 0x002fe20000400000 */
[----:B------:R-:W-:-:S05]  /*17840*/  FSETP.GEU.AND P3, PT, R92, -126, PT ;  /* 0xc2fc00005c00780b */ /* 0x000fca0003f6e000 */
[----:B------:R-:W1:Y:S01]  /*17850*/  MUFU.EX2 R35, R76 ;  /* 0x0000004c00237308 */ /* 0x000e620000000800 */
[----:B--2---:R-:W-:Y:S01]  /*17860*/  @!P2 FMUL R94, R94, R94 ;  /* 0x0000005e5e5ea220 */ /* 0x004fe20000400000 */
[----:B------:R-:W-:-:S06]  /*17870*/  FSETP.GEU.AND P2, PT, R93, -126, PT ;  /* 0xc2fc00005d00780b */ /* 0x000fcc0003f4e000 */
[----:B------:R-:W-:Y:S01]  /*17880*/  @!P3 FMUL R92, R92, 0.5 ;  /* 0x3f0000005c5cb820 */ /* 0x000fe20000400000 */
[----:B-1----:R-:W-:Y:S01]  /*17890*/  @!P4 FMUL R35, R35, R35 ;  /* 0x000000232323c220 */ /* 0x002fe20000400000 */
[----:B------:R-:W-:-:S05]  /*178a0*/  FSETP.GEU.AND P4, PT, R87, -126, PT ;  /* 0xc2fc00005700780b */ /* 0x000fca0003f8e000 */
[----:B------:R-:W-:-:S06]  /*178b0*/  @!P2 FMUL R93, R93, 0.5 ;  /* 0x3f0000005d5da820 */ /* 0x000fcc0000400000 */
[----:B------:R-:W1:Y:S02]  /*178c0*/  MUFU.EX2 R93, R93 ;  /* 0x0000005d005d7308 */ /* 0x000e640000000800 */
[----:B------:R-:W-:Y:S01]  /*178d0*/  @!P4 FMUL R87, R87, 0.5 ;  /* 0x3f0000005757c820 */ /* 0x000fe20000400000 */
[----:B------:R-:W-:Y:S02]  /*178e0*/  WARPGROUP.DEPBAR.LE gsb0, 0x0 ;  /* 0x00008000000079c5 */ /* 0x000fe40000010000 */
[----:B------:R-:W-:Y:S01]  /*178f0*/  IMAD.MOV.U32 R25, RZ, RZ, -0x3ffffff0 ;  /* 0xc0000010ff197424 */ /* 0x000fe200078e00ff */
[----:B------:R-:W-:Y:S02]  /*17900*/  IADD3 R24, R222, 0x4e0, RZ ;  /* 0x000004e0de187810 */ /* 0x000fe40007ffe0ff */
[----:B------:R-:W-:Y:S01]  /*17910*/  F2FP.F16.F32.PACK_AB R27, R71, R70 ;  /* 0x00000046471b723e */ /* 0x000fe200000000ff */
[----:B------:R-:W2:Y:S01]  /*17920*/  MUFU.EX2 R87, R87 ;  /* 0x0000005700577308 */ /* 0x000ea20000000800 */
[----:B------:R-:W-:-:S02]  /*17930*/  R2UR UR20, R24 ;  /* 0x00000000181472ca */ /* 0x000fc400000e0000 */
[----:B------:R-:W-:Y:S02]  /*17940*/  R2UR UR21, R25 ;  /* 0x00000000191572ca */ /* 0x000fe400000e0000 */
[----:B------:R-:W-:Y:S02]  /*17950*/  F2FP.F16.F32.PACK_AB R25, R67, R66 ;  /* 0x000000424319723e */ /* 0x000fe400000000ff */
[----:B------:R-:W-:Y:S01]  /*17960*/  F2FP.F16.F32.PACK_AB R24, R65, R33 ;  /* 0x000000214118723e */ /* 0x000fe200000000ff */
[----:B-1----:R-:W-:Y:S01]  /*17970*/  @!P2 FMUL R93, R93, R93 ;  /* 0x0000005d5d5da220 */ /* 0x002fe20000400000 */
[----:B------:R-:W-:Y:S01]  /*17980*/  F2FP.F16.F32.PACK_AB R26, R69, R39 ;  /* 0x00000027451a723e */ /* 0x000fe200000000ff */
[----:B------:R-:W1:Y:S01]  /*17990*/  MUFU.EX2 R33, R72 ;  /* 0x0000004800217308 */ /* 0x000e620000000800 */
[----:B------:R-:W-:Y:S02]  /*179a0*/  FSETP.GEU.AND P2, PT, R96, -126, PT ;  /* 0xc2fc00006000780b */ /* 0x000fe40003f4e000 */
[----:B------:R-:W-:Y:S01]  /*179b0*/  WARPGROUP.ARRIVE ;  /* 0x00000000000079c5 */ /* 0x000fe20000000000 */
[----:B--2---:R-:W-:Y:S01]  /*179c0*/  @!P4 FMUL R87, R87, R87 ;  /* 0x000000575757c220 */ /* 0x004fe20000400000 */
[----:B------:R-:W-:-:S04]  /*179d0*/  FSETP.GEU.AND P4, PT, R90, -126, PT ;  /* 0xc2fc00005a00780b */ /* 0x000fc80003f8e000 */
[----:B------:R-:W-:Y:S01]  /*179e0*/  HGMMA.64x16x16.F32 R200, R24, gdesc[UR56].tnspB, R200, gsb0 ;  /* 0x4020003818c87df0 */ /* 0x000fe200080008c8 */
[----:B------:R-:W2:Y:S04]  /*179f0*/  MUFU.EX2 R39, R92 ;  /* 0x0000005c00277308 */ /* 0x000ea80000000800 */
[----:B------:R-:W-:Y:S01]  /*17a00*/  @!P2 FMUL R96, R96, 0.5 ;  /* 0x3f0000006060a820 */ /* 0x000fe20000400000 */
[----:B-1----:R-:W-:Y:S01]  /*17a10*/  @!P6 FMUL R33, R33, R33 ;  /* 0x000000212121e220 */ /* 0x002fe20000400000 */
[----:B------:R-:W-:-:S03]  /*17a20*/  FSETP.GEU.AND P6, PT, R83, -126, PT ;  /* 0xc2fc00005300780b */ /* 0x000fc60003fce000 */
[----:B------:R-:W-:Y:S01]  /*17a30*/  FADD R224, R224, R33 ;  /* 0x00000021e0e07221 */ /* 0x000fe20000000000 */
[----:B------:R-:W-:-:S03]  /*17a40*/  @!P4 FMUL R90, R90, 0.5 ;  /* 0x3f0000005a5ac820 */ /* 0x000fc60000400000 */
[----:B------:R-:W-:Y:S01]  /*17a50*/  FADD R224, R224, R73 ;  /* 0x00000049e0e07221 */ /* 0x000fe20000000000 */
[----:B--2---:R-:W-:Y:S02]  /*17a60*/  @!P3 FMUL R39, R39, R39 ;  /* 0x000000272727b220 */ /* 0x004fe40000400000 */
[----:B------:R-:W1:Y:S01]  /*17a70*/  MUFU.EX2 R90, R90 ;  /* 0x0000005a005a7308 */ /* 0x000e620000000800 */
[----:B------:R-:W-:Y:S01]  /*17a80*/  FADD R224, R224, R35 ;  /* 0x00000023e0e07221 */ /* 0x000fe20000000000 */
[----:B------:R-:W-:Y:S01]  /*17a90*/  FSETP.GEU.AND P3, PT, R103, -126, PT ;  /* 0xc2fc00006700780b */ /* 0x000fe20003f6e000 */
[----:B------:R-:W-:Y:S02]  /*17aa0*/  @!P6 FMUL R83, R83, 0.5 ;  /* 0x3f0000005353e820 */ /* 0x000fe40000400000 */
[----:B------:R-:W-:-:S04]  /*17ab0*/  FADD R224, R224, R77 ;  /* 0x0000004de0e07221 */ /* 0x000fc80000000000 */
[----:B------:R-:W2:Y:S01]  /*17ac0*/  MUFU.EX2 R83, R83 ;  /* 0x0000005300537308 */ /* 0x000ea20000000800 */
[----:B------:R-:W-:-:S04]  /*17ad0*/  FADD R224, R224, R37 ;  /* 0x00000025e0e07221 */ /* 0x000fc80000000000 */
[----:B------:R-:W-:Y:S01]  /*17ae0*/  FADD R224, R224, R81 ;  /* 0x00000051e0e07221 */ /* 0x000fe20000000000 */
[----:B------:R-:W-:Y:S01]  /*17af0*/  @!P3 FMUL R103, R103, 0.5 ;  /* 0x3f0000006767b820 */ /* 0x000fe20000400000 */
[----:B-1----:R-:W-:Y:S01]  /*17b00*/  @!P4 FMUL R90, R90, R90 ;  /* 0x0000005a5a5ac220 */ /* 0x002fe20000400000 */
[----:B------:R-:W-:-:S04]  /*17b10*/  FSETP.GEU.AND P4, PT, R89, -126, PT ;  /* 0xc2fc00005900780b */ /* 0x000fc80003f8e000 */
[----:B------:R-:W1:Y:S01]  /*17b20*/  MUFU.EX2 R103, R103 ;  /* 0x0000006700677308 */ /* 0x000e620000000800 */
[----:B------:R-:W-:Y:S02]  /*17b30*/  WARPGROUP.DEPBAR.LE gsb0, 0x0 ;  /* 0x00008000000079c5 */ /* 0x000fe40000010000 */
[----:B------:R-:W-:Y:S01]  /*17b40*/  WARPGROUP.ARRIVE ;  /* 0x00000000000079c5 */ /* 0x000fe20000000000 */
[----:B--2---:R-:W-:Y:S01]  /*17b50*/  @!P6 FMUL R83, R83, R83 ;  /* 0x000000535353e220 */ /* 0x004fe20000400000 */
[----:B------:R-:W-:-:S03]  /*17b60*/  FSETP.GEU.AND P6, PT, R84, -126, PT ;  /* 0xc2fc00005400780b */ /* 0x000fc60003fce000 */
[----:B------:R-:W-:Y:S01]  /*17b70*/  FADD R225, R225, R83 ;  /* 0x00000053e1e17221 */ /* 0x000fe20000000000 */
[----:B------:R-:W-:Y:S01]  /*17b80*/  HGMMA.64x16x16.F32 R192, R24, gdesc[UR36].tnspB, R192, gsb0 ;  /* 0x4020002418c07df0 */ /* 0x000fe200080008c0 */
[----:B------:R-:W-:Y:S01]  /*17b90*/  R2UR UR38, R28 ;  /* 0x000000001c2672ca */ /* 0x000fe200000e0000 */
[----:B------:R-:W-:Y:S01]  /*17ba0*/  @!P4 FMUL R89, R89, 0.5 ;  /* 0x3f0000005959c820 */ /* 0x000fe20000400000 */
[----:B------:R-:W-:Y:S01]  /*17bb0*/  R2UR UR39, R29 ;  /* 0x000000001d2772ca */ /* 0x000fe200000e0000 */
[----:B------:R-:W-:Y:S01]  /*17bc0*/  FADD R225, R225, R86 ;  /* 0x00000056e1e17221 */ /* 0x000fe20000000000 */
[----:B------:R-:W-:Y:S02]  /*17bd0*/  IADD3 R28, R222, 0x100, RZ ;  /* 0x00000100de1c7810 */ /* 0x000fe40007ffe0ff */
[----:B------:R-:W-:Y:S01]  /*17be0*/  MOV R29, 0xc0000010 ;  /* 0xc0000010001d7802 */ /* 0x000fe20000000f00 */
[----:B------:R-:W2:Y:S01]  /*17bf0*/  MUFU.EX2 R89, R89 ;  /* 0x0000005900597308 */ /* 0x000ea20000000800 */
[----:B------:R-:W-:Y:S01]  /*17c00*/  @!P6 FMUL R84, R84, 0.5 ;  /* 0x3f0000005454e820 */ /* 0x000fe20000400000 */
[----:B-1----:R-:W-:Y:S01]  /*17c10*/  @!P3 FMUL R103, R103, R103 ;  /* 0x000000676767b220 */ /* 0x002fe20000400000 */
[----:B------:R-:W-:Y:S01]  /*17c20*/  FSETP.GEU.AND P3, PT, R106, -126, PT ;  /* 0xc2fc00006a00780b */ /* 0x000fe20003f6e000 */
[----:B------:R-:W-:-:S02]  /*17c30*/  FADD R225, R225, R87 ;  /* 0x00000057e1e17221 */ /* 0x000fc40000000000 */
[----:B------:R-:W-:Y:S01]  /*17c40*/  MOV R14, UR38 ;  /* 0x00000026000e7c02 */ /* 0x000fe20008000f00 */
[----:B------:R-:W-:Y:S01]  /*17c50*/  UMOV UR38, UR12 ;  /* 0x0000000c00267c82 */ /* 0x000fe20008000000 */
[----:B------:R-:W-:Y:S01]  /*17c60*/  MOV R12, UR39 ;  /* 0x00000027000c7c02 */ /* 0x000fe20008000f00 */
[----:B------:R-:W-:Y:S01]  /*17c70*/  UMOV UR39, UR13 ;  /* 0x0000000d00277c82 */ /* 0x000fe20008000000 */
[----:B------:R-:W-:-:S04]  /*17c80*/  FADD R225, R225, R90 ;  /* 0x0000005ae1e17221 */ /* 0x000fc80000000000 */
[----:B------:R-:W-:Y:S02]  /*17c90*/  FADD R225, R225, R91 ;  /* 0x0000005be1e17221 */ /* 0x000fe40000000000 */
[----:B------:R-:W-:Y:S01]  /*17ca0*/  @!P3 FMUL R106, R106, 0.5 ;  /* 0x3f0000006a6ab820 */ /* 0x000fe20000400000 */
[----:B--2---:R-:W-:Y:S01]  /*17cb0*/  @!P4 FMUL R89, R89, R89 ;  /* 0x000000595959c220 */ /* 0x004fe20000400000 */
[----:B------:R-:W-:Y:S01]  /*17cc0*/  FSETP.GEU.AND P4, PT, R102, -126, PT ;  /* 0xc2fc00006600780b */ /* 0x000fe20003f8e000 */
[----:B------:R-:W-:-:S03]  /*17cd0*/  FADD R225, R225, R94 ;  /* 0x0000005ee1e17221 */ /* 0x000fc60000000000 */
[----:B------:R-:W1:Y:S09]  /*17ce0*/  MUFU.EX2 R106, R106 ;  /* 0x0000006a006a7308 */ /* 0x000e720000000800 */
[----:B------:R-:W-:Y:S01]  /*17cf0*/  @!P4 FMUL R102, R102, 0.5 ;  /* 0x3f0000006666c820 */ /* 0x000fe20000400000 */
[----:B------:R-:W-:-:S02]  /*17d00*/  WARPGROUP.DEPBAR.LE gsb0, 0x0 ;  /* 0x00008000000079c5 */ /* 0x000fc40000010000 */
[----:B------:R-:W-:-:S03]  /*17d10*/  WARPGROUP.ARRIVE ;  /* 0x00000000000079c5 */ /* 0x000fc60000000000 */
[----:B------:R-:W2:Y:S01]  /*17d20*/  MUFU.EX2 R102, R102 ;  /* 0x0000006600667308 */ /* 0x000ea20000000800 */
[----:B-1----:R-:W-:Y:S01]  /*17d30*/  @!P3 FMUL R106, R106, R106 ;  /* 0x0000006a6a6ab220 */ /* 0x002fe20000400000 */
[----:B------:R-:W-:Y:S01]  /*17d40*/  FSETP.GEU.AND P3, PT, R105, -126, PT ;  /* 0xc2fc00006900780b */ /* 0x000fe20003f6e000 */
[----:B------:R-:W-:-:S12]  /*17d50*/  HGMMA.64x16x16.F32 R184, R24, gdesc[UR48].tnspB, R184, gsb0 ;  /* 0x4020003018b87df0 */ /* 0x000fd800080008b8 */
[----:B------:R-:W-:Y:S01]  /*17d60*/  @!P3 FMUL R105, R105, 0.5 ;  /* 0x3f0000006969b820 */ /* 0x000fe20000400000 */
[----:B--2---:R-:W-:Y:S01]  /*17d70*/  @!P4 FMUL R102, R102, R102 ;  /* 0x000000666666c220 */ /* 0x004fe20000400000 */
[----:B------:R-:W-:-:S04]  /*17d80*/  FSETP.GEU.AND P4, PT, R101, -126, PT ;  /* 0xc2fc00006500780b */ /* 0x000fc80003f8e000 */
[----:B------:R-:W1:Y:S09]  /*17d90*/  MUFU.EX2 R105, R105 ;  /* 0x0000006900697308 */ /* 0x000e720000000800 */
[----:B------:R-:W-:-:S06]  /*17da0*/  @!P4 FMUL R101, R101, 0.5 ;  /* 0x3f0000006565c820 */ /* 0x000fcc0000400000 */
[----:B------:R-:W2:Y:S01]  /*17db0*/  MUFU.EX2 R101, R101 ;  /* 0x0000006500657308 */ /* 0x000ea20000000800 */
[----:B-1----:R-:W-:Y:S01]  /*17dc0*/  @!P3 FMUL R105, R105, R105 ;  /* 0x000000696969b220 */ /* 0x002fe20000400000 */
[----:B------:R-:W-:Y:S01]  /*17dd0*/  FSETP.GEU.AND P3, PT, R118, -126, PT ;  /* 0xc2fc00007600780b */ /* 0x000fe20003f6e000 */
[----:B------:R-:W-:Y:S02]  /*17de0*/  WARPGROUP.DEPBAR.LE gsb0, 0x0 ;  /* 0x00008000000079c5 */ /* 0x000fe40000010000 */
[----:B------:R-:W-:-:S10]  /*17df0*/  WARPGROUP.ARRIVE ;  /* 0x00000000000079c5 */ /* 0x000fd40000000000 */
[----:B------:R-:W-:Y:S01]  /*17e00*/  @!P3 FMUL R118, R118, 0.5 ;  /* 0x3f0000007676b820 */ /* 0x000fe20000400000 */
[----:B--2---:R-:W-:Y:S01]  /*17e10*/  @!P4 FMUL R101, R101, R101 ;  /* 0x000000656565c220 */ /* 0x004fe20000400000 */
[----:B------:R-:W-:Y:S01]  /*17e20*/  HGMMA.64x16x16.F32 R176, R24, gdesc[UR32].tnspB, R176, gsb0 ;  /* 0x4020002018b07df0 */ /* 0x000fe200080008b0 */
[----:B------:R-:W-:Y:S01]  /*17e30*/  R2UR UR34, R30 ;  /* 0x000000001e2272ca */ /* 0x000fe200000e0000 */
[----:B------:R-:W-:Y:S01]  /*17e40*/  VIADD R30, R222, 0x300 ;  /* 0x00000300de1e7836 */ /* 0x000fe20000000000 */
[----:B------:R-:W-:Y:S01]  /*17e50*/  R2UR UR35, R31 ;  /* 0x000000001f2372ca */ /* 0x000fe200000e0000 */
[----:B------:R-:W-:Y:S01]  /*17e60*/  IMAD.MOV.U32 R31, RZ, RZ, -0x3ffffff0 ;  /* 0xc0000010ff1f7424 */ /* 0x000fe200078e00ff */
[C---:B------:R-:W-:Y:S01]  /*17e70*/  FSETP.GEU.AND P4, PT, R104.reuse, -126, PT ;  /* 0xc2fc00006800780b */ /* 0x040fe20003f8e000 */
[----:B------:R-:W1:Y:S08]  /*17e80*/  MUFU.EX2 R118, R118 ;  /* 0x0000007600767308 */ /* 0x000e700000000800 */
        /* <DEDUP_REMOVED lines=13> */
[----:B-1----:R-:W-:Y:S01]  /*17f60*/  @!P3 FMUL R118, R118, R118 ;  /* 0x000000767676b220 */ /* 0x002fe20000400000 */
[----:B------:R-:W-:-:S13]  /*17f70*/  FSETP.GEU.AND P3, PT, R117, -126, PT ;  /* 0xc2fc00007500780b */ /* 0x000fda0003f6e000 */
[----:B------:R-:W-:Y:S01]  /*17f80*/  @!P3 FMUL R117, R117, 0.5 ;  /* 0x3f0000007575b820 */ /* 0x000fe20000400000 */
[----:B------:R-:W-:Y:S02]  /*17f90*/  WARPGROUP.DEPBAR.LE gsb0, 0x0 ;  /* 0x00008000000079c5 */ /* 0x000fe40000010000 */
[----:B------:R-:W-:-:S03]  /*17fa0*/  WARPGROUP.ARRIVE ;  /* 0x00000000000079c5 */ /* 0x000fc60000000000 */
[----:B------:R-:W1:Y:S03]  /*17fb0*/  MUFU.EX2 R117, R117 ;  /* 0x0000007500757308 */ /* 0x000e660000000800 */
[----:B------:R-:W-:Y:S01]  /*17fc0*/  HGMMA.64x16x16.F32 R168, R24, gdesc[UR28].tnspB, R168, gsb0 ;  /* 0x4020001c18a87df0 */ /* 0x000fe200080008a8 */
[----:B------:R-:W-:Y:S01]  /*17fd0*/  R2UR UR30, R28 ;  /* 0x000000001c1e72ca */ /* 0x000fe200000e0000 */
[----:B------:R-:W-:Y:S01]  /*17fe0*/  VIADD R28, R222, 0x700 ;  /* 0x00000700de1c7836 */ /* 0x000fe20000000000 */
[----:B------:R-:W-:Y:S02]  /*17ff0*/  R2UR UR31, R29 ;  /* 0x000000001d1f72ca */ /* 0x000fe400000e0000 */
[----:B------:R-:W-:Y:S01]  /*18000*/  MOV R29, 0xc0000010 ;  /* 0xc0000010001d7802 */ /* 0x000fe20000000f00 */
[----:B-1----:R-:W-:Y:S01]  /*18010*/  @!P3 FMUL R117, R117, R117 ;  /* 0x000000757575b220 */ /* 0x002fe20000400000 */
[----:B------:R-:W-:-:S13]  /*18020*/  FSETP.GEU.AND P3, PT, R120, -126, PT ;  /* 0xc2fc00007800780b */ /* 0x000fda0003f6e000 */
[----:B------:R-:W-:Y:S01]  /*18030*/  @!P3 FMUL R120, R120, 0.5 ;  /* 0x3f0000007878b820 */ /* 0x000fe20000400000 */
[----:B------:R-:W-:Y:S02]  /*18040*/  WARPGROUP.DEPBAR.LE gsb0, 0x0 ;  /* 0x00008000000079c5 */ /* 0x000fe40000010000 */
[----:B------:R-:W-:-:S06]  /*18050*/  WARPGROUP.ARRIVE ;  /* 0x00000000000079c5 */ /* 0x000fcc0000000000 */
[----:B------:R-:W-:Y:S01]  /*18060*/  HGMMA.64x16x16.F32 R160, R24, gdesc[UR24].tnspB, R160, gsb0 ;  /* 0x4020001818a07df0 */ /* 0x000fe200080008a0 */
[----:B------:R-:W-:Y:S01]  /*18070*/  R2UR UR26, R30 ;  /* 0x000000001e1a72ca */ /* 0x000fe200000e0000 */
[----:B------:R-:W-:Y:S01]  /*18080*/  VIADD R30, R222, 0x900 ;  /* 0x00000900de1e7836 */ /* 0x000fe20000000000 */
[----:B------:R-:W-:Y:S01]  /*18090*/  R2UR UR27, R31 ;  /* 0x000000001f1b72ca */ /* 0x000fe200000e0000 */
[----:B------:R-:W-:-:S03]  /*180a0*/  IMAD.MOV.U32 R31, RZ, RZ, -0x3ffffff0 ;  /* 0xc0000010ff1f7424 */ /* 0x000fc600078e00ff */
[----:B------:R-:W-:Y:S02]  /*180b0*/  R2UR UR50, R30 ;  /* 0x000000001e3272ca */ /* 0x000fe400000e0000 */
[----:B------:R-:W-:Y:S02]  /*180c0*/  R2UR UR51, R31 ;  /* 0x000000001f3372ca */ /* 0x000fe400000e0000 */
[----:B------:R-:W-:Y:S02]  /*180d0*/  IADD3 R30, R222, 0xd00, RZ ;  /* 0x00000d00de1e7810 */ /* 0x000fe40007ffe0ff */
[----:B------:R-:W-:Y:S01]  /*180e0*/  MOV R31, 0xc0000010 ;  /* 0xc0000010001f7802 */ /* 0x000fe20000000f00 */
[----:B------:R-:W-:Y:S02]  /*180f0*/  WARPGROUP.DEPBAR.LE gsb0, 0x0 ;  /* 0x00008000000079c5 */ /* 0x000fe40000010000 */
[----:B------:R-:W-:-:S06]  /*18100*/  WARPGROUP.ARRIVE ;  /* 0x00000000000079c5 */ /* 0x000fcc0000000000 */
[----:B------:R-:W-:Y:S03]  /*18110*/  HGMMA.64x16x16.F32 R152, R24, gdesc[UR16].tnspB, R152, gsb0 ;  /* 0x4020001018987df0 */ /* 0x000fe60008000898 */
[----:B------:R-:W-:Y:S02]  /*18120*/  WARPGROUP.DEPBAR.LE gsb0, 0x0 ;  /* 0x00008000000079c5 */ /* 0x000fe40000010000 */
[----:B------:R-:W-:Y:S01]  /*18130*/  VIADD R24, R222, 0x500 ;  /* 0x00000500de187836 */ /* 0x000fe20000000000 */
[----:B------:R-:W-:Y:S02]  /*18140*/  MOV R25, 0xc0000010 ;  /* 0xc000001000197802 */ /* 0x000fe40000000f00 */
[----:B------:R-:W-:Y:S02]  /*18150*/  F2FP.F16.F32.PACK_AB R27, R79, R78 ;  /* 0x0000004e4f1b723e */ /* 0x000fe400000000ff */
[----:B------:R-:W-:-:S02]  /*18160*/  R2UR UR18, R24 ;  /* 0x00000000181272ca */ /* 0x000fc400000e0000 */
[----:B------:R-:W-:Y:S02]  /*18170*/  R2UR UR19, R25 ;  /* 0x00000000191372ca */ /* 0x000fe400000e0000 */
[----:B------:R-:W-:Y:S02]  /*18180*/  F2FP.F16.F32.PACK_AB R25, R75, R74 ;  /* 0x0000004a4b19723e */ /* 0x000fe400000000ff */
[----:B------:R-:W-:Y:S02]  /*18190*/  F2FP.F16.F32.PACK_AB R24, R73, R33 ;  /* 0x000000214918723e */ /* 0x000fe400000000ff */
[----:B------:R-:W-:Y:S01]  /*181a0*/  F2FP.F16.F32.PACK_AB R26, R77, R35 ;  /* 0x000000234d1a723e */ /* 0x000fe200000000ff */
[----:B------:R-:W1:Y:S03]  /*181b0*/  MUFU.EX2 R33, R84 ;  /* 0x0000005400217308 */ /* 0x000e660000000800 */
[----:B------:R-:W-:-:S05]  /*181c0*/  WARPGROUP.ARRIVE ;  /* 0x00000000000079c5 */ /* 0x000fca0000000000 */
[----:B------:R-:W2:Y:S01]  /*181d0*/  MUFU.EX2 R35, R88 ;  /* 0x0000005800237308 */ /* 0x000ea20000000800 */
[----:B------:R-:W-:Y:S01]  /*181e0*/  HGMMA.64x16x16.F32 R200, R24, gdesc[UR12].tnspB, R200, gsb0 ;  /* 0x4020000c18c87df0 */ /* 0x000fe200080008c8 */
[----:B------:R-:W-:Y:S01]  /*181f0*/  R2UR UR14, R28 ;  /* 0x000000001c0e72ca */ /* 0x000fe200000e0000 */
[----:B------:R-:W-:Y:S01]  /*18200*/  VIADD R28, R222, 0xb00 ;  /* 0x00000b00de1c7836 */ /* 0x000fe20000000000 */
[----:B------:R-:W-:Y:S01]  /*18210*/  R2UR UR15, R29 ;  /* 0x000000001d0f72ca */ /* 0x000fe200000e0000 */
[----:B------:R-:W-:Y:S02]  /*18220*/  IMAD.MOV.U32 R29, RZ, RZ, -0x3ffffff0 ;  /* 0xc0000010ff1d7424 */ /* 0x000fe400078e00ff */
[----:B-1----:R-:W-:Y:S01]  /*18230*/  @!P6 FMUL R33, R33, R33 ;  /* 0x000000212121e220 */ /* 0x002fe20000400000 */
[----:B------:R-:W-:-:S03]  /*18240*/  FSETP.GEU.AND P6, PT, R95, -126, PT ;  /* 0xc2fc00005f00780b */ /* 0x000fc60003fce000 */
[----:B------:R-:W-:Y:S01]  /*18250*/  FADD R224, R224, R33 ;  /* 0x00000021e0e07221 */ /* 0x000fe20000000000 */
[----:B--2---:R-:W-:Y:S01]  /*18260*/  @!P5 FMUL R35, R35, R35 ;  /* 0x000000232323d220 */ /* 0x004fe20000400000 */
[----:B------:R-:W-:Y:S02]  /*18270*/  FSETP.GEU.AND P5, PT, R99, -126, PT ;  /* 0xc2fc00006300780b */ /* 0x000fe40003fae000 */
[----:B------:R-:W-:-:S06]  /*18280*/  FADD R224, R224, R85 ;  /* 0x00000055e0e07221 */ /* 0x000fcc0000000000 */
[----:B------:R-:W-:Y:S01]  /*18290*/  @!P6 FMUL R95, R95, 0.5 ;  /* 0x3f0000005f5fe820 */ /* 0x000fe20000400000 */
[----:B------:R-:W-:-:S04]  /*182a0*/  FADD R224, R224, R35 ;  /* 0x00000023e0e07221 */ /* 0x000fc80000000000 */
[----:B------:R-:W-:Y:S01]  /*182b0*/  FADD R224, R224, R89 ;  /* 0x00000059e0e07221 */ /* 0x000fe20000000000 */
[----:B------:R-:W1:Y:S01]  /*182c0*/  MUFU.EX2 R95, R95 ;  /* 0x0000005f005f7308 */ /* 0x000e620000000800 */
[----:B------:R-:W-:Y:S02]  /*182d0*/  @!P5 FMUL R99, R99, 0.5 ;  /* 0x3f0000006363d820 */ /* 0x000fe40000400000 */
[----:B------:R-:W-:-:S04]  /*182e0*/  FADD R224, R224, R39 ;  /* 0x00000027e0e07221 */ /* 0x000fc80000000000 */
[----:B------:R-:W-:Y:S01]  /*182f0*/  FADD R224, R224, R93 ;  /* 0x0000005de0e07221 */ /* 0x000fe20000000000 */
[----:B------:R-:W2:Y:S01]  /*18300*/  MUFU.EX2 R99, R99 ;  /* 0x0000006300637308 */ /* 0x000ea20000000800 */
[----:B------:R-:W-:Y:S02]  /*18310*/  WARPGROUP.DEPBAR.LE gsb0, 0x0 ;  /* 0x00008000000079c5 */ /* 0x000fe40000010000 */
[----:B------:R-:W-:Y:S01]  /*18320*/  WARPGROUP.ARRIVE ;  /* 0x00000000000079c5 */ /* 0x000fe20000000000 */
[----:B-1----:R-:W-:Y:S01]  /*18330*/  @!P6 FMUL R95, R95, R95 ;  /* 0x0000005f5f5fe220 */ /* 0x002fe20000400000 */
[----:B------:R-:W-:-:S03]  /*18340*/  FSETP.GEU.AND P6, PT, R98, -126, PT ;  /* 0xc2fc00006200780b */ /* 0x000fc60003fce000 */
[----:B------:R-:W-:Y:S01]  /*18350*/  FADD R225, R225, R95 ;  /* 0x0000005fe1e17221 */ /* 0x000fe20000000000 */
[----:B------:R-:W-:Y:S01]  /*18360*/  HGMMA.64x16x16.F32 R192, R24, gdesc[UR44].tnspB, R192, gsb0 ;  /* 0x4020002c18c07df0 */ /* 0x000fe200080008c0 */
[----:B------:R-:W-:Y:S01]  /*18370*/  R2UR UR46, R28 ;  /* 0x000000001c2e72ca */ /* 0x000fe200000e0000 */
[----:B------:R-:W-:Y:S01]  /*18380*/  VIADD R28, R222, 0x120 ;  /* 0x00000120de1c7836 */ /* 0x000fe20000000000 */
[----:B------:R-:W-:Y:S01]  /*18390*/  R2UR UR47, R29 ;  /* 0x000000001d2f72ca */ /* 0x000fe200000e0000 */
[----:B--2---:R-:W-:Y:S01]  /*183a0*/  @!P5 FMUL R99, R99, R99 ;  /* 0x000000636363d220 */ /* 0x004fe20000400000 */
[----:B------:R-:W-:Y:S01]  /*183b0*/  FSETP.GEU.AND P5, PT, R100, -126, PT ;  /* 0xc2fc00006400780b */ /* 0x000fe20003fae000 */
[----:B------:R-:W-:-:S03]  /*183c0*/  IMAD.MOV.U32 R29, RZ, RZ, -0x3ffffff0 ;  /* 0xc0000010ff1d7424 */ /* 0x000fc600078e00ff */
[----:B------:R-:W-:-:S06]  /*183d0*/  @!P6 FMUL R98, R98, 0.5 ;  /* 0x3f0000006262e820 */ /* 0x000fcc0000400000 */
[----:B------:R-:W1:Y:S03]  /*183e0*/  MUFU.EX2 R98, R98 ;  /* 0x0000006200627308 */ /* 0x000e660000000800 */
[----:B------:R-:W-:Y:S01]  /*183f0*/  @!P5 FMUL R100, R100, 0.5 ;  /* 0x3f0000006464d820 */ /* 0x000fe20000400000 */
[----:B-1----:R-:W-:Y:S01]  /*18400*/  @!P6 FMUL R98, R98, R98 ;  /* 0x000000626262e220 */ /* 0x002fe20000400000 */
[----:B------:R-:W-:-:S03]  /*18410*/  FSETP.GEU.AND P6, PT, R97, -126, PT ;  /* 0xc2fc00006100780b */ /* 0x000fc60003fce000 */
[----:B------:R-:W-:-:S04]  /*18420*/  FADD R225, R225, R98 ;  /* 0x00000062e1e17221 */ /* 0x000fc80000000000 */
[----:B------:R-:W-:Y:S01]  /*18430*/  FADD R225, R225, R99 ;  /* 0x00000063e1e17221 */ /* 0x000fe20000000000 */
[----:B------:R-:W-:Y:S02]  /*18440*/  WARPGROUP.DEPBAR.LE gsb0, 0x0 ;  /* 0x00008000000079c5 */ /* 0x000fe40000010000 */
[----:B------:R-:W-:Y:S01]  /*18450*/  WARPGROUP.ARRIVE ;  /* 0x00000000000079c5 */ /* 0x000fe20000000000 */
[----:B------:R-:W-:Y:S02]  /*18460*/  FADD R225, R225, R102 ;  /* 0x00000066e1e17221 */ /* 0x000fe40000000000 */
[----:B------:R-:W-:Y:S02]  /*18470*/  @!P6 FMUL R97, R97, 0.5 ;  /* 0x3f0000006161e820 */ /* 0x000fe40000400000 */
[----:B------:R-:W-:Y:S01]  /*18480*/  FADD R225, R225, R103 ;  /* 0x00000067e1e17221 */ /* 0x000fe20000000000 */
[----:B------:R-:W-:Y:S01]  /*18490*/  HGMMA.64x16x16.F32 R184, R24, gdesc[UR40].tnspB, R184, gsb0 ;  /* 0x4020002818b87df0 */ /* 0x000fe200080008b8 */
[----:B------:R-:W-:-:S02]  /*184a0*/  R2UR UR42, R28 ;  /* 0x000000001c2a72ca */ /* 0x000fc400000e0000 */
[----:B------:R-:W1:Y:S01]  /*184b0*/  MUFU.EX2 R97, R97 ;  /* 0x0000006100617308 */ /* 0x000e620000000800 */
[----:B------:R-:W-:Y:S01]  /*184c0*/  R2UR UR43, R29 ;  /* 0x000000001d2b72ca */ /* 0x000fe200000e0000 */
[----:B------:R-:W-:Y:S01]  /*184d0*/  IMAD.MOV.U32 R29, RZ, RZ, -0x3ffffff0 ;  /* 0xc0000010ff1d7424 */ /* 0x000fe200078e00ff */
[----:B------:R-:W-:Y:S01]  /*184e0*/  IADD3 R28, R222, 0x720, RZ ;  /* 0x00000720de1c7810 */ /* 0x000fe20007ffe0ff */
[----:B------:R-:W-:-:S03]  /*184f0*/  FADD R225, R225, R106 ;  /* 0x0000006ae1e17221 */ /* 0x000fc60000000000 */
[----:B------:R-:W-:Y:S02]  /*18500*/  R2UR UR58, R28 ;  /* 0x000000001c3a72ca */ /* 0x000fe400000e0000 */
[----:B------:R-:W-:Y:S02]  /*18510*/  R2UR UR59, R29 ;  /* 0x000000001d3b72ca */ /* 0x000fe400000e0000 */
[----:B------:R-:W-:Y:S02]  /*18520*/  IADD3 R28, R222, 0xb20, RZ ;  /* 0x00000b20de1c7810 */ /* 0x000fe40007ffe0ff */
[----:B------:R-:W-:Y:S02]  /*18530*/  MOV R29, 0xc0000010 ;  /* 0xc0000010001d7802 */ /* 0x000fe40000000f00 */
[----:B------:R-:W-:Y:S01]  /*18540*/  R2UR UR48, R28 ;  /* 0x000000001c3072ca */ /* 0x000fe200000e0000 */
[----:B------:R-:W-:Y:S02]  /*18550*/  VIADD R28, R222, 0x140 ;  /* 0x00000140de1c7836 */ /* 0x000fe40000000000 */
[----:B-1----:R-:W-:Y:S01]  /*18560*/  @!P6 FMUL R97, R97, R97 ;  /* 0x000000616161e220 */ /* 0x002fe20000400000 */
[----:B------:R-:W-:Y:S01]  /*18570*/  R2UR UR49, R29 ;  /* 0x000000001d3172ca */ /* 0x000fe200000e0000 */
[----:B------:R-:W-:Y:S01]  /*18580*/  IMAD.MOV.U32 R29, RZ, RZ, -0x3ffffff0 ;  /* 0xc0000010ff1d7424 */ /* 0x000fe200078e00ff */
[----:B------:R-:W-:-:S02]  /*18590*/  FSETP.GEU.AND P6, PT, R110, -126, PT ;  /* 0xc2fc00006e00780b */ /* 0x000fc40003fce000 */
[----:B------:R-:W-:Y:S01]  /*185a0*/  R2UR UR28, R28 ;  /* 0x000000001c1c72ca */ /* 0x000fe200000e0000 */
[----:B------:R-:W-:Y:S01]  /*185b0*/  VIADD R28, R222, 0x740 ;  /* 0x00000740de1c7836 */ /* 0x000fe20000000000 */
[----:B------:R-:W-:Y:S01]  /*185c0*/  R2UR UR29, R29 ;  /* 0x000000001d1d72ca */ /* 0x000fe200000e0000 */
[----:B------:R-:W-:-:S03]  /*185d0*/  IMAD.MOV.U32 R29, RZ, RZ, -0x3ffffff0 ;  /* 0xc0000010ff1d7424 */ /* 0x000fc600078e00ff */
[----:B------:R-:W-:Y:S01]  /*185e0*/  R2UR UR40, R28 ;  /* 0x000000001c2872ca */ /* 0x000fe200000e0000 */
[----:B------:R-:W-:Y:S01]  /*185f0*/  VIADD R28, R222, 0xb40 ;  /* 0x00000b40de1c7836 */ /* 0x000fe20000000000 */
[----:B------:R-:W-:Y:S01]  /*18600*/  R2UR UR41, R29 ;  /* 0x000000001d2972ca */ /* 0x000fe200000e0000 */
[----:B------:R-:W-:Y:S02]  /*18610*/  IMAD.MOV.U32 R29, RZ, RZ, -0x3ffffff0 ;  /* 0xc0000010ff1d7424 */ /* 0x000fe400078e00ff */
[----:B------:R-:W-:Y:S01]  /*18620*/  @!P6 FMUL R110, R110, 0.5 ;  /* 0x3f0000006e6ee820 */ /* 0x000fe20000400000 */
[----:B------:R-:W-:Y:S02]  /*18630*/  R2UR UR24, R28 ;  /* 0x000000001c1872ca */ /* 0x000fe400000e0000 */
[----:B------:R-:W-:Y:S02]  /*18640*/  R2UR UR25, R29 ;  /* 0x000000001d1972ca */ /* 0x000fe400000e0000 */
[----:B------:R-:W-:Y:S01]  /*18650*/  IADD3 R28, R222, 0x160, RZ ;  /* 0x00000160de1c7810 */ /* 0x000fe20007ffe0ff */
[----:B------:R-:W1:Y:S01]  /*18660*/  MUFU.EX2 R110, R110 ;  /* 0x0000006e006e7308 */ /* 0x000e620000000800 */
[----:B------:R-:W-:-:S02]  /*18670*/  WARPGROUP.DEPBAR.LE gsb0, 0x0 ;  /* 0x00008000000079c5 */ /* 0x000fc40000010000 */
[----:B------:R-:W-:Y:S01]  /*18680*/  WARPGROUP.ARRIVE ;  /* 0x00000000000079c5 */ /* 0x000fe20000000000 */
[----:B------:R-:W-:-:S05]  /*18690*/  MOV R29, 0xc0000010 ;  /* 0xc0000010001d7802 */ /* 0x000fca0000000f00 */
[----:B------:R-:W-:Y:S01]  /*186a0*/  HGMMA.64x16x16.F32 R176, R24, gdesc[UR20].tnspB, R176, gsb0 ;  /* 0x4020001418b07df0 */ /* 0x000fe200080008b0 */
[----:B------:R-:W-:Y:S01]  /*186b0*/  R2UR UR22, R30 ;  /* 0x000000001e1672ca */ /* 0x000fe200000e0000 */
[----:B------:R-:W-:Y:S01]  /*186c0*/  VIADD R30, R222, 0x320 ;  /* 0x00000320de1e7836 */ /* 0x000fe20000000000 */
[----:B------:R-:W-:Y:S02]  /*186d0*/  R2UR UR23, R31 ;  /* 0x000000001f1772ca */ /* 0x000fe400000e0000 */
[----:B------:R-:W-:Y:S01]  /*186e0*/  MOV R31, 0xc0000010 ;  /* 0xc0000010001f7802 */ /* 0x000fe20000000f00 */
[----:B-1----:R-:W-:Y:S01]  /*186f0*/  @!P6 FMUL R110, R110, R110 ;  /* 0x0000006e6e6ee220 */ /* 0x002fe20000400000 */
[----:B------:R-:W-:-:S13]  /*18700*/  FSETP.GEU.AND P6, PT, R109, -126, PT ;  /* 0xc2fc00006d00780b */ /* 0x000fda0003fce000 */
[----:B------:R-:W-:-:S06]  /*18710*/  @!P6 FMUL R109, R109, 0.5 ;  /* 0x3f0000006d6de820 */ /* 0x000fcc0000400000 */
[----:B------:R-:W1:Y:S01]  /*18720*/  MUFU.EX2 R109, R109 ;  /* 0x0000006d006d7308 */ /* 0x000e620000000800 */
[----:B------:R-:W-:Y:S02]  /*18730*/  WARPGROUP.DEPBAR.LE gsb0, 0x0 ;  /* 0x00008000000079c5 */ /* 0x000fe40000010000 */
[----:B------:R-:W-:Y:S01]  /*18740*/  WARPGROUP.ARRIVE ;  /* 0x00000000000079c5 */ /* 0x000fe20000000000 */
[----:B-1----:R-:W-:Y:S01]  /*18750*/  @!P6 FMUL R109, R109, R109 ;  /* 0x0000006d6d6de220 */ /* 0x002fe20000400000 */
[----:B------:R-:W-:-:S04]  /*18760*/  FSETP.GEU.AND P6, PT, R112, -126, PT ;  /* 0xc2fc00007000780b */ /* 0x000fc80003fce000 */
[----:B------:R-:W-:Y:S01]  /*18770*/  HGMMA.64x16x16.F32 R168, R24, gdesc[UR8].tnspB, R168, gsb0 ;  /* 0x4020000818a87df0 */ /* 0x000fe200080008a8 */
        /* <DEDUP_REMOVED lines=9> */
[----:B------:R-:W-:Y:S02]  /*18810*/  WARPGROUP.DEPBAR.LE gsb0, 0x0 ;  /* 0x00008000000079c5 */ /* 0x000fe40000010000 */
[----:B------:R-:W-:-:S06]  /*18820*/  WARPGROUP.ARRIVE ;  /* 0x00000000000079c5 */ /* 0x000fcc0000000000 */
[----:B------:R-:W-:Y:S03]  /*18830*/  HGMMA.64x16x16.F32 R160, R24, gdesc[UR4].tnspB, R160, gsb0 ;  /* 0x4020000418a07df0 */ /* 0x000fe600080008a0 */
[----:B------:R-:W-:Y:S02]  /*18840*/  WARPGROUP.DEPBAR.LE gsb0, 0x0 ;  /* 0x00008000000079c5 */ /* 0x000fe40000010000 */
[----:B------:R-:W-:-:S06]  /*18850*/  WARPGROUP.ARRIVE ;  /* 0x00000000000079c5 */ /* 0x000fcc0000000000 */
[----:B------:R-:W-:Y:S01]  /*18860*/  HGMMA.64x16x16.F32 R152, R24, gdesc[UR52].tnspB, R152, gsb0 ;  /* 0x4020003418987df0 */ /* 0x000fe20008000898 */
[----:B------:R-:W-:Y:S01]  /*18870*/  R2UR UR55, R31 ;  /* 0x000000001f3772ca */ /* 0x000fe200000e0000 */
[----:B------:R-:W-:Y:S01]  /*18880*/  IMAD.MOV.U32 R31, RZ, RZ, -0x3ffffff0 ;  /* 0xc0000010ff1f7424 */ /* 0x000fe200078e00ff */
[----:B------:R-:W-:Y:S02]  /*18890*/  R2UR UR54, R30 ;  /* 0x000000001e3672ca */ /* 0x000fe400000e0000 */
[----:B------:R-:W-:Y:S02]  /*188a0*/  IADD3 R30, R222, 0x340, RZ ;  /* 0x00000340de1e7810 */ /* 0x000fe40007ffe0ff */
[----:B------:R-:W-:Y:S02]  /*188b0*/  R2UR UR33, R31 ;  /* 0x000000001f2172ca */ /* 0x000fe400000e0000 */
[----:B------:R-:W-:Y:S02]  /*188c0*/  R2UR UR32, R30 ;  /* 0x000000001e2072ca */ /* 0x000fe400000e0000 */
[----:B------:R-:W-:-:S02]  /*188d0*/  IADD3 R30, R222, 0x940, RZ ;  /* 0x00000940de1e7810 */ /* 0x000fc40007ffe0ff */
[----:B------:R-:W-:Y:S02]  /*188e0*/  MOV R31, 0xc0000010 ;  /* 0xc0000010001f7802 */ /* 0x000fe40000000f00 */
[----:B------:R-:W-:Y:S01]  /*188f0*/  R2UR UR20, R30 ;  /* 0x000000001e1472ca */ /* 0x000fe200000e0000 */
[----:B------:R-:W-:Y:S01]  /*18900*/  VIADD R30, R222, 0xd40 ;  /* 0x00000d40de1e7836 */ /* 0x000fe20000000000 */
[----:B------:R-:W-:Y:S01]  /*18910*/  R2UR UR21, R31 ;  /* 0x000000001f1572ca */ /* 0x000fe200000e0000 */
[----:B------:R-:W-:-:S03]  /*18920*/  IMAD.MOV.U32 R31, RZ, RZ, -0x3ffffff0 ;  /* 0xc0000010ff1f7424 */ /* 0x000fc600078e00ff */
[----:B------:R-:W-:Y:S01]  /*18930*/  R2UR UR16, R30 ;  /* 0x000000001e1072ca */ /* 0x000fe200000e0000 */
[----:B------:R-:W-:Y:S01]  /*18940*/  VIADD R30, R222, 0x360 ;  /* 0x00000360de1e7836 */ /* 0x000fe20000000000 */
[----:B------:R-:W-:Y:S01]  /*18950*/  R2UR UR17, R31 ;  /* 0x000000001f1172ca */ /* 0x000fe200000e0000 */
[----:B------:R-:W-:-:S03]  /*18960*/  IMAD.MOV.U32 R31, RZ, RZ, -0x3ffffff0 ;  /* 0xc0000010ff1f7424 */ /* 0x000fc600078e00ff */
[----:B------:R-:W-:Y:S01]  /*18970*/  R2UR UR12, R30 ;  /* 0x000000001e0c72ca */ /* 0x000fe200000e0000 */
[C---:B------:R-:W-:Y:S01]  /*18980*/  VIADD R30, R222.reuse, 0x960 ;  /* 0x00000960de1e7836 */ /* 0x040fe20000000000 */
[----:B------:R-:W-:Y:S01]  /*18990*/  R2UR UR13, R31 ;  /* 0x000000001f0d72ca */ /* 0x000fe200000e0000 */
[----:B------:R-:W-:Y:S01]  /*189a0*/  IMAD.MOV.U32 R31, RZ, RZ, -0x3ffffff0 ;  /* 0xc0000010ff1f7424 */ /* 0x000fe200078e00ff */
[----:B------:R-:W-:Y:S02]  /*189b0*/  WARPGROUP.DEPBAR.LE gsb0, 0x0 ;  /* 0x00008000000079c5 */ /* 0x000fe40000010000 */
[----:B------:R-:W-:Y:S01]  /*189c0*/  VIADD R24, R222, 0x520 ;  /* 0x00000520de187836 */ /* 0x000fe20000000000 */
[----:B------:R-:W-:Y:S01]  /*189d0*/  F2FP.F16.F32.PACK_AB R27, R87, R86 ;  /* 0x00000056571b723e */ /* 0x000fe200000000ff */
[----:B------:R-:W-:Y:S01]  /*189e0*/  IMAD.MOV.U32 R25, RZ, RZ, -0x3ffffff0 ;  /* 0xc0000010ff197424 */ /* 0x000fe200078e00ff */
[----:B------:R-:W-:Y:S02]  /*189f0*/  F2FP.F16.F32.PACK_AB R26, R85, R33 ;  /* 0x00000021551a723e */ /* 0x000fe400000000ff */
[----:B------:R-:W-:Y:S01]  /*18a00*/  R2UR UR6, R24 ;  /* 0x00000000180672ca */ /* 0x000fe200000e0000 */
[----:B------:R-:W1:Y:S01]  /*18a10*/  MUFU.EX2 R33, R96 ;  /* 0x0000006000217308 */ /* 0x000e620000000800 */
[----:B------:R-:W-:-:S02]  /*18a20*/  R2UR UR7, R25 ;  /* 0x00000000190772ca */ /* 0x000fc400000e0000 */
[----:B------:R-:W-:Y:S02]  /*18a30*/  F2FP.F16.F32.PACK_AB R25, R83, R82 ;  /* 0x000000525319723e */ /* 0x000fe400000000ff */
[----:B------:R-:W-:-:S03]  /*18a40*/  F2FP.F16.F32.PACK_AB R24, R81, R37 ;  /* 0x000000255118723e */ /* 0x000fc600000000ff */
[----:B------:R-:W2:Y:S01]  /*18a50*/  MUFU.EX2 R37, R100 ;  /* 0x0000006400257308 */ /* 0x000ea20000000800 */
[----:B------:R-:W-:-:S06]  /*18a60*/  WARPGROUP.ARRIVE ;  /* 0x00000000000079c5 */ /* 0x000fcc0000000000 */
[----:B------:R-:W-:Y:S01]  /*18a70*/  HGMMA.64x16x16.F32 R200, R24, gdesc[UR36].tnspB, R200, gsb0 ;  /* 0x4020002418c87df0 */ /* 0x000fe200080008c8 */
[----:B------:R-:W-:Y:S01]  /*18a80*/  UMOV UR38, UR8 ;  /* 0x0000000800267c82 */ /* 0x000fe20008000000 */
[----:B------:R-:W-:Y:S01]  /*18a90*/  UMOV UR39, UR9 ;  /* 0x0000000900277c82 */ /* 0x000fe20008000000 */
[----:B-1----:R-:W-:Y:S01]  /*18aa0*/  @!P2 FMUL R33, R33, R33 ;  /* 0x000000212121a220 */ /* 0x002fe20000400000 */
[----:B------:R-:W-:-:S03]  /*18ab0*/  FSETP.GEU.AND P2, PT, R107, -126, PT ;  /* 0xc2fc00006b00780b */ /* 0x000fc60003f4e000 */
[----:B------:R-:W-:Y:S01]  /*18ac0*/  FADD R224, R224, R33 ;  /* 0x00000021e0e07221 */ /* 0x000fe20000000000 */
[----:B--2---:R-:W-:Y:S01]  /*18ad0*/  @!P5 FMUL R37, R37, R37 ;  /* 0x000000252525d220 */ /* 0x004fe20000400000 */
[----:B------:R-:W-:Y:S02]  /*18ae0*/  FSETP.GEU.AND P5, PT, R111, -126, PT ;  /* 0xc2fc00006f00780b */ /* 0x000fe40003fae000 */
[----:B------:R-:W-:-:S04]  /*18af0*/  FADD R224, R224, R97 ;  /* 0x00000061e0e07221 */ /* 0x000fc80000000000 */
[----:B------:R-:W-:Y:S02]  /*18b00*/  FADD R224, R224, R37 ;  /* 0x00000025e0e07221 */ /* 0x000fe40000000000 */
[----:B------:R-:W-:Y:S02]  /*18b10*/  @!P2 FMUL R107, R107, 0.5 ;  /* 0x3f0000006b6ba820 */ /* 0x000fe40000400000 */
[----:B------:R-:W-:-:S04]  /*18b20*/  FADD R224, R224, R101 ;  /* 0x00000065e0e07221 */ /* 0x000fc80000000000 */
[----:B------:R-:W1:Y:S01]  /*18b30*/  MUFU.EX2 R107, R107 ;  /* 0x0000006b006b7308 */ /* 0x000e620000000800 */
[----:B------:R-:W-:-:S07]  /*18b40*/  @!P5 FMUL R111, R111, 0.5 ;  /* 0x3f0000006f6fd820 */ /* 0x000fce0000400000 */
[----:B------:R-:W2:Y:S01]  /*18b50*/  MUFU.EX2 R111, R111 ;  /* 0x0000006f006f7308 */ /* 0x000ea20000000800 */
[----:B-1----:R-:W-:Y:S01]  /*18b60*/  @!P2 FMUL R107, R107, R107 ;  /* 0x0000006b6b6ba220 */ /* 0x002fe20000400000 */
[----:B------:R-:W-:Y:S01]  /*18b70*/  FSETP.GEU.AND P2, PT, R108, -126, PT ;  /* 0xc2fc00006c00780b */ /* 0x000fe20003f4e000 */
[----:B------:R-:W-:Y:S02]  /*18b80*/  WARPGROUP.DEPBAR.LE gsb0, 0x0 ;  /* 0x00008000000079c5 */ /* 0x000fe40000010000 */
[----:B------:R-:W-:Y:S01]  /*18b90*/  WARPGROUP.ARRIVE ;  /* 0x00000000000079c5 */ /* 0x000fe20000000000 */
[----:B------:R-:W-:Y:S01]  /*18ba0*/  FADD R225, R225, R107 ;  /* 0x0000006be1e17221 */ /* 0x000fe20000000000 */
[----:B--2---:R-:W-:Y:S01]  /*18bb0*/  @!P5 FMUL R111, R111, R111 ;  /* 0x0000006f6f6fd220 */ /* 0x004fe20000400000 */
[----:B------:R-:W-:-:S03]  /*18bc0*/  FSETP.GEU.AND P5, PT, R114, -126, PT ;  /* 0xc2fc00007200780b */ /* 0x000fc60003fae000 */
[----:B------:R-:W-:Y:S01]  /*18bd0*/  HGMMA.64x16x16.F32 R192, R24, gdesc[UR32].tnspB, R192, gsb0 ;  /* 0x4020002018c07df0 */ /* 0x000fe200080008c0 */
[----:B------:R-:W-:Y:S01]  /*18be0*/  R2UR UR35, R40 ;  /* 0x00000000282372ca */ /* 0x000fe200000e0000 */
[----:B------:R-:W-:Y:S01]  /*18bf0*/  FADD R225, R225, R110 ;  /* 0x0000006ee1e17221 */ /* 0x000fe20000000000 */
[----:B------:R-:W-:Y:S01]  /*18c00*/  R2UR UR34, R41 ;  /* 0x00000000292272ca */ /* 0x000fe200000e0000 */
[----:B------:R-:W-:Y:S01]  /*18c10*/  @!P2 FMUL R108, R108, 0.5 ;  /* 0x3f0000006c6ca820 */ /* 0x000fe20000400000 */
[----:B------:R-:W-:Y:S01]  /*18c20*/  MOV R40, UR53 ;  /* 0x0000003500287c02 */ /* 0x000fe20008000f00 */
[----:B------:R-:W-:-:S03]  /*18c30*/  FADD R225, R225, R111 ;  /* 0x0000006fe1e17221 */ /* 0x000fc60000000000 */
[----:B------:R-:W-:Y:S01]  /*18c40*/  R2UR UR53, R40 ;  /* 0x00000000283572ca */ /* 0x000fe200000e0000 */
        /* <DEDUP_REMOVED lines=9> */
[----:B------:R-:W-:Y:S02]  /*18ce0*/  R2UR UR35, R36 ;  /* 0x00000000242372ca */ /* 0x000fe400000e0000 */
[----:B------:R-:W-:Y:S02]  /*18cf0*/  R2UR UR34, R38 ;  /* 0x00000000262272ca */ /* 0x000fe400000e0000 */
[----:B------:R-:W1:Y:S02]  /*18d00*/  MUFU.EX2 R113, R113 ;  /* 0x0000007100717308 */ /* 0x000e640000000800 */
[----:B-1----:R-:W-:Y:S01]  /*18d10*/  @!P5 FMUL R113, R113, R113 ;  /* 0x000000717171d220 */ /* 0x002fe20000400000 */
[----:B------:R-:W-:-:S13]  /*18d20*/  FSETP.GEU.AND P5, PT, R126, -126, PT ;  /* 0xc2fc00007e00780b */ /* 0x000fda0003fae000 */
[----:B------:R-:W-:Y:S01]  /*18d30*/  @!P5 FMUL R126, R126, 0.5 ;  /* 0x3f0000007e7ed820 */ /* 0x000fe20000400000 */
[----:B------:R-:W-:Y:S02]  /*18d40*/  WARPGROUP.DEPBAR.LE gsb0, 0x0 ;  /* 0x00008000000079c5 */ /* 0x000fe40000010000 */
[----:B------:R-:W-:-:S03]  /*18d50*/  WARPGROUP.ARRIVE ;  /* 0x00000000000079c5 */ /* 0x000fc60000000000 */
[----:B------:R-:W1:Y:S03]  /*18d60*/  MUFU.EX2 R126, R126 ;  /* 0x0000007e007e7308 */ /* 0x000e660000000800 */
[----:B------:R-:W-:Y:S01]  /*18d70*/  HGMMA.64x16x16.F32 R176, R24, gdesc[UR32].tnspB, R176, gsb0 ;  /* 0x4020002018b07df0 */ /* 0x000fe200080008b0 */
[----:B------:R-:W-:Y:S02]  /*18d80*/  R2UR UR35, R32 ;  /* 0x00000000202372ca */ /* 0x000fe400000e0000 */
[----:B------:R-:W-:Y:S01]  /*18d90*/  R2UR UR34, R34 ;  /* 0x00000000222272ca */ /* 0x000fe200000e0000 */
[----:B-1----:R-:W-:Y:S01]  /*18da0*/  @!P5 FMUL R126, R126, R126 ;  /* 0x0000007e7e7ed220 */ /* 0x002fe20000400000 */
[----:B------:R-:W-:-:S13]  /*18db0*/  FSETP.GEU.AND P5, PT, R125, -126, PT ;  /* 0xc2fc00007d00780b */ /* 0x000fda0003fae000 */
        /* <DEDUP_REMOVED lines=8> */
[----:B------:R-:W-:-:S13]  /*18e40*/  FSETP.GEU.AND P5, PT, R128, -126, PT ;  /* 0xc2fc00008000780b */ /* 0x000fda0003fae000 */
[----:B------:R-:W-:-:S04]  /*18e50*/  @!P5 FMUL R128, R128, 0.5 ;  /* 0x3f0000008080d820 */ /* 0x000fc80000400000 */
[----:B------:R-:W1:Y:S02]  /*18e60*/  MUFU.EX2 R41, R128 ;  /* 0x0000008000297308 */ /* 0x000e640000000800 */
[----:B-1----:R-:W-:Y:S01]  /*18e70*/  @!P5 FMUL R41, R41, R41 ;  /* 0x000000292929d220 */ /* 0x002fe20000400000 */
[----:B------:R-:W-:Y:S01]  /*18e80*/  FSETP.GEU.AND P5, PT, R139, -126, PT ;  /* 0xc2fc00008b00780b */ /* 0x000fe20003fae000 */
[----:B------:R-:W-:Y:S02]  /*18e90*/  WARPGROUP.DEPBAR.LE gsb0, 0x0 ;  /* 0x00008000000079c5 */ /* 0x000fe40000010000 */
[----:B------:R-:W-:-:S06]  /*18ea0*/  WARPGROUP.ARRIVE ;  /* 0x00000000000079c5 */ /* 0x000fcc0000000000 */
[----:B------:R-:W-:Y:S04]  /*18eb0*/  HGMMA.64x16x16.F32 R160, R24, gdesc[UR36].tnspB, R160, gsb0 ;  /* 0x4020002418a07df0 */ /* 0x000fe800080008a0 */
[----:B------:R-:W-:-:S06]  /*18ec0*/  @!P5 FMUL R139, R139, 0.5 ;  /* 0x3f0000008b8bd820 */ /* 0x000fcc0000400000 */
[----:B------:R-:W1:Y:S02]  /*18ed0*/  MUFU.EX2 R139, R139 ;  /* 0x0000008b008b7308 */ /* 0x000e640000000800 */
[----:B-1----:R-:W-:Y:S01]  /*18ee0*/  @!P5 FMUL R139, R139, R139 ;  /* 0x0000008b8b8bd220 */ /* 0x002fe20000400000 */
[----:B------:R-:W-:-:S13]  /*18ef0*/  FSETP.GEU.AND P5, PT, R140, -126, PT ;  /* 0xc2fc00008c00780b */ /* 0x000fda0003fae000 */
[----:B------:R-:W-:Y:S01]  /*18f00*/  @!P5 FMUL R140, R140, 0.5 ;  /* 0x3f0000008c8cd820 */ /* 0x000fe20000400000 */
[----:B------:R-:W-:Y:S02]  /*18f10*/  WARPGROUP.DEPBAR.LE gsb0, 0x0 ;  /* 0x00008000000079c5 */ /* 0x000fe40000010000 */
[----:B------:R-:W-:-:S06]  /*18f20*/  WARPGROUP.ARRIVE ;  /* 0x00000000000079c5 */ /* 0x000fcc0000000000 */
[----:B------:R-:W-:Y:S03]  /*18f30*/  HGMMA.64x16x16.F32 R152, R24, gdesc[UR32].tnspB, R152, gsb0 ;  /* 0x4020002018987df0 */ /* 0x000fe60008000898 */
[----:B------:R-:W-:Y:S02]  /*18f40*/  WARPGROUP.DEPBAR.LE gsb0, 0x0 ;  /* 0x00008000000079c5 */ /* 0x000fe40000010000 */
[----:B------:R-:W-:Y:S01]  /*18f50*/  IMAD.MOV.U32 R25, RZ, RZ, -0x3ffffff0 ;  /* 0xc0000010ff197424 */ /* 0x000fe200078e00ff */
[----:B------:R-:W-:Y:S02]  /*18f60*/  IADD3 R24, R222, 0x540, RZ ;  /* 0x00000540de187810 */ /* 0x000fe40007ffe0ff */
        /* <DEDUP_REMOVED lines=22> */
[----:B------:R-:W-:-:S07]  /*190d0*/  @!P2 FMUL R119, R119, 0.5 ;  /* 0x3f0000007777a820 */ /* 0x000fce0000400000 */
[----:B------:R-:W2:Y:S01]  /*190e0*/  MUFU.EX2 R119, R119 ;  /* 0x0000007700777308 */ /* 0x000ea20000000800 */
[----:B------:R-:W-:Y:S02]  /*190f0*/  WARPGROUP.DEPBAR.LE gsb0, 0x0 ;  /* 0x00008000000079c5 */ /* 0x000fe40000010000 */
[----:B------:R-:W-:Y:S01]  /*19100*/  WARPGROUP.ARRIVE ;  /* 0x00000000000079c5 */ /* 0x000fe20000000000 */
[----:B-1----:R-:W-:Y:S01]  /*19110*/  @!P4 FMUL R115, R115, R115 ;  /* 0x000000737373c220 */ /* 0x002fe20000400000 */
[----:B------:R-:W-:-:S03]  /*19120*/  FSETP.GEU.AND P4, PT, R116, -126, PT ;  /* 0xc2fc00007400780b */ /* 0x000fc60003f8e000 */
[----:B------:R-:W-:Y:S01]  /*19130*/  FADD R225, R225, R115 ;  /* 0x00000073e1e17221 */ /* 0x000fe20000000000 */
[----:B------:R-:W-:Y:S01]  /*19140*/  HGMMA.64x16x16.F32 R192, R24, gdesc[UR24].tnspB, R192, gsb0 ;  /* 0x4020001818c07df0 */ /* 0x000fe200080008c0 */
[----:B------:R-:W-:Y:S01]  /*19150*/  UMOV UR26, UR32 ;  /* 0x00000020001a7c82 */ /* 0x000fe20008000000 */
[----:B------:R-:W-:Y:S01]  /*19160*/  UMOV UR27, UR33 ;  /* 0x00000021001b7c82 */ /* 0x000fe20008000000 */
[----:B--2---:R-:W-:Y:S01]  /*19170*/  @!P2 FMUL R119, R119, R119 ;  /* 0x000000777777a220 */ /* 0x004fe20000400000 */
[----:B------:R-:W-:Y:S01]  /*19180*/  FSETP.GEU.AND P2, PT, R122, -126, PT ;  /* 0xc2fc00007a00780b */ /* 0x000fe20003f4e000 */
[----:B------:R-:W-:-:S04]  /*19190*/  FADD R225, R225, R118 ;  /* 0x00000076e1e17221 */ /* 0x000fc80000000000 */
[----:B------:R-:W-:Y:S01]  /*191a0*/  @!P4 FMUL R116, R116, 0.5 ;  /* 0x3f0000007474c820 */ /* 0x000fe20000400000 */
[----:B------:R-:W-:-:S07]  /*191b0*/  FADD R225, R225, R119 ;  /* 0x00000077e1e17221 */ /* 0x000fce0000000000 */
[----:B------:R-:W-:-:S06]  /*191c0*/  @!P2 FMUL R122, R122, 0.5 ;  /* 0x3f0000007a7aa820 */ /* 0x000fcc0000400000 */
[----:B------:R-:W1:Y:S02]  /*191d0*/  MUFU.EX2 R122, R122 ;  /* 0x0000007a007a7308 */ /* 0x000e640000000800 */
[----:B-1----:R-:W-:Y:S01]  /*191e0*/  @!P2 FMUL R122, R122, R122 ;  /* 0x0000007a7a7aa220 */ /* 0x002fe20000400000 */
[----:B------:R-:W-:Y:S01]  /*191f0*/  FSETP.GEU.AND P2, PT, R121, -126, PT ;  /* 0xc2fc00007900780b */ /* 0x000fe20003f4e000 */
[----:B------:R-:W-:Y:S02]  /*19200*/  WARPGROUP.DEPBAR.LE gsb0, 0x0 ;  /* 0x00008000000079c5 */ /* 0x000fe40000010000 */
[----:B------:R-:W-:Y:S01]  /*19210*/  WARPGROUP.ARRIVE ;  /* 0x00000000000079c5 */ /* 0x000fe20000000000 */
[----:B------:R-:W-:-:S05]  /*19220*/  FADD R225, R225, R122 ;  /* 0x0000007ae1e17221 */ /* 0x000fca0000000000 */
[----:B------:R-:W-:Y:S04]  /*19230*/  HGMMA.64x16x16.F32 R184, R24, gdesc[UR16].tnspB, R184, gsb0 ;  /* 0x4020001018b87df0 */ /* 0x000fe800080008b8 */
[----:B------:R-:W-:-:S06]  /*19240*/  @!P2 FMUL R121, R121, 0.5 ;  /* 0x3f0000007979a820 */ /* 0x000fcc0000400000 */
        /* <DEDUP_REMOVED lines=11> */
[----:B------:R-:W-:-:S09]  /*19300*/  MOV R29, 0xc0000010 ;  /* 0xc0000010001d7802 */ /* 0x000fd20000000f00 */
[----:B------:R-:W-:Y:S01]  /*19310*/  MOV R34, UR14 ;  /* 0x0000000e00227c02 */ /* 0x000fe20008000f00 */
[----:B------:R-:W-:Y:S01]  /*19320*/  UMOV UR14, UR16 ;  /* 0x00000010000e7c82 */ /* 0x000fe20008000000 */
[----:B------:R-:W-:Y:S01]  /*19330*/  MOV R32, UR15 ;  /* 0x0000000f00207c02 */ /* 0x000fe20008000f00 */
[----:B------:R-:W-:Y:S01]  /*19340*/  UMOV UR15, UR17 ;  /* 0x00000011000f7c82 */ /* 0x000fe20008000000 */
        /* <DEDUP_REMOVED lines=8> */
[----:B------:R-:W-:Y:S01]  /*193d0*/  VIADD R28, R222, 0xb60 ;  /* 0x00000b60de1c7836 */ /* 0x000fe20000000000 */
[----:B------:R-:W-:Y:S01]  /*193e0*/  R2UR UR51, R29 ;  /* 0x000000001d3372ca */ /* 0x000fe200000e0000 */
[----:B------:R-:W-:Y:S02]  /*193f0*/  IMAD.MOV.U32 R29, RZ, RZ, -0x3ffffff0 ;  /* 0xc0000010ff1d7424 */ /* 0x000fe400078e00ff */
[----:B-1----:R-:W-:Y:S01]  /*19400*/  @!P2 FMUL R133, R133, R133 ;  /* 0x000000858585a220 */ /* 0x002fe20000400000 */
[----:B------:R-:W-:-:S07]  /*19410*/  FSETP.GEU.AND P2, PT, R136, -126, PT ;  /* 0xc2fc00008800780b */ /* 0x000fce0003f4e000 */
[----:B------:R-:W-:Y:S01]  /*19420*/  MOV R44, UR50 ;  /* 0x00000032002c7c02 */ /* 0x000fe20008000f00 */
[----:B------:R-:W-:Y:S01]  /*19430*/  UMOV UR50, UR54 ;  /* 0x0000003600327c82 */ /* 0x000fe20008000000 */
[----:B------:R-:W-:Y:S01]  /*19440*/  MOV R43, UR51 ;  /* 0x00000033002b7c02 */ /* 0x000fe20008000f00 */
[----:B------:R-:W-:Y:S01]  /*19450*/  UMOV UR51, UR55 ;  /* 0x0000003700337c82 */ /* 0x000fe20008000000 */
[----:B------:R-:W-:Y:S02]  /*19460*/  R2UR UR54, R30 ;  /* 0x000000001e3672ca */ /* 0x000fe400000e0000 */
[----:B------:R-:W-:Y:S01]  /*19470*/  @!P2 FMUL R136, R136, 0.5 ;  /* 0x3f0000008888a820 */ /* 0x000fe20000400000 */
[----:B------:R-:W-:Y:S02]  /*19480*/  R2UR UR55, R31 ;  /* 0x000000001f3772ca */ /* 0x000fe400000e0000 */
[----:B------:R-:W-:Y:S02]  /*19490*/  IADD3 R30, R222, 0xd60, RZ ;  /* 0x00000d60de1e7810 */ /* 0x000fe40007ffe0ff */
[----:B------:R-:W-:-:S06]  /*194a0*/  MOV R31, 0xc0000010 ;  /* 0xc0000010001f7802 */ /* 0x000fcc0000000f00 */
[----:B------:R-:W-:Y:S01]  /*194b0*/  MOV R38, UR54 ;  /* 0x0000003600267c02 */ /* 0x000fe20008000f00 */
[----:B------:R-:W-:Y:S02]  /*194c0*/  UMOV UR54, UR44 ;  /* 0x0000002c00367c82 */ /* 0x000fe40008000000 */
[----:B------:R-:W-:Y:S01]  /*194d0*/  MOV R36, UR55 ;  /* 0x0000003700247c02 */ /* 0x000fe20008000f00 */
[----:B------:R-:W-:Y:S01]  /*194e0*/  UMOV UR55, UR45 ;  /* 0x0000002d00377c82 */ /* 0x000fe20008000000 */
        /* <DEDUP_REMOVED lines=9> */
[----:B------:R-:W-:Y:S02]  /*19580*/  R2UR UR18, R28 ;  /* 0x000000001c1272ca */ /* 0x000fe400000e0000 */
[----:B------:R-:W-:Y:S02]  /*19590*/  IADD3 R28, R222, 0x580, RZ ;  /* 0x00000580de1c7810 */ /* 0x000fe40007ffe0ff */
[----:B------:R-:W-:Y:S01]  /*195a0*/  R2UR UR35, R29 ;  /* 0x000000001d2372ca */ /* 0x000fe200000e0000 */
[----:B------:R-:W-:Y:S01]  /*195b0*/  IMAD.MOV.U32 R29, RZ, RZ, -0x3ffffff0 ;  /* 0xc0000010ff1d7424 */ /* 0x000fe200078e00ff */
[----:B------:R-:W-:Y:S02]  /*195c0*/  R2UR UR34, R28 ;  /* 0x000000001c2272ca */ /* 0x000fe400000e0000 */
[----:B------:R-:W-:Y:S01]  /*195d0*/  IADD3 R28, R222, 0x780, RZ ;  /* 0x00000780de1c7810 */ /* 0x000fe20007ffe0ff */
[----:B------:R-:W-:-:S02]  /*195e0*/  WARPGROUP.DEPBAR.LE gsb0, 0x0 ;  /* 0x00008000000079c5 */ /* 0x000fc40000010000 */
[----:B------:R-:W-:-:S06]  /*195f0*/  WARPGROUP.ARRIVE ;  /* 0x00000000000079c5 */ /* 0x000fcc0000000000 */
[----:B------:R-:W-:Y:S01]  /*19600*/  HGMMA.64x16x16.F32 R152, R24, gdesc[UR20].tnspB, R152, gsb0 ;  /* 0x4020001418987df0 */ /* 0x000fe20008000898 */
[----:B------:R-:W-:Y:S01]  /*19610*/  UMOV UR22, UR36 ;  /* 0x0000002400167c82 */ /* 0x000fe20008000000 */
[----:B------:R-:W-:Y:S01]  /*19620*/  UMOV UR23, UR37 ;  /* 0x0000002500177c82 */ /* 0x000fe20008000000 */
        /* <DEDUP_REMOVED lines=10> */
[----:B------:R-:W-:Y:S01]  /*196d0*/  WARPGROUP.ARRIVE ;  /* 0x00000000000079c5 */ /* 0x000fe20000000000 */
[----:B------:R-:W-:-:S02]  /*196e0*/  MOV R14, UR8 ;  /* 0x00000008000e7c02 */ /* 0x000fc40008000f00 */
[----:B------:R-:W-:Y:S02]  /*196f0*/  MOV R12, UR9 ;  /* 0x00000009000c7c02 */ /* 0x000fe40008000f00 */
[----:B------:R-:W2:Y:S01]  /*19700*/  MUFU.EX2 R37, R116 ;  /* 0x0000007400257308 */ /* 0x000ea20000000800 */
[----:B------:R-:W-:Y:S01]  /*19710*/  HGMMA.64x16x16.F32 R200, R24, gdesc[UR40].tnspB, R200, gsb0 ;  /* 0x4020002818c87df0 */ /* 0x000fe200080008c8 */
[----:B------:R-:W-:Y:S01]  /*19720*/  R2UR UR42, R30 ;  /* 0x000000001e2a72ca */ /* 0x000fe200000e0000 */
[----:B------:R-:W-:Y:S01]  /*19730*/  VIADD R30, R222, 0x380 ;  /* 0x00000380de1e7836 */ /* 0x000fe20000000000 */
[----:B------:R-:W-:Y:S01]  /*19740*/  R2UR UR43, R31 ;  /* 0x000000001f2b72ca */ /* 0x000fe200000e0000 */
[----:B------:R-:W-:Y:S01]  /*19750*/  IMAD.MOV.U32 R31, RZ, RZ, -0x3ffffff0 ;  /* 0xc0000010ff1f7424 */ /* 0x000fe200078e00ff */
[----:B------:R-:W-:Y:S02]  /*19760*/  R2UR UR9, R12 ;  /* 0x000000000c0972ca */ /* 0x000fe400000e0000 */
[----:B------:R-:W-:Y:S01]  /*19770*/  R2UR UR38, R30 ;  /* 0x000000001e2672ca */ /* 0x000fe200000e0000 */
[----:B-1----:R-:W-:Y:S01]  /*19780*/  @!P6 FMUL R33, R33, R33 ;  /* 0x000000212121e220 */ /* 0x002fe20000400000 */
[----:B------:R-:W-:Y:S01]  /*19790*/  R2UR UR39, R31 ;  /* 0x000000001f2772ca */ /* 0x000fe200000e0000 */
[----:B------:R-:W-:Y:S01]  /*197a0*/  IMAD.MOV.U32 R31, RZ, RZ, -0x3ffffff0 ;  /* 0xc0000010ff1f7424 */ /* 0x000fe200078e00ff */
[----:B------:R-:W-:Y:S01]  /*197b0*/  IADD3 R30, R222, 0xb80, RZ ;  /* 0x00000b80de1e7810 */ /* 0x000fe20007ffe0ff */
[----:B------:R-:W-:Y:S01]  /*197c0*/  FADD R224, R224, R33 ;  /* 0x00000021e0e07221 */ /* 0x000fe20000000000 */
[----:B------:R-:W-:-:S02]  /*197d0*/  R2UR UR8, R14 ;  /* 0x000000000e0872ca */ /* 0x000fc400000e0000 */
[----:B------:R-:W-:Y:S01]  /*197e0*/  FSETP.GEU.AND P6, PT, R123, -126, PT ;  /* 0xc2fc00007b00780b */ /* 0x000fe20003fce000 */
[----:B--2---:R-:W-:Y:S01]  /*197f0*/  @!P4 FMUL R37, R37, R37 ;  /* 0x000000252525c220 */ /* 0x004fe20000400000 */
[----:B------:R-:W-:Y:S01]  /*19800*/  FSETP.GEU.AND P4, PT, R127, -126, PT ;  /* 0xc2fc00007f00780b */ /* 0x000fe20003f8e000 */
[----:B------:R-:W-:-:S04]  /*19810*/  FADD R224, R224, R113 ;  /* 0x00000071e0e07221 */ /* 0x000fc80000000000 */
[----:B------:R-:W-:-:S04]  /*19820*/  FADD R224, R224, R37 ;  /* 0x00000025e0e07221 */ /* 0x000fc80000000000 */
[----:B------:R-:W-:Y:S02]  /*19830*/  FADD R224, R224, R117 ;  /* 0x00000075e0e07221 */ /* 0x000fe40000000000 */
[----:B------:R-:W-:Y:S02]  /*19840*/  @!P6 FMUL R123, R123, 0.5 ;  /* 0x3f0000007b7be820 */ /* 0x000fe40000400000 */
[----:B------:R-:W-:-:S04]  /*19850*/  @!P4 FMUL R127, R127, 0.5 ;  /* 0x3f0000007f7fc820 */ /* 0x000fc80000400000 */
[----:B------:R-:W1:Y:S01]  /*19860*/  MUFU.EX2 R123, R123 ;  /* 0x0000007b007b7308 */ /* 0x000e620000000800 */
[----:B------:R-:W-:Y:S02]  /*19870*/  WARPGROUP.DEPBAR.LE gsb0, 0x0 ;  /* 0x00008000000079c5 */ /* 0x000fe40000010000 */
[----:B------:R-:W-:-:S05]  /*19880*/  WARPGROUP.ARRIVE ;  /* 0x00000000000079c5 */ /* 0x000fca0000000000 */
[----:B------:R-:W2:Y:S01]  /*19890*/  MUFU.EX2 R127, R127 ;  /* 0x0000007f007f7308 */ /* 0x000ea20000000800 */
[----:B------:R-:W-:Y:S01]  /*198a0*/  HGMMA.64x16x16.F32 R192, R24, gdesc[UR8].tnspB, R192, gsb0 ;  /* 0x4020000818c07df0 */ /* 0x000fe200080008c0 */
[----:B------:R-:W-:Y:S01]  /*198b0*/  UMOV UR10, UR48 ;  /* 0x00000030000a7c82 */ /* 0x000fe20008000000 */
[----:B------:R-:W-:Y:S01]  /*198c0*/  UMOV UR11, UR49 ;  /* 0x00000031000b7c82 */ /* 0x000fe20008000000 */
[----:B-1----:R-:W-:Y:S01]  /*198d0*/  @!P6 FMUL R123, R123, R123 ;  /* 0x0000007b7b7be220 */ /* 0x002fe20000400000 */
[----:B------:R-:W-:-:S03]  /*198e0*/  FSETP.GEU.AND P6, PT, R124, -126, PT ;  /* 0xc2fc00007c00780b */ /* 0x000fc60003fce000 */
[----:B------:R-:W-:-:S04]  /*198f0*/  FADD R225, R225, R123 ;  /* 0x0000007be1e17221 */ /* 0x000fc80000000000 */
[----:B------:R-:W-:Y:S01]  /*19900*/  FADD R225, R225, R126 ;  /* 0x0000007ee1e17221 */ /* 0x000fe20000000000 */
[----:B--2---:R-:W-:Y:S01]  /*19910*/  @!P4 FMUL R127, R127, R127 ;  /* 0x0000007f7f7fc220 */ /* 0x004fe20000400000 */
[----:B------:R-:W-:-:S03]  /*19920*/  FSETP.GEU.AND P4, PT, R130, -126, PT ;  /* 0xc2fc00008200780b */ /* 0x000fc60003f8e000 */
[----:B------:R-:W-:Y:S01]  /*19930*/  FADD R225, R225, R127 ;  /* 0x0000007fe1e17221 */ /* 0x000fe20000000000 */
[----:B------:R-:W-:-:S09]  /*19940*/  @!P6 FMUL R124, R124, 0.5 ;  /* 0x3f0000007c7ce820 */ /* 0x000fd20000400000 */
[----:B------:R-:W-:-:S06]  /*19950*/  @!P4 FMUL R130, R130, 0.5 ;  /* 0x3f0000008282c820 */ /* 0x000fcc0000400000 */
[----:B------:R-:W1:Y:S01]  /*19960*/  MUFU.EX2 R130, R130 ;  /* 0x0000008200827308 */ /* 0x000e620000000800 */
[----:B------:R-:W-:Y:S02]  /*19970*/  WARPGROUP.DEPBAR.LE gsb0, 0x0 ;  /* 0x00008000000079c5 */ /* 0x000fe40000010000 */
[----:B------:R-:W-:Y:S01]  /*19980*/  WARPGROUP.ARRIVE ;  /* 0x00000000000079c5 */ /* 0x000fe20000000000 */
[----:B-1----:R-:W-:-:S05]  /*19990*/  @!P4 FMUL R130, R130, R130 ;  /* 0x000000828282c220 */ /* 0x002fca0000400000 */
[----:B------:R-:W-:Y:S01]  /*199a0*/  HGMMA.64x16x16.F32 R184, R24, gdesc[UR4].tnspB, R184, gsb0 ;  /* 0x4020000418b87df0 */ /* 0x000fe200080008b8 */
[----:B------:R-:W-:Y:S01]  /*199b0*/  FSETP.GEU.AND P4, PT, R129, -126, PT ;  /* 0xc2fc00008100780b */ /* 0x000fe20003f8e000 */
[----:B------:R-:W-:-:S12]  /*199c0*/  FADD R225, R225, R130 ;  /* 0x00000082e1e17221 */ /* 0x000fd80000000000 */
[----:B------:R-:W-:-:S06]  /*199d0*/  @!P4 FMUL R129, R129, 0.5 ;  /* 0x3f0000008181c820 */ /* 0x000fcc0000400000 */
        /* <DEDUP_REMOVED lines=15> */
[----:B------:R-:W-:Y:S01]  /*19ad0*/  UMOV UR54, UR20 ;  /* 0x0000001400367c82 */ /* 0x000fe20008000000 */
[----:B------:R-:W-:Y:S01]  /*19ae0*/  UMOV UR55, UR21 ;  /* 0x0000001500377c82 */ /* 0x000fe20008000000 */
[----:B-1----:R-:W-:Y:S01]  /*19af0*/  @!P4 FMUL R141, R141, R141 ;  /* 0x0000008d8d8dc220 */ /* 0x002fe20000400000 */
[----:B------:R-:W-:-:S13]  /*19b00*/  FSETP.GEU.AND P4, PT, R144, -126, PT ;  /* 0xc2fc00009000780b */ /* 0x000fda0003f8e000 */
[----:B------:R-:W-:Y:S01]  /*19b10*/  @!P4 FMUL R144, R144, 0.5 ;  /* 0x3f0000009090c820 */ /* 0x000fe20000400000 */
[----:B------:R-:W-:Y:S02]  /*19b20*/  WARPGROUP.DEPBAR.LE gsb0, 0x0 ;  /* 0x00008000000079c5 */ /* 0x000fe40000010000 */
[----:B------:R-:W-:-:S06]  /*19b30*/  WARPGROUP.ARRIVE ;  /* 0x00000000000079c5 */ /* 0x000fcc0000000000 */
[----:B------:R-:W-:Y:S01]  /*19b40*/  HGMMA.64x16x16.F32 R160, R24, gdesc[UR8].tnspB, R160, gsb0 ;  /* 0x4020000818a07df0 */ /* 0x000fe200080008a0 */
[----:B------:R-:W-:Y:S01]  /*19b50*/  UMOV UR10, UR40 ;  /* 0x00000028000a7c82 */ /* 0x000fe20008000000 */
[----:B------:R-:W-:Y:S01]  /*19b60*/  UMOV UR11, UR41 ;  /* 0x00000029000b7c82 */ /* 0x000fe20008000000 */
[----:B------:R-:W-:Y:S02]  /*19b70*/  WARPGROUP.DEPBAR.LE gsb0, 0x0 ;  /* 0x00008000000079c5 */ /* 0x000fe40000010000 */
[----:B------:R-:W-:-:S06]  /*19b80*/  WARPGROUP.ARRIVE ;  /* 0x00000000000079c5 */ /* 0x000fcc0000000000 */
[----:B------:R-:W-:Y:S01]  /*19b90*/  HGMMA.64x16x16.F32 R152, R24, gdesc[UR48].tnspB, R152, gsb0 ;  /* 0x4020003018987df0 */ /* 0x000fe20008000898 */
[----:B------:R-:W-:Y:S01]  /*19ba0*/  UMOV UR50, UR24 ;  /* 0x0000001800327c82 */ /* 0x000fe20008000000 */
[----:B------:R-:W-:Y:S01]  /*19bb0*/  UMOV UR51, UR25 ;  /* 0x0000001900337c82 */ /* 0x000fe20008000000 */
[----:B------:R-:W-:Y:S02]  /*19bc0*/  WARPGROUP.DEPBAR.LE gsb0, 0x0 ;  /* 0x00008000000079c5 */ /* 0x000fe40000010000 */
[----:B------:R-:W-:Y:S02]  /*19bd0*/  F2FP.F16.F32.PACK_AB R25, R107, R106 ;  /* 0x0000006a6b19723e */ /* 0x000fe400000000ff */
        /* <DEDUP_REMOVED lines=8> */
[----:B------:R-:W-:Y:S01]  /*19c60*/  IMAD.MOV.U32 R29, RZ, RZ, -0x3ffffff0 ;  /* 0xc0000010ff1d7424 */ /* 0x000fe200078e00ff */
[----:B------:R-:W-:Y:S01]  /*19c70*/  R2UR UR30, R28 ;  /* 0x000000001c1e72ca */ /* 0x000fe200000e0000 */
[----:B------:R-:W-:Y:S02]  /*19c80*/  VIADD R28, R222, 0x980 ;  /* 0x00000980de1c7836 */ /* 0x000fe40000000000 */
        /* <DEDUP_REMOVED lines=21> */
[----:B------:R-:W-:Y:S01]  /*19de0*/  IMAD.MOV.U32 R29, RZ, RZ, -0x3ffffff0 ;  /* 0xc0000010ff1d7424 */ /* 0x000fe200078e00ff */
[----:B------:R-:W-:Y:S01]  /*19df0*/  R2UR UR26, R28 ;  /* 0x000000001c1a72ca */ /* 0x000fe200000e0000 */
[----:B--2---:R-:W-:Y:S01]  /*19e00*/  @!P6 FMUL R135, R135, R135 ;  /* 0x000000878787e220 */ /* 0x004fe20000400000 */
[----:B------:R-:W-:Y:S01]  /*19e10*/  IADD3 R28, R222, 0xd80, RZ ;  /* 0x00000d80de1c7810 */ /* 0x000fe20007ffe0ff */
[----:B------:R-:W-:Y:S01]  /*19e20*/  FADD R225, R225, R134 ;  /* 0x00000086e1e17221 */ /* 0x000fe20000000000 */
[----:B------:R-:W-:Y:S02]  /*19e30*/  FSETP.GEU.AND P6, PT, R138, -126, PT ;  /* 0xc2fc00008a00780b */ /* 0x000fe40003fce000 */
[----:B------:R-:W-:Y:S01]  /*19e40*/  @!P3 FMUL R132, R132, 0.5 ;  /* 0x3f0000008484b820 */ /* 0x000fe20000400000 */
        /* <DEDUP_REMOVED lines=12> */
[----:B------:R-:W-:Y:S01]  /*19f10*/  FADD R225, R225, R139 ;  /* 0x0000008be1e17221 */ /* 0x000fe20000000000 */
[----:B------:R-:W-:Y:S02]  /*19f20*/  MOV R31, 0xc0000010 ;  /* 0xc0000010001f7802 */ /* 0x000fe40000000f00 */
[----:B------:R-:W-:Y:S01]  /*19f30*/  R2UR UR6, R30 ;  /* 0x000000001e0672ca */ /* 0x000fe200000e0000 */
[----:B------:R-:W-:Y:S01]  /*19f40*/  FADD R225, R225, R142 ;  /* 0x0000008ee1e17221 */ /* 0x000fe20000000000 */
[----:B------:R-:W-:Y:S01]  /*19f50*/  R2UR UR7, R31 ;  /* 0x000000001f0772ca */ /* 0x000fe200000e0000 */
[----:B------:R-:W-:Y:S01]  /*19f60*/  @!P6 FMUL R137, R137, 0.5 ;  /* 0x3f0000008989e820 */ /* 0x000fe20000400000 */
[----:B------:R-:W-:-:S02]  /*19f70*/  F2FP.F16.F32.PACK_AB R31, R119, R118 ;  /* 0x00000076771f723e */ /* 0x000fc400000000ff */
[----:B------:R-:W-:Y:S02]  /*19f80*/  F2FP.F16.F32.PACK_AB R30, R117, R37 ;  /* 0x00000025751e723e */ /* 0x000fe400000000ff */
[----:B------:R-:W1:Y:S08]  /*19f90*/  MUFU.EX2 R37, R144 ;  /* 0x0000009000257308 */ /* 0x000e700000000800 */
[----:B------:R-:W2:Y:S01]  /*19fa0*/  MUFU.EX2 R137, R137 ;  /* 0x0000008900897308 */ /* 0x000ea20000000800 */
[----:B-1----:R-:W-:Y:S01]  /*19fb0*/  @!P4 FMUL R37, R37, R37 ;  /* 0x000000252525c220 */ /* 0x002fe20000400000 */
[----:B--2---:R-:W-:Y:S01]  /*19fc0*/  @!P6 FMUL R137, R137, R137 ;  /* 0x000000898989e220 */ /* 0x004fe20000400000 */
[----:B------:R-:W-:Y:S01]  /*19fd0*/  FSETP.GEU.AND P6, PT, R150, -126, PT ;  /* 0xc2fc00009600780b */ /* 0x000fe20003fce000 */
[----:B------:R-:W-:-:S02]  /*19fe0*/  WARPGROUP.DEPBAR.LE gsb0, 0x0 ;  /* 0x00008000000079c5 */ /* 0x000fc40000010000 */
[----:B------:R-:W-:-:S06]  /*19ff0*/  WARPGROUP.ARRIVE ;  /* 0x00000000000079c5 */ /* 0x000fcc0000000000 */
[----:B------:R-:W-:Y:S01]  /*1a000*/  HGMMA.64x16x16.F32 R176, R24, gdesc[UR8].tnspB, R176, gsb0 ;  /* 0x4020000818b07df0 */ /* 0x000fe200080008b0 */
[----:B------:R-:W-:Y:S02]  /*1a010*/  R2UR UR10, R28 ;  /* 0x000000001c0a72ca */ /* 0x000fe400000e0000 */
[----:B------:R-:W-:Y:S01]  /*1a020*/  R2UR UR11, R29 ;  /* 0x000000001d0b72ca */ /* 0x000fe200000e0000 */
[----:B------:R-:W-:Y:S01]  /*1a030*/  @!P6 FMUL R150, R150, 0.5 ;  /* 0x3f0000009696e820 */ /* 0x000fe20000400000 */
[----:B------:R-:W-:Y:S02]  /*1a040*/  F2FP.F16.F32.PACK_AB R29, R115, R114 ;  /* 0x00000072731d723e */ /* 0x000fe400000000ff */
[----:B------:R-:W-:Y:S02]  /*1a050*/  F2FP.F16.F32.PACK_AB R28, R113, R33 ;  /* 0x00000021711c723e */ /* 0x000fe400000000ff */
[----:B------:R-:W1:Y:S08]  /*1a060*/  MUFU.EX2 R33, R132 ;  /* 0x0000008400217308 */ /* 0x000e700000000800 */
        /* <DEDUP_REMOVED lines=9> */
[----:B------:R-:W-:-:S03]  /*1a100*/  WARPGROUP.ARRIVE ;  /* 0x00000000000079c5 */ /* 0x000fc60000000000 */
[----:B------:R-:W1:Y:S01]  /*1a110*/  MUFU.EX2 R143, R143 ;  /* 0x0000008f008f7308 */ /* 0x000e620000000800 */
[----:B------:R-:W-:Y:S02]  /*1a120*/  @!P6 FMUL R148, R148, 0.5 ;  /* 0x3f0000009494e820 */ /* 0x000fe40000400000 */
[----:B------:R-:W-:Y:S01]  /*1a130*/  HGMMA.64x16x16.F32 R168, R24, gdesc[UR52].tnspB, R168, gsb0 ;  /* 0x4020003418a87df0 */ /* 0x000fe200080008a8 */
[----:B------:R-:W-:Y:S01]  /*1a140*/  UMOV UR54, UR12 ;  /* 0x0000000c00367c82 */ /* 0x000fe20008000000 */
[----:B------:R-:W-:Y:S01]  /*1a150*/  UMOV UR55, UR13 ;  /* 0x0000000d00377c82 */ /* 0x000fe20008000000 */
[----:B-1----:R-:W-:Y:S01]  /*1a160*/  @!P3 FMUL R143, R143, R143 ;  /* 0x0000008f8f8fb220 */ /* 0x002fe20000400000 */
[----:B------:R-:W-:-:S03]  /*1a170*/  FSETP.GEU.AND P3, PT, R146, -126, PT ;  /* 0xc2fc00009200780b */ /* 0x000fc60003f6e000 */
[----:B------:R-:W-:-:S10]  /*1a180*/  FADD R225, R225, R143 ;  /* 0x0000008fe1e17221 */ /* 0x000fd40000000000 */
[----:B------:R-:W-:-:S06]  /*1a190*/  @!P3 FMUL R146, R146, 0.5 ;  /* 0x3f0000009292b820 */ /* 0x000fcc0000400000 */
[----:B------:R-:W1:Y:S01]  /*1a1a0*/  MUFU.EX2 R146, R146 ;  /* 0x0000009200927308 */ /* 0x000e620000000800 */
[----:B------:R-:W-:Y:S02]  /*1a1b0*/  WARPGROUP.DEPBAR.LE gsb0, 0x0 ;  /* 0x00008000000079c5 */ /* 0x000fe40000010000 */
[----:B------:R-:W-:-:S06]  /*1a1c0*/  WARPGROUP.ARRIVE ;  /* 0x00000000000079c5 */ /* 0x000fcc0000000000 */
[----:B------:R-:W-:Y:S01]  /*1a1d0*/  HGMMA.64x16x16.F32 R160, R24, gdesc[UR48].tnspB, R160, gsb0 ;  /* 0x4020003018a07df0 */ /* 0x000fe200080008a0 */
[----:B------:R-:W-:Y:S01]  /*1a1e0*/  UMOV UR50, UR8 ;  /* 0x0000000800327c82 */ /* 0x000fe20008000000 */
[----:B------:R-:W-:Y:S01]  /*1a1f0*/  UMOV UR51, UR9 ;  /* 0x0000000900337c82 */ /* 0x000fe20008000000 */
[----:B-1----:R-:W-:Y:S01]  /*1a200*/  @!P3 FMUL R146, R146, R146 ;  /* 0x000000929292b220 */ /* 0x002fe20000400000 */
[----:B------:R-:W-:-:S03]  /*1a210*/  FSETP.GEU.AND P3, PT, R145, -126, PT ;  /* 0xc2fc00009100780b */ /* 0x000fc60003f6e000 */
[----:B------:R-:W-:-:S10]  /*1a220*/  FADD R225, R225, R146 ;  /* 0x00000092e1e17221 */ /* 0x000fd40000000000 */
[----:B------:R-:W-:-:S06]  /*1a230*/  @!P3 FMUL R145, R145, 0.5 ;  /* 0x3f0000009191b820 */ /* 0x000fcc0000400000 */
[----:B------:R-:W1:Y:S02]  /*1a240*/  MUFU.EX2 R145, R145 ;  /* 0x0000009100917308 */ /* 0x000e640000000800 */
[----:B-1----:R-:W-:Y:S01]  /*1a250*/  @!P3 FMUL R145, R145, R145 ;  /* 0x000000919191b220 */ /* 0x002fe20000400000 */
[----:B------:R-:W-:Y:S02]  /*1a260*/  WARPGROUP.DEPBAR.LE gsb0, 0x0 ;  /* 0x00008000000079c5 */ /* 0x000fe40000010000 */
[----:B------:R-:W-:-:S06]  /*1a270*/  WARPGROUP.ARRIVE ;  /* 0x00000000000079c5 */ /* 0x000fcc0000000000 */
[----:B------:R-:W-:Y:S01]  /*1a280*/  HGMMA.64x16x16.F32 R152, R24, gdesc[UR12].tnspB, R152, gsb0 ;  /* 0x4020000c18987df0 */ /* 0x000fe20008000898 */
[----:B------:R-:W-:Y:S02]  /*1a290*/  R2UR UR15, R32 ;  /* 0x00000000200f72ca */ /* 0x000fe400000e0000 */
[----:B------:R-:W-:Y:S01]  /*1a2a0*/  R2UR UR14, R34 ;  /* 0x00000000220e72ca */ /* 0x000fe200000e0000 */
[----:B------:R-:W-:Y:S02]  /*1a2b0*/  WARPGROUP.DEPBAR.LE gsb0, 0x0 ;  /* 0x00008000000079c5 */ /* 0x000fe40000010000 */
[----:B------:R-:W-:Y:S01]  /*1a2c0*/  WARPGROUP.ARRIVE ;  /* 0x00000000000079c5 */ /* 0x000fe20000000000 */
[----:B------:R-:W-:Y:S01]  /*1a2d0*/  VIADD R24, R222, 0x3a0 ;  /* 0x000003a0de187836 */ /* 0x000fe20000000000 */
[----:B------:R-:W-:Y:S01]  /*1a2e0*/  F2FP.F16.F32.PACK_AB R27, R127, R126 ;  /* 0x0000007e7f1b723e */ /* 0x000fe200000000ff */
[----:B------:R-:W-:Y:S01]  /*1a2f0*/  IMAD.MOV.U32 R25, RZ, RZ, -0x3ffffff0 ;  /* 0xc0000010ff197424 */ /* 0x000fe200078e00ff */
[----:B------:R-:W-:-:S06]  /*1a300*/  F2FP.F16.F32.PACK_AB R26, R125, R39 ;  /* 0x000000277d1a723e */ /* 0x000fcc00000000ff */
[----:B------:R-:W-:Y:S01]  /*1a310*/  HGMMA.64x16x16.F32 R200, R28, gdesc[UR12].tnspB, R200, gsb0 ;  /* 0x4020000c1cc87df0 */ /* 0x000fe200080008c8 */
[----:B------:R-:W-:Y:S01]  /*1a320*/  R2UR UR14, R24 ;  /* 0x00000000180e72ca */ /* 0x000fe200000e0000 */
[----:B------:R-:W1:Y:S01]  /*1a330*/  MUFU.EX2 R39, R148 ;  /* 0x0000009400277308 */ /* 0x000e620000000800 */
[----:B------:R-:W-:Y:S01]  /*1a340*/  R2UR UR15, R25 ;  /* 0x00000000190f72ca */ /* 0x000fe200000e0000 */
[----:B------:R-:W-:Y:S01]  /*1a350*/  IMAD.MOV.U32 R25, RZ, RZ, -0x3ffffff0 ;  /* 0xc0000010ff197424 */ /* 0x000fe200078e00ff */
[----:B------:R-:W-:Y:S01]  /*1a360*/  IADD3 R24, R222, 0x5a0, RZ ;  /* 0x000005a0de187810 */ /* 0x000fe20007ffe0ff */
[----:B-1----:R-:W-:Y:S01]  /*1a370*/  @!P6 FMUL R39, R39, R39 ;  /* 0x000000272727e220 */ /* 0x002fe20000400000 */
[----:B------:R-:W-:Y:S02]  /*1a380*/  WARPGROUP.DEPBAR.LE gsb0, 0x0 ;  /* 0x00008000000079c5 */ /* 0x000fe40000010000 */
[----:B------:R-:W-:-:S06]  /*1a390*/  WARPGROUP.ARRIVE ;  /* 0x00000000000079c5 */ /* 0x000fcc0000000000 */
[----:B------:R-:W-:Y:S01]  /*1a3a0*/  HGMMA.64x16x16.F32 R192, R28, gdesc[UR52].tnspB, R192, gsb0 ;  /* 0x402000341cc07df0 */ /* 0x000fe200080008c0 */
[----:B------:R-:W-:Y:S02]  /*1a3b0*/  R2UR UR55, R36 ;  /* 0x00000000243772ca */ /* 0x000fe400000e0000 */
[----:B------:R-:W-:Y:S01]  /*1a3c0*/  R2UR UR54, R38 ;  /* 0x00000000263672ca */ /* 0x000fe200000e0000 */
[----:B------:R-:W-:Y:S02]  /*1a3d0*/  WARPGROUP.DEPBAR.LE gsb0, 0x0 ;  /* 0x00008000000079c5 */ /* 0x000fe40000010000 */
[----:B------:R-:W-:-:S06]  /*1a3e0*/  WARPGROUP.ARRIVE ;  /* 0x00000000000079c5 */ /* 0x000fcc0000000000 */
[----:B------:R-:W-:Y:S01]  /*1a3f0*/  HGMMA.64x16x16.F32 R184, R28, gdesc[UR48].tnspB, R184, gsb0 ;  /* 0x402000301cb87df0 */ /* 0x000fe200080008b8 */
[----:B------:R-:W-:Y:S02]  /*1a400*/  R2UR UR51, R43 ;  /* 0x000000002b3372ca */ /* 0x000fe400000e0000 */
[----:B------:R-:W-:Y:S01]  /*1a410*/  R2UR UR50, R44 ;  /* 0x000000002c3272ca */ /* 0x000fe200000e0000 */
[----:B------:R-:W-:Y:S02]  /*1a420*/  WARPGROUP.DEPBAR.LE gsb0, 0x0 ;  /* 0x00008000000079c5 */ /* 0x000fe40000010000 */
[----:B------:R-:W-:-:S10]  /*1a430*/  WARPGROUP.ARRIVE ;  /* 0x00000000000079c5 */ /* 0x000fd40000000000 */
[----:B------:R-:W-:Y:S01]  /*1a440*/  HGMMA.64x16x16.F32 R176, R28, gdesc[UR48].tnspB, R176, gsb0 ;  /* 0x402000301cb07df0 */ /* 0x000fe200080008b0 */
[----:B------:R-:W-:Y:S01]  /*1a450*/  R2UR UR50, R24 ;  /* 0x00000000183272ca */ /* 0x000fe200000e0000 */
[----:B------:R-:W-:Y:S01]  /*1a460*/  VIADD R24, R222, 0x7a0 ;  /* 0x000007a0de187836 */ /* 0x000fe20000000000 */
[----:B------:R-:W-:Y:S02]  /*1a470*/  R2UR UR51, R25 ;  /* 0x00000000193372ca */ /* 0x000fe400000e0000 */
[----:B------:R-:W-:Y:S01]  /*1a480*/  MOV R25, 0xc0000010 ;  /* 0xc000001000197802 */ /* 0x000fe20000000f00 */
        /* <DEDUP_REMOVED lines=8> */
[----:B------:R-:W-:Y:S01]  /*1a510*/  HGMMA.64x16x16.F32 R152, R28, gdesc[UR40].tnspB, R152, gsb0 ;  /* 0x402000281c987df0 */ /* 0x000fe20008000898 */
[----:B------:R-:W-:Y:S02]  /*1a520*/  R2UR UR42, R24 ;  /* 0x00000000182a72ca */ /* 0x000fe400000e0000 */
[----:B------:R-:W-:Y:S02]  /*1a530*/  R2UR UR43, R25 ;  /* 0x00000000192b72ca */ /* 0x000fe400000e0000 */
[----:B------:R-:W-:Y:S02]  /*1a540*/  F2FP.F16.F32.PACK_AB R25, R123, R122 ;  /* 0x0000007a7b19723e */ /* 0x000fe400000000ff */
[----:B------:R-:W-:Y:S02]  /*1a550*/  F2FP.F16.F32.PACK_AB R24, R121, R35 ;  /* 0x000000237918723e */ /* 0x000fe400000000ff */
[----:B------:R-:W1:Y:S02]  /*1a560*/  MUFU.EX2 R35, R136 ;  /* 0x0000008800237308 */ /* 0x000e640000000800 */
[----:B-1----:R-:W-:Y:S01]  /*1a570*/  @!P2 FMUL R35, R35, R35 ;  /* 0x000000232323a220 */ /* 0x002fe20000400000 */
[----:B------:R-:W-:-:S03]  /*1a580*/  FSETP.GEU.AND P2, PT, R147, -126, PT ;  /* 0xc2fc00009300780b */ /* 0x000fc60003f4e000 */
[----:B------:R-:W-:-:S04]  /*1a590*/  FADD R224, R224, R35 ;  /* 0x00000023e0e07221 */ /* 0x000fc80000000000 */
[----:B------:R-:W-:-:S06]  /*1a5a0*/  FADD R224, R224, R137 ;  /* 0x00000089e0e07221 */ /* 0x000fcc0000000000 */
[----:B------:R-:W-:Y:S01]  /*1a5b0*/  @!P2 FMUL R147, R147, 0.5 ;  /* 0x3f0000009393a820 */ /* 0x000fe20000400000 */
[----:B------:R-:W-:Y:S02]  /*1a5c0*/  WARPGROUP.DEPBAR.LE gsb0, 0x0 ;  /* 0x00008000000079c5 */ /* 0x000fe40000010000 */
[----:B------:R-:W-:Y:S01]  /*1a5d0*/  WARPGROUP.ARRIVE ;  /* 0x00000000000079c5 */ /* 0x000fe20000000000 */
[C---:B------:R-:W-:Y:S01]  /*1a5e0*/  VIADD R28, R222.reuse, 0x9a0 ;  /* 0x000009a0de1c7836 */ /* 0x040fe20000000000 */
[----:B------:R-:W-:Y:S01]  /*1a5f0*/  MOV R29, 0xc0000010 ;  /* 0xc0000010001d7802 */ /* 0x000fe20000000f00 */
[----:B------:R-:W-:Y:S01]  /*1a600*/  VIADD R30, R222, 0xba0 ;  /* 0x00000ba0de1e7836 */ /* 0x000fe20000000000 */
[----:B------:R-:W1:Y:S01]  /*1a610*/  MUFU.EX2 R147, R147 ;  /* 0x0000009300937308 */ /* 0x000e620000000800 */
[----:B------:R-:W-:Y:S01]  /*1a620*/  IMAD.MOV.U32 R31, RZ, RZ, -0x3ffffff0 ;  /* 0xc0000010ff1f7424 */ /* 0x000fe200078e00ff */
[----:B------:R-:W-:Y:S01]  /*1a630*/  HGMMA.64x16x16.F32 R200, R24, gdesc[UR16].tnspB, R200, gsb0 ;  /* 0x4020001018c87df0 */ /* 0x000fe200080008c8 */
[----:B------:R-:W-:Y:S01]  /*1a640*/  R2UR UR18, R28 ;  /* 0x000000001c1272ca */ /* 0x000fe200000e0000 */
[----:B------:R-:W-:Y:S01]  /*1a650*/  VIADD R28, R222, 0x3c0 ;  /* 0x000003c0de1c7836 */ /* 0x000fe20000000000 */
[----:B------:R-:W-:Y:S01]  /*1a660*/  R2UR UR19, R29 ;  /* 0x000000001d1372ca */ /* 0x000fe200000e0000 */
[----:B------:R-:W-:-:S02]  /*1a670*/  IMAD.MOV.U32 R29, RZ, RZ, -0x3ffffff0 ;  /* 0xc0000010ff1d7424 */ /* 0x000fc400078e00ff */
[----:B-1----:R-:W-:Y:S01]  /*1a680*/  @!P2 FMUL R147, R147, R147 ;  /* 0x000000939393a220 */ /* 0x002fe20000400000 */
[----:B------:R-:W-:-:S03]  /*1a690*/  FSETP.GEU.AND P2, PT, R149, -126, PT ;  /* 0xc2fc00009500780b */ /* 0x000fc60003f4e000 */
[----:B------:R-:W-:-:S04]  /*1a6a0*/  FADD R225, R225, R147 ;  /* 0x00000093e1e17221 */ /* 0x000fc80000000000 */
[----:B------:R-:W-:-:S06]  /*1a6b0*/  FADD R225, R225, R150 ;  /* 0x00000096e1e17221 */ /* 0x000fcc0000000000 */
[----:B------:R-:W-:-:S04]  /*1a6c0*/  @!P2 FMUL R149, R149, 0.5 ;  /* 0x3f0000009595a820 */ /* 0x000fc80000400000 */
[----:B------:R-:W1:Y:S01]  /*1a6d0*/  MUFU.EX2 R14, R149 ;  /* 0x00000095000e7308 */ /* 0x000e620000000800 */
[----:B------:R-:W-:Y:S02]  /*1a6e0*/  WARPGROUP.DEPBAR.LE gsb0, 0x0 ;  /* 0x00008000000079c5 */ /* 0x000fe40000010000 */
[----:B------:R-:W-:-:S06]  /*1a6f0*/  WARPGROUP.ARRIVE ;  /* 0x00000000000079c5 */ /* 0x000fcc0000000000 */
[----:B------:R-:W-:Y:S01]  /*1a700*/  HGMMA.64x16x16.F32 R192, R24, gdesc[UR36].tnspB, R192, gsb0 ;  /* 0x4020002418c07df0 */ /* 0x000fe200080008c0 */
[----:B-1----:R-:W-:Y:S01]  /*1a710*/  @!P2 FMUL R14, R14, R14 ;  /* 0x0000000e0e0ea220 */ /* 0x002fe20000400000 */
[----:B------:R-:W-:Y:S01]  /*1a720*/  ISETP.NE.AND P2, PT, R6, 0x4, PT ;  /* 0x000000040600780c */ /* 0x000fe20003f45270 */
        /* <DEDUP_REMOVED lines=11> */
[----:B------:R-:W1:Y:S02]  /*1a7e0*/  MUFU.EX2 R31, R140 ;  /* 0x0000008c001f7308 */ /* 0x000e640000000800 */
[----:B-1----:R-:W-:Y:S01]  /*1a7f0*/  @!P5 FMUL R31, R31, R31 ;  /* 0x0000001f1f1fd220 */ /* 0x002fe20000400000 */
[----:B------:R-:W-:-:S03]  /*1a800*/  FSETP.GEU.AND P5, PT, R151, -126, PT ;  /* 0xc2fc00009700780b */ /* 0x000fc60003fae000 */
[----:B------:R-:W-:-:S04]  /*1a810*/  FADD R224, R224, R31 ;  /* 0x0000001fe0e07221 */ /* 0x000fc80000000000 */
[----:B------:R-:W-:-:S04]  /*1a820*/  FADD R224, R224, R141 ;  /* 0x0000008de0e07221 */ /* 0x000fc80000000000 */
[----:B------:R-:W-:Y:S02]  /*1a830*/  FADD R224, R224, R37 ;  /* 0x00000025e0e07221 */ /* 0x000fe40000000000 */
[----:B------:R-:W-:Y:S02]  /*1a840*/  @!P5 FMUL R151, R151, 0.5 ;  /* 0x3f0000009797d820 */ /* 0x000fe40000400000 */
[----:B------:R-:W-:Y:S02]  /*1a850*/  FADD R224, R224, R145 ;  /* 0x00000091e0e07221 */ /* 0x000fe40000000000 */
[----:B------:R-:W1:Y:S01]  /*1a860*/  MUFU.EX2 R12, R151 ;  /* 0x00000097000c7308 */ /* 0x000e620000000800 */
[----:B------:R-:W-:Y:S02]  /*1a870*/  WARPGROUP.DEPBAR.LE gsb0, 0x0 ;  /* 0x00008000000079c5 */ /* 0x000fe40000010000 */
[----:B------:R-:W-:Y:S01]  /*1a880*/  WARPGROUP.ARRIVE ;  /* 0x00000000000079c5 */ /* 0x000fe20000000000 */
[----:B------:R-:W-:-:S05]  /*1a890*/  FADD R224, R224, R39 ;  /* 0x00000027e0e07221 */ /* 0x000fca0000000000 */
[----:B------:R-:W-:Y:S01]  /*1a8a0*/  HGMMA.64x16x16.F32 R160, R24, gdesc[UR20].tnspB, R160, gsb0 ;  /* 0x4020001418a07df0 */ /* 0x000fe200080008a0 */
[----:B-1----:R-:W-:Y:S02]  /*1a8b0*/  @!P5 FMUL R12, R12, R12 ;  /* 0x0000000c0c0cd220 */ /* 0x002fe40000400000 */
[----:B------:R-:W-:Y:S02]  /*1a8c0*/  WARPGROUP.DEPBAR.LE gsb0, 0x0 ;  /* 0x00008000000079c5 */ /* 0x000fe40000010000 */
[----:B------:R-:W-:-:S06]  /*1a8d0*/  WARPGROUP.ARRIVE ;  /* 0x00000000000079c5 */ /* 0x000fcc0000000000 */
[----:B------:R-:W-:Y:S03]  /*1a8e0*/  HGMMA.64x16x16.F32 R152, R24, gdesc[UR8].tnspB, R152, gsb0 ;  /* 0x4020000818987df0 */ /* 0x000fe60008000898 */
[----:B------:R-:W-:Y:S02]  /*1a8f0*/  WARPGROUP.DEPBAR.LE gsb0, 0x0 ;  /* 0x00008000000079c5 */ /* 0x000fe40000010000 */
[C---:B------:R-:W-:Y:S01]  /*1a900*/  VIADD R24, R222.reuse, 0xda0 ;  /* 0x00000da0de187836 */ /* 0x040fe20000000000 */
[----:B------:R-:W-:Y:S01]  /*1a910*/  IADD3 R26, R222, 0x1c0, RZ ;  /* 0x000001c0de1a7810 */ /* 0x000fe20007ffe0ff */
[----:B------:R-:W-:Y:S01]  /*1a920*/  IMAD.MOV.U32 R25, RZ, RZ, -0x3ffffff0 ;  /* 0xc0000010ff197424 */ /* 0x000fe200078e00ff */
[----:B------:R-:W-:Y:S02]  /*1a930*/  MOV R27, 0xc0000010 ;  /* 0xc0000010001b7802 */ /* 0x000fe40000000f00 */
[----:B------:R-:W-:-:S02]  /*1a940*/  R2UR UR22, R24 ;  /* 0x00000000181672ca */ /* 0x000fc400000e0000 */
[----:B------:R-:W-:Y:S02]  /*1a950*/  R2UR UR23, R25 ;  /* 0x00000000191772ca */ /* 0x000fe400000e0000 */
[----:B------:R-:W-:Y:S02]  /*1a960*/  R2UR UR10, R26 ;  /* 0x000000001a0a72ca */ /* 0x000fe400000e0000 */
[----:B------:R-:W-:Y:S02]  /*1a970*/  R2UR UR11, R27 ;  /* 0x000000001b0b72ca */ /* 0x000fe400000e0000 */
[----:B------:R-:W-:Y:S02]  /*1a980*/  F2FP.F16.F32.PACK_AB R25, R131, R130 ;  /* 0x000000828319723e */ /* 0x000fe400000000ff */
[----:B------:R-:W-:Y:S02]  /*1a990*/  F2FP.F16.F32.PACK_AB R27, R135, R134 ;  /* 0x00000086871b723e */ /* 0x000fe400000000ff */
[----:B------:R-:W-:-:S02]  /*1a9a0*/  F2FP.F16.F32.PACK_AB R24, R129, R41 ;  /* 0x000000298118723e */ /* 0x000fc400000000ff */
[----:B------:R-:W-:-:S04]  /*1a9b0*/  F2FP.F16.F32.PACK_AB R26, R133, R33 ;  /* 0x00000021851a723e */ /* 0x000fc800000000ff */
[----:B------:R-:W-:-:S06]  /*1a9c0*/  WARPGROUP.ARRIVE ;  /* 0x00000000000079c5 */ /* 0x000fcc0000000000 */
[----:B------:R-:W-:Y:S01]  /*1a9d0*/  HGMMA.64x16x16.F32 R200, R24, gdesc[UR4].tnspB, R200, gsb0 ;  /* 0x4020000418c87df0 */ /* 0x000fe200080008c8 */
[----:B------:R-:W-:Y:S01]  /*1a9e0*/  R2UR UR6, R28 ;  /* 0x000000001c0672ca */ /* 0x000fe200000e0000 */
[----:B------:R-:W-:Y:S01]  /*1a9f0*/  VIADD R28, R222, 0x5c0 ;  /* 0x000005c0de1c7836 */ /* 0x000fe20000000000 */
[----:B------:R-:W-:Y:S02]  /*1aa00*/  R2UR UR7, R29 ;  /* 0x000000001d0772ca */ /* 0x000fe400000e0000 */
[----:B------:R-:W-:Y:S01]  /*1aa10*/  MOV R29, 0xc0000010 ;  /* 0xc0000010001d7802 */ /* 0x000fe20000000f00 */
[----:B------:R-:W-:Y:S02]  /*1aa20*/  WARPGROUP.DEPBAR.LE gsb0, 0x0 ;  /* 0x00008000000079c5 */ /* 0x000fe40000010000 */
[----:B------:R-:W-:-:S06]  /*1aa30*/  WARPGROUP.ARRIVE ;  /* 0x00000000000079c5 */ /* 0x000fcc0000000000 */
[----:B------:R-:W-:Y:S01]  /*1aa40*/  HGMMA.64x16x16.F32 R192, R24, gdesc[UR12].tnspB, R192, gsb0 ;  /* 0x4020000c18c07df0 */ /* 0x000fe200080008c0 */
        /* <DEDUP_REMOVED lines=24> */
[C---:B------:R-:W-:Y:S02]  /*1abd0*/  VIADD R24, R222.reuse, 0x7c0 ;  /* 0x000007c0de187836 */ /* 0x040fe40000000000 */
[----:B------:R-:W-:Y:S02]  /*1abe0*/  VIADD R26, R222, 0x9c0 ;  /* 0x000009c0de1a7836 */ /* 0x000fe40000000000 */
[----:B------:R-:W-:Y:S01]  /*1abf0*/  IMAD.MOV.U32 R25, RZ, RZ, -0x3ffffff0 ;  /* 0xc0000010ff197424 */ /* 0x000fe200078e00ff */
[----:B------:R-:W-:Y:S01]  /*1ac00*/  R2UR UR18, R24 ;  /* 0x00000000181272ca */ /* 0x000fe200000e0000 */
[----:B------:R-:W-:Y:S01]  /*1ac10*/  IMAD.MOV.U32 R27, RZ, RZ, -0x3ffffff0 ;  /* 0xc0000010ff1b7424 */ /* 0x000fe200078e00ff */
[----:B------:R-:W-:-:S02]  /*1ac20*/  R2UR UR22, R26 ;  /* 0x000000001a1672ca */ /* 0x000fc400000e0000 */
[----:B------:R-:W-:Y:S02]  /*1ac30*/  R2UR UR19, R25 ;  /* 0x00000000191372ca */ /* 0x000fe400000e0000 */
[----:B------:R-:W-:Y:S02]  /*1ac40*/  R2UR UR23, R27 ;  /* 0x000000001b1772ca */ /* 0x000fe400000e0000 */
[----:B------:R-:W-:Y:S02]  /*1ac50*/  F2FP.F16.F32.PACK_AB R25, R139, R138 ;  /* 0x0000008a8b19723e */ /* 0x000fe400000000ff */
[----:B------:R-:W-:Y:S02]  /*1ac60*/  F2FP.F16.F32.PACK_AB R27, R143, R142 ;  /* 0x0000008e8f1b723e */ /* 0x000fe400000000ff */
[----:B------:R-:W-:Y:S02]  /*1ac70*/  F2FP.F16.F32.PACK_AB R24, R137, R35 ;  /* 0x000000238918723e */ /* 0x000fe400000000ff */
[----:B------:R-:W-:-:S04]  /*1ac80*/  F2FP.F16.F32.PACK_AB R26, R141, R31 ;  /* 0x0000001f8d1a723e */ /* 0x000fc800000000ff */
        /* <DEDUP_REMOVED lines=11> */
[----:B------:R-:W-:Y:S02]  /*1ad40*/  R2UR UR11, R29 ;  /* 0x000000001d0b72ca */ /* 0x000fe400000e0000 */
[----:B------:R-:W-:Y:S01]  /*1ad50*/  MOV R29, 0xc0000010 ;  /* 0xc0000010001d7802 */ /* 0x000fe20000000f00 */
[----:B------:R-:W-:-:S02]  /*1ad60*/  WARPGROUP.DEPBAR.LE gsb0, 0x0 ;  /* 0x00008000000079c5 */ /* 0x000fc40000010000 */
        /* <DEDUP_REMOVED lines=23> */
[C---:B------:R-:W-:Y:S01]  /*1aee0*/  VIADD R26, R222.reuse, 0x7e0 ;  /* 0x000007e0de1a7836 */ /* 0x040fe20000000000 */
[----:B------:R-:W-:Y:S01]  /*1aef0*/  IADD3 R24, R222, 0x5e0, RZ ;  /* 0x000005e0de187810 */ /* 0x000fe20007ffe0ff */
[----:B------:R-:W-:Y:S01]  /*1af00*/  IMAD.MOV.U32 R27, RZ, RZ, -0x3ffffff0 ;  /* 0xc0000010ff1b7424 */ /* 0x000fe200078e00ff */
[----:B------:R-:W-:Y:S02]  /*1af10*/  MOV R25, 0xc0000010 ;  /* 0xc000001000197802 */ /* 0x000fe40000000f00 */
[----:B------:R-:W-:Y:S02]  /*1af20*/  R2UR UR14, R24 ;  /* 0x00000000180e72ca */ /* 0x000fe400000e0000 */
[----:B------:R-:W-:Y:S02]  /*1af30*/  R2UR UR15, R25 ;  /* 0x00000000190f72ca */ /* 0x000fe400000e0000 */
[----:B------:R-:W-:Y:S02]  /*1af40*/  R2UR UR18, R26 ;  /* 0x000000001a1272ca */ /* 0x000fe400000e0000 */
[----:B------:R-:W-:-:S02]  /*1af50*/  R2UR UR19, R27 ;  /* 0x000000001b1372ca */ /* 0x000fc400000e0000 */
[----:B------:R-:W-:Y:S02]  /*1af60*/  F2FP.F16.F32.PACK_AB R25, R147, R146 ;  /* 0x000000929319723e */ /* 0x000fe400000000ff */
[----:B------:R-:W-:Y:S01]  /*1af70*/  F2FP.F16.F32.PACK_AB R27, R12, R150 ;  /* 0x000000960c1b723e */ /* 0x000fe200000000ff */
[----:B------:R-:W-:Y:S01]  /*1af80*/  FADD R12, R225, R12 ;  /* 0x0000000ce10c7221 */ /* 0x000fe20000000000 */
[----:B------:R-:W-:Y:S02]  /*1af90*/  F2FP.F16.F32.PACK_AB R24, R145, R37 ;  /* 0x000000259118723e */ /* 0x000fe400000000ff */
[----:B------:R-:W-:Y:S01]  /*1afa0*/  F2FP.F16.F32.PACK_AB R26, R14, R39 ;  /* 0x000000270e1a723e */ /* 0x000fe200000000ff */
[----:B------:R-:W-:Y:S01]  /*1afb0*/  FADD R14, R224, R14 ;  /* 0x0000000ee00e7221 */ /* 0x000fe20000000000 */
[----:B------:R-:W-:Y:S02]  /*1afc0*/  IADD3 R222, R222, 0xbe0, RZ ;  /* 0x00000be0dede7810 */ /* 0x000fe40007ffe0ff */
        /* <DEDUP_REMOVED lines=25> */
[----:B------:R-:W-:-:S04]  /*1b160*/  SEL R26, R6, RZ, P2 ;  /* 0x000000ff061a7207 */ /* 0x000fc80001000000 */
[----:B------:R-:W-:-:S04]  /*1b170*/  LEA R6, R26, R13, 0x3 ;  /* 0x0000000d1a067211 */ /* 0x000fc800078e18ff */
[----:B------:R-:W-:-:S04]  /*1b180*/  PRMT R6, RZ, 0x654, R6 ;  /* 0x00000654ff067816 */ /* 0x000fc80000000006 */
[----:B------:R1:W-:Y:S01]  /*1b190*/  SYNCS.ARRIVE.TRANS64.RED.A1T0 RZ, [R6+URZ], RZ ;  /* 0x000000ff06ff79a7 */ /* 0x0003e2000810043f */
[----:B------:R-:W-:Y:S05]  /*1b1a0*/  @P1 BRA `(.L_x_45) ;  /* 0x00000004002c1947 */ /* 0x000fea0003800000 */
[----:B------:R-:W-:Y:S01]  /*1b1b0*/  ISETP.LT.OR P1, PT, R7, 0x1, !P0 ;  /* 0x000000010700780c */ /* 0x000fe20004721670 */
[----:B------:R-:W-:-:S12]  /*1b1c0*/  BSSY B0, `(.L_x_46) ;  /* 0x0000048000007945 */ /* 0x000fd80003800000 */
[----:B------:R-:W-:Y:S05]  /*1b1d0*/  @P1 BRA `(.L_x_47) ;  /* 0x0000000400181947 */ /* 0x000fea0003800000 */
[----:B-1----:R-:W-:Y:S01]  /*1b1e0*/  IMAD R6, R5, 0x8, R2 ;  /* 0x0000000805067824 */ /* 0x002fe200078e0202 */
[----:B------:R-:W-:Y:S02]  /*1b1f0*/  SHF.L.U32 R25, R4, 0x1f, RZ ;  /* 0x0000001f04197819 */ /* 0x000fe400000006ff */
[----:B------:R-:W-:Y:S02]  /*1b200*/  ISETP.NE.AND P2, PT, R0, RZ, PT ;  /* 0x000000ff0000720c */ /* 0x000fe40003f45270 */
[----:B------:R-:W1:Y:S02]  /*1b210*/  SYNCS.PHASECHK.TRANS64.TRYWAIT P1, [R6+URZ+0x3b820], R25 ;  /* 0x03b82019060075a7 */ /* 0x000e64000802017f */
[----:B-1----:R-:W-:Y:S09]  /*1b220*/  @!P1 BRA `(.L_x_48) ;  /* 0x0000002400e49947 */ /* 0x002ff20003800000 */
.L_x_97:
[----:B------:R-:W-:Y:S05]  /*1b230*/  @P2 BRA `(.L_x_49) ;  /* 0x0000000000142947 */ /* 0x000fea0003800000 */
[----:B------:R-:W-:Y:S02]  /*1b240*/  ISETP.NE.AND P1, PT, R17, RZ, PT ;  /* 0x000000ff1100720c */ /* 0x000fe40003f25270 */
[----:B-1----:R-:W-:-:S04]  /*1b250*/  MOV R25, 0xe000 ;  /* 0x0000e00000197802 */ /* 0x002fc80000000f00 */
[----:B------:R2:W-:Y:S07]  /*1b260*/  SYNCS.ARRIVE.TRANS64 RZ, [R6+URZ+0x3b800], R25 ;  /* 0x03b8001906ff79a7 */ /* 0x0005ee000800003f */
[----:B------:R-:W-:Y:S05]  /*1b270*/  @!P1 BRA `(.L_x_49) ;  /* 0x0000000000049947 */ /* 0x000fea0003800000 */
[----:B------:R-:W-:Y:S01]  /*1b280*/  BPT.TRAP 0x1 ;  /* 0x000000040000795c */ /* 0x000fe20000300000 */
.L_x_49:
[C---:B------:R-:W-:Y:S01]  /*1b290*/  IMAD R24, R5.reuse, 0xe000, R2 ;  /* 0x0000e00005187824 */ /* 0x040fe200078e0202 */
        /* <DEDUP_REMOVED lines=14> */
[C---:B------:R-:W-:Y:S01]  /*1b380*/  ISETP.NE.AND P1, PT, R5.reuse, 0x4, PT ;  /* 0x000000040500780c */ /* 0x040fe20003f25270 */
[----:B------:R-:W-:Y:S01]  /*1b390*/  USHF.L.U32 UR51, UR51, 0x8, URZ ;  /* 0x0000000833337899 */ /* 0x000fe2000800063f */
[----:B------:R-:W-:Y:S01]  /*1b3a0*/  IADD3 R8, R8, 0x1, RZ ;  /* 0x0000000108087810 */ /* 0x000fe20007ffe0ff */
        /* <DEDUP_REMOVED lines=41> */
.L_x_47:
[----:B------:R-:W-:Y:S05]  /*1b640*/  BSYNC B0 ;  /* 0x0000000000007941 */ /* 0x000fea0003800000 */
.L_x_46:
[----:B------:R-:W-:-:S07]  /*1b650*/  VIADD R7, R7, 0xffffffff ;  /* 0xffffffff07077836 */ /* 0x000fce0000000000 */
.L_x_45:
[----:B------:R-:W-:Y:S01]  /*1b660*/  ISETP.GT.AND P3, PT, R216, 0x1, PT ;  /* 0x00000001d800780c */ /* 0x000fe20003f64270 */
[----:B-1----:R-:W-:Y:S01]  /*1b670*/  VIADD R6, R26, 0x1 ;  /* 0x000000011a067836 */ /* 0x002fe20000000000 */
[----:B------:R-:W-:Y:S01]  /*1b680*/  IADD3 R15, R15, 0x1, RZ ;  /* 0x000000010f0f7810 */ /* 0x000fe20007ffe0ff */
[----:B------:R-:W-:Y:S01]  /*1b690*/  VIADD R11, R11, 0x100 ;  /* 0x000001000b0b7836 */ /* 0x000fe20000000000 */
[----:B------:R-:W-:Y:S01]  /*1b6a0*/  IADD3 R216, R216, -0x1, RZ ;  /* 0xffffffffd8d87810 */ /* 0x000fe20007ffe0ff */
[----:B------:R-:W-:Y:S01]  /*1b6b0*/  IMAD.MOV.U32 R214, RZ, RZ, R218 ;  /* 0x000000ffffd67224 */ /* 0x000fe200078e00da */
[----:B------:R-:W-:Y:S02]  /*1b6c0*/  ISETP.NE.AND P1, PT, R15, 0x4, PT ;  /* 0x000000040f00780c */ /* 0x000fe40003f25270 */
[----:B------:R-:W-:Y:S02]  /*1b6d0*/  ISETP.NE.AND P2, PT, R6, 0x4, PT ;  /* 0x000000040600780c */ /* 0x000fe40003f45270 */
[----:B------:R-:W-:-:S02]  /*1b6e0*/  SEL R24, RZ, 0x1, P1 ;  /* 0x00000001ff187807 */ /* 0x000fc40000800000 */
[----:B------:R-:W-:Y:S02]  /*1b6f0*/  MOV R215, R217 ;  /* 0x000000d900d77202 */ /* 0x000fe40000000f00 */
[----:B------:R-:W-:Y:S02]  /*1b700*/  LOP3.LUT R3, R3, R24, RZ, 0x3c, !PT ;  /* 0x0000001803037212 */ /* 0x000fe400078e3cff */
[----:B------:R-:W-:Y:S02]  /*1b710*/  SEL R15, R15, RZ, P1 ;  /* 0x000000ff0f0f7207 */ /* 0x000fe40000800000 */
[----:B------:R-:W-:Y:S01]  /*1b720*/  SEL R6, R6, RZ, P2 ;  /* 0x000000ff06067207 */ /* 0x000fe20001000000 */
[----:B------:R-:W-:Y:S06]  /*1b730*/  @P3 BRA `(.L_x_50) ;  /* 0xffffff6400a43947 */ /* 0x000fec000383ffff */
.L_x_37:
[----:B------:R-:W-:Y:S05]  /*1b740*/  WARPSYNC.ALL ;  /* 0x0000000000007948 */ /* 0x000fea0003800000 */
[----:B------:R-:W1:Y:S01]  /*1b750*/  SHFL.BFLY PT, R3, R14, 0x1, 0x1f ;  /* 0x0c201f000e037f89 */ /* 0x000e6200000e0000 */
[----:B------:R-:W-:Y:S01]  /*1b760*/  BSSY B0, `(.L_x_51) ;  /* 0x0000022000007945 */ /* 0x000fe20003800000 */
[----:B------:R-:W-:Y:S01]  /*1b770*/  MOV R7, 0x7f800000 ;  /* 0x7f80000000077802 */ /* 0x000fe20000000f00 */
[----:B------:R-:W-:Y:S01]  /*1b780*/  IMAD.MOV.U32 R8, RZ, RZ, 0x3f800000 ;  /* 0x3f800000ff087424 */ /* 0x000fe200078e00ff */
[----:B------:R-:W2:Y:S01]  /*1b790*/  SHFL.BFLY PT, R5, R12, 0x1, 0x1f ;  /* 0x0c201f000c057f89 */ /* 0x000ea200000e0000 */
[----:B------:R-:W-:-:S02]  /*1b7a0*/  IMAD.MOV.U32 R9, RZ, RZ, 0x7f800000 ;  /* 0x7f800000ff097424 */ /* 0x000fc400078e00ff */
[----:B-1----:R-:W-:Y:S01]  /*1b7b0*/  FADD R3, R3, R14 ;  /* 0x0000000e03037221 */ /* 0x002fe20000000000 */
[----:B--2---:R-:W-:-:S04]  /*1b7c0*/  FADD R15, R5, R12 ;  /* 0x0000000c050f7221 */ /* 0x004fc80000000000 */
[----:B------:R-:W1:Y:S04]  /*1b7d0*/  SHFL.BFLY PT, R0, R3, 0x2, 0x1f ;  /* 0x0c401f0003007f89 */ /* 0x000e6800000e0000 */
[----:B------:R-:W2:Y:S01]  /*1b7e0*/  SHFL.BFLY PT, R24, R15, 0x2, 0x1f ;  /* 0x0c401f000f187f89 */ /* 0x000ea200000e0000 */
[C---:B-1----:R-:W-:Y:S01]  /*1b7f0*/  FSETP.NE.AND P0, PT, R3.reuse, -R0, PT ;  /* 0x800000000300720b */ /* 0x042fe20003f05000 */
[----:B------:R-:W-:Y:S01]  /*1b800*/  FADD R3, R3, R0 ;  /* 0x0000000003037221 */ /* 0x000fe20000000000 */
[----:B------:R-:W-:Y:S01]  /*1b810*/  MOV R0, 0x3f800000 ;  /* 0x3f80000000007802 */ /* 0x000fe20000000f00 */
[----:B--2---:R-:W-:-:S10]  /*1b820*/  FADD R6, R15, R24 ;  /* 0x000000180f067221 */ /* 0x004fd40000000000 */
[----:B------:R-:W-:Y:S05]  /*1b830*/  @!P0 BRA `(.L_x_52) ;  /* 0x0000000000508947 */ /* 0x000fea0003800000 */
[----:B------:R-:W-:Y:S01]  /*1b840*/  IADD3 R0, R3, 0x1800000, RZ ;  /* 0x0180000003007810 */ /* 0x000fe20007ffe0ff */
[----:B------:R-:W-:Y:S03]  /*1b850*/  BSSY B1, `(.L_x_53) ;  /* 0x000000b000017945 */ /* 0x000fe60003800000 */
[----:B------:R-:W-:-:S04]  /*1b860*/  LOP3.LUT R0, R0, 0x7f800000, RZ, 0xc0, !PT ;  /* 0x7f80000000007812 */ /* 0x000fc800078ec0ff */
[----:B------:R-:W-:-:S13]  /*1b870*/  ISETP.GT.U32.AND P0, PT, R0, 0x1ffffff, PT ;  /* 0x01ffffff0000780c */ /* 0x000fda0003f04070 */
[----:B------:R-:W-:Y:S05]  /*1b880*/  @P0 BRA `(.L_x_54) ;  /* 0x00000000000c0947 */ /* 0x000fea0003800000 */
[----:B------:R-:W-:-:S07]  /*1b890*/  MOV R14, 0x1b8b0 ;  /* 0x0001b8b0000e7802 */ /* 0x000fce0000000f00 */
[----:B------:R-:W-:Y:S05]  /*1b8a0*/  CALL.REL.NOINC `($__internal_0_$__cuda_sm20_rcp_rn_f32_slowpath) ;  /* 0x0000002000587944 */ /* 0x000fea0003c00000 */
[----:B------:R-:W-:Y:S05]  /*1b8b0*/  BRA `(.L_x_55) ;  /* 0x0000000000107947 */ /* 0x000fea0003800000 */
.L_x_54:
[----:B------:R-:W1:Y:S02]  /*1b8c0*/  MUFU.RCP R0, R3 ;  /* 0x0000000300007308 */ /* 0x000e640000001000 */
[----:B-1----:R-:W-:-:S04]  /*1b8d0*/  FFMA R4, R3, R0, -1 ;  /* 0xbf80000003047423 */ /* 0x002fc80000000000 */
[----:B------:R-:W-:-:S04]  /*1b8e0*/  FADD.FTZ R5, -R4, -RZ ;  /* 0x800000ff04057221 */ /* 0x000fc80000010100 */
[----:B------:R-:W-:-:S07]  /*1b8f0*/  FFMA R0, R0, R5, R0 ;  /* 0x0000000500007223 */ /* 0x000fce0000000000 */
.L_x_55:
[----:B------:R-:W-:Y:S05]  /*1b900*/  BSYNC B1 ;  /* 0x0000000000017941 */ /* 0x000fea0003800000 */
.L_x_53:
[----:B------:R-:W-:Y:S01]  /*1b910*/  FSETP.GEU.AND P0, PT, |R3|, 1.175494350822287508e-38, PT ;  /* 0x008000000300780b */ /* 0x000fe20003f0e200 */
[----:B------:R-:W-:-:S12]  /*1b920*/  ULDC UR6, c[0x0][0x600] ;  /* 0x0001800000067ab9 */ /* 0x000fd80000000800 */
[----:B------:R-:W-:-:S04]  /*1b930*/  @!P0 FMUL R3, R3, 16777216 ;  /* 0x4b80000003038820 */ /* 0x000fc80000400000 */
[----:B------:R-:W1:Y:S02]  /*1b940*/  MUFU.LG2 R4, R3 ;  /* 0x0000000300047308 */ /* 0x000e640000000c00 */
[----:B-1----:R-:W-:-:S04]  /*1b950*/  @!P0 FADD R4, R4, -24 ;  /* 0xc1c0000004048421 */ /* 0x002fc80000000000 */
[----:B------:R-:W-:-:S04]  /*1b960*/  FMUL R4, R4, 0.69314718246459960938 ;  /* 0x3f31721804047820 */ /* 0x000fc80000400000 */
[----:B------:R-:W-:-:S07]  /*1b970*/  FFMA R9, R217, UR6, R4 ;  /* 0x00000006d9097c23 */ /* 0x000fce0008000004 */
.L_x_52:
[----:B------:R-:W-:Y:S05]  /*1b980*/  BSYNC B0 ;  /* 0x0000000000007941 */ /* 0x000fea0003800000 */
.L_x_51:
[----:B------:R-:W-:Y:S01]  /*1b990*/  FSETP.NE.AND P0, PT, R15, -R24, PT ;  /* 0x800000180f00720b */ /* 0x000fe20003f05000 */
[----:B------:R-:W-:Y:S01]  /*1b9a0*/  ULDC UR4, c[0x0][0x608] ;  /* 0x0001820000047ab9 */ /* 0x000fe20000000800 */
[----:B------:R-:W-:Y:S01]  /*1b9b0*/  BSSY B0, `(.L_x_56) ;  /* 0x0000035000007945 */ /* 0x000fe20003800000 */
[----:B------:R-:W-:-:S04]  /*1b9c0*/  FMUL R0, R0, UR4 ;  /* 0x0000000400007c20 */ /* 0x000fc80008400000 */
[-C--:B------:R-:W-:Y:S01]  /*1b9d0*/  FMUL R200, R200, R0.reuse ;  /* 0x00000000c8c87220 */ /* 0x080fe20000400000 */
        /* <DEDUP_REMOVED lines=26> */
[----:B------:R-:W-:Y:S01]  /*1bb80*/  FMUL R54, R157, R0 ;  /* 0x000000009d367220 */ /* 0x000fe20000400000 */
[----:B------:R-:W-:Y:S06]  /*1bb90*/  @!P0 BRA `(.L_x_57) ;  /* 0x0000000000588947 */ /* 0x000fec0003800000 */
[----:B------:R-:W-:Y:S01]  /*1bba0*/  VIADD R0, R6, 0x1800000 ;  /* 0x0180000006007836 */ /* 0x000fe20000000000 */
[----:B------:R-:W-:Y:S04]  /*1bbb0*/  BSSY B1, `(.L_x_58) ;  /* 0x000000d000017945 */ /* 0x000fe80003800000 */
[----:B------:R-:W-:-:S04]  /*1bbc0*/  LOP3.LUT R0, R0, 0x7f800000, RZ, 0xc0, !PT ;  /* 0x7f80000000007812 */ /* 0x000fc800078ec0ff */
[----:B------:R-:W-:-:S13]  /*1bbd0*/  ISETP.GT.U32.AND P0, PT, R0, 0x1ffffff, PT ;  /* 0x01ffffff0000780c */ /* 0x000fda0003f04070 */
[----:B------:R-:W-:Y:S05]  /*1bbe0*/  @P0 BRA `(.L_x_59) ;  /* 0x0000000000140947 */ /* 0x000fea0003800000 */
[----:B------:R-:W-:Y:S02]  /*1bbf0*/  MOV R3, R6 ;  /* 0x0000000600037202 */ /* 0x000fe40000000f00 */
[----:B------:R-:W-:-:S07]  /*1bc00*/  MOV R14, 0x1bc20 ;  /* 0x0001bc20000e7802 */ /* 0x000fce0000000f00 */
[----:B------:R-:W-:Y:S05]  /*1bc10*/  CALL.REL.NOINC `($__internal_0_$__cuda_sm20_rcp_rn_f32_slowpath) ;  /* 0x0000001c007c7944 */ /* 0x000fea0003c00000 */
[----:B------:R-:W-:Y:S01]  /*1bc20*/  IMAD.MOV.U32 R8, RZ, RZ, R0 ;  /* 0x000000ffff087224 */ /* 0x000fe200078e0000 */
[----:B------:R-:W-:Y:S06]  /*1bc30*/  BRA `(.L_x_60) ;  /* 0x0000000000107947 */ /* 0x000fec0003800000 */
.L_x_59:
[----:B------:R-:W1:Y:S02]  /*1bc40*/  MUFU.RCP R3, R6 ;  /* 0x0000000600037308 */ /* 0x000e640000001000 */
[----:B-1----:R-:W-:-:S04]  /*1bc50*/  FFMA R0, R6, R3, -1 ;  /* 0xbf80000006007423 */ /* 0x002fc80000000003 */
[----:B------:R-:W-:-:S04]  /*1bc60*/  FADD.FTZ R0, -R0, -RZ ;  /* 0x800000ff00007221 */ /* 0x000fc80000010100 */
[----:B------:R-:W-:-:S07]  /*1bc70*/  FFMA R8, R3, R0, R3 ;  /* 0x0000000003087223 */ /* 0x000fce0000000003 */
.L_x_60:
[----:B------:R-:W-:Y:S05]  /*1bc80*/  BSYNC B1 ;  /* 0x0000000000017941 */ /* 0x000fea0003800000 */
.L_x_58:
[----:B------:R-:W-:Y:S01]  /*1bc90*/  FSETP.GEU.AND P0, PT, |R6|, 1.175494350822287508e-38, PT ;  /* 0x008000000600780b */ /* 0x000fe20003f0e200 */
[----:B------:R-:W-:-:S12]  /*1bca0*/  ULDC UR4, c[0x0][0x600] ;  /* 0x0001800000047ab9 */ /* 0x000fd80000000800 */
[----:B------:R-:W-:-:S04]  /*1bcb0*/  @!P0 FMUL R6, R6, 16777216 ;  /* 0x4b80000006068820 */ /* 0x000fc80000400000 */
[----:B------:R-:W1:Y:S02]  /*1bcc0*/  MUFU.LG2 R0, R6 ;  /* 0x0000000600007308 */ /* 0x000e640000000c00 */
[----:B-1----:R-:W-:-:S04]  /*1bcd0*/  @!P0 FADD R0, R0, -24 ;  /* 0xc1c0000000008421 */ /* 0x002fc80000000000 */
[----:B------:R-:W-:-:S04]  /*1bce0*/  FMUL R7, R0, 0.69314718246459960938 ;  /* 0x3f31721800077820 */ /* 0x000fc80000400000 */
[----:B------:R-:W-:-:S07]  /*1bcf0*/  FFMA R7, R218, UR4, R7 ;  /* 0x00000004da077c23 */ /* 0x000fce0008000007 */
.L_x_57:
[----:B------:R-:W-:Y:S05]  /*1bd00*/  BSYNC B0 ;  /* 0x0000000000007941 */ /* 0x000fea0003800000 */
.L_x_56:
[C---:B------:R-:W-:Y:S01]  /*1bd10*/  LOP3.LUT P0, R19, R16.reuse, 0x3, RZ, 0xc0, !PT ;  /* 0x0000000310137812 */ /* 0x040fe2000780c0ff */
[----:B------:R-:W-:Y:S01]  /*1bd20*/  ULDC UR4, c[0x0][0x608] ;  /* 0x0001820000047ab9 */ /* 0x000fe20000000800 */
[----:B------:R-:W-:Y:S01]  /*1bd30*/  LOP3.LUT R17, R16, 0x7f, RZ, 0xc0, !PT ;  /* 0x0000007f10117812 */ /* 0x000fe200078ec0ff */
[----:B------:R-:W-:Y:S01]  /*1bd40*/  FMUL R8, R8, UR4 ;  /* 0x0000000408087c20 */ /* 0x000fe20008400000 */
[----:B------:R-:W-:Y:S01]  /*1bd50*/  ULDC.64 UR8, c[0x0][0x208] ;  /* 0x0000820000087ab9 */ /* 0x000fe20000000a00 */
[----:B------:R-:W-:Y:S01]  /*1bd60*/  BSSY B0, `(.L_x_61) ;  /* 0x0000028000007945 */ /* 0x000fe20003800000 */
[----:B------:R-:W-:Y:S01]  /*1bd70*/  SHF.R.U32.HI R18, RZ, 0x5, R17 ;  /* 0x00000005ff127819 */ /* 0x000fe20000011611 */
        /* <DEDUP_REMOVED lines=16> */
[----:B------:R-:W-:Y:S06]  /*1be80*/  @P0 BRA `(.L_x_62) ;  /* 0x0000000000540947 */ /* 0x000fec0003800000 */
[----:B------:R-:W1:Y:S01]  /*1be90*/  S2UR UR4, SR_CTAID.X ;  /* 0x00000000000479c3 */ /* 0x000e620000002500 */
[----:B------:R-:W-:Y:S02]  /*1bea0*/  SHF.R.U32.HI R0, RZ, 0x2, R16 ;  /* 0x00000002ff007819 */ /* 0x000fe40000011610 */
[----:B------:R-:W-:Y:S02]  /*1beb0*/  SHF.L.U32 R3, R18, 0x4, RZ ;  /* 0x0000000412037819 */ /* 0x000fe400000006ff */
[----:B------:R-:W-:-:S04]  /*1bec0*/  LOP3.LUT R0, R0, 0x7, RZ, 0xc0, !PT ;  /* 0x0000000700007812 */ /* 0x000fc800078ec0ff */
[----:B------:R-:W-:Y:S01]  /*1bed0*/  LOP3.LUT R0, R3, 0xfffffff0, R0, 0xe2, !PT ;  /* 0xfffffff003007812 */ /* 0x000fe200078ee200 */
[----:B-1----:R-:W-:-:S03]  /*1bee0*/  USHF.L.U32 UR6, UR4, 0x6, URZ ;  /* 0x0000000604067899 */ /* 0x002fc6000800063f */
[----:B------:R-:W-:Y:S02]  /*1bef0*/  ULDC.64 UR4, c[0x0][0x688] ;  /* 0x0001a20000047ab9 */ /* 0x000fe40000000a00 */
[----:B------:R-:W-:Y:S02]  /*1bf00*/  UIMAD UR4, UR52, UR4, UR6 ;  /* 0x00000004340472a4 */ /* 0x000fe4000f8e0206 */
[----:B------:R-:W-:Y:S02]  /*1bf10*/  LOP3.LUT R3, R0, UR6, RZ, 0xfc, !PT ;  /* 0x0000000600037c12 */ /* 0x000fe4000f8efcff */
[----:B------:R-:W-:-:S03]  /*1bf20*/  UIMAD UR4, UR53, UR5, UR4 ;  /* 0x00000005350472a4 */ /* 0x000fc6000f8e0204 */
[C---:B------:R-:W-:Y:S01]  /*1bf30*/  VIADD R4, R3.reuse, 0x8 ;  /* 0x0000000803047836 */ /* 0x040fe20000000000 */
[----:B------:R-:W-:Y:S02]  /*1bf40*/  ULDC UR5, c[0x0][0x288] ;  /* 0x0000a20000057ab9 */ /* 0x000fe40000000800 */
[----:B------:R-:W-:Y:S02]  /*1bf50*/  ISETP.GE.U32.AND P0, PT, R3, UR5, PT ;  /* 0x0000000503007c0c */ /* 0x000fe4000bf06070 */
[----:B------:R-:W-:Y:S02]  /*1bf60*/  IADD3 R0, P2, R0, UR4, RZ ;  /* 0x0000000400007c10 */ /* 0x000fe4000ff5e0ff */
[----:B------:R-:W-:Y:S01]  /*1bf70*/  ISETP.GE.U32.AND P1, PT, R4, UR5, PT ;  /* 0x0000000504007c0c */ /* 0x000fe2000bf26070 */
[----:B------:R-:W-:Y:S01]  /*1bf80*/  ULDC.64 UR4, c[0x0][0x680] ;  /* 0x0001a00000047ab9 */ /* 0x000fe20000000a00 */
[----:B------:R-:W-:Y:S02]  /*1bf90*/  IADD3.X R3, RZ, RZ, RZ, P2, !PT ;  /* 0x000000ffff037210 */ /* 0x000fe400017fe4ff */
[----:B------:R-:W-:-:S04]  /*1bfa0*/  LEA R4, P2, R0, UR4, 0x2 ;  /* 0x0000000400047c11 */ /* 0x000fc8000f8410ff */
[----:B------:R-:W-:-:S05]  /*1bfb0*/  LEA.HI.X R5, R0, UR5, R3, 0x2, P2 ;  /* 0x0000000500057c11 */ /* 0x000fca00090f1403 */
[----:B------:R1:W-:Y:S04]  /*1bfc0*/  @!P0 STG.E desc[UR8][R4.64], R9 ;  /* 0x0000000904008986 */ /* 0x0003e8000c101908 */
[----:B------:R1:W-:Y:S02]  /*1bfd0*/  @!P1 STG.E desc[UR8][R4.64+0x20], R7 ;  /* 0x0000200704009986 */ /* 0x0003e4000c101908 */
.L_x_62:
[----:B------:R-:W-:Y:S05]  /*1bfe0*/  BSYNC B0 ;  /* 0x0000000000007941 */ /* 0x000fea0003800000 */
.L_x_61:
[----:B------:R-:W-:Y:S01]  /*1bff0*/  ULDC.64 UR4, c[0x0][0x730] ;  /* 0x0001cc0000047ab9 */ /* 0x000fe20000000a00 */
[-C--:B------:R-:W-:Y:S01]  /*1c000*/  FMUL R170, R170, R8.reuse ;  /* 0x00000008aaaa7220 */ /* 0x080fe20000400000 */
[----:B------:R-:W-:Y:S01]  /*1c010*/  ISETP.NE.U32.AND P0, PT, RZ, UR4, PT ;  /* 0x00000004ff007c0c */ /* 0x000fe2000bf05070 */
[-C--:B------:R-:W-:Y:S01]  /*1c020*/  FMUL R66, R171, R8.reuse ;  /* 0x00000008ab427220 */ /* 0x080fe20000400000 */
[-C--:B------:R-:W-:Y:S01]  /*1c030*/  FMUL R174, R174, R8.reuse ;  /* 0x00000008aeae7220 */ /* 0x080fe20000400000 */
[-C--:B------:R-:W-:Y:S01]  /*1c040*/  FMUL R68, R175, R8.reuse ;  /* 0x00000008af447220 */ /* 0x080fe20000400000 */
[----:B------:R-:W-:Y:S01]  /*1c050*/  ISETP.NE.AND.EX P0, PT, RZ, UR5, PT, P0 ;  /* 0x00000005ff007c0c */ /* 0x000fe2000bf05300 */
[-C--:B------:R-:W-:Y:S01]  /*1c060*/  FMUL R162, R162, R8.reuse ;  /* 0x00000008a2a27220 */ /* 0x080fe20000400000 */
[-C--:B------:R-:W-:Y:S01]  /*1c070*/  FMUL R70, R163, R8.reuse ;  /* 0x00000008a3467220 */ /* 0x080fe20000400000 */
[-C--:B------:R-:W-:Y:S01]  /*1c080*/  FMUL R166, R166, R8.reuse ;  /* 0x00000008a6a67220 */ /* 0x080fe20000400000 */
[-C--:B------:R-:W-:Y:S01]  /*1c090*/  FMUL R72, R167, R8.reuse ;  /* 0x00000008a7487220 */ /* 0x080fe20000400000 */
[-C--:B------:R-:W-:Y:S01]  /*1c0a0*/  FMUL R154, R154, R8.reuse ;  /* 0x000000089a9a7220 */ /* 0x080fe20000400000 */
[-C--:B------:R-:W-:Y:S01]  /*1c0b0*/  FMUL R74, R155, R8.reuse ;  /* 0x000000089b4a7220 */ /* 0x080fe20000400000 */
[-C--:B------:R-:W-:Y:S01]  /*1c0c0*/  FMUL R158, R158, R8.reuse ;  /* 0x000000089e9e7220 */ /* 0x080fe20000400000 */
[----:B------:R-:W-:-:S05]  /*1c0d0*/  FMUL R76, R159, R8 ;  /* 0x000000089f4c7220 */ /* 0x000fca0000400000 */
[----:B------:R-:W-:Y:S05]  /*1c0e0*/  @P0 BRA `(.L_x_63) ;  /* 0x0000000000200947 */ /* 0x000fea0003800000 */
[----:B------:R-:W-:Y:S02]  /*1c0f0*/  ULDC.64 UR4, c[0x0][0x728] ;  /* 0x0001ca0000047ab9 */ /* 0x000fe40000000a00 */
[----:B------:R-:W-:-:S04]  /*1c100*/  ISETP.NE.U32.AND P0, PT, RZ, UR4, PT ;  /* 0x00000004ff007c0c */ /* 0x000fc8000bf05070 */
[----:B------:R-:W-:-:S13]  /*1c110*/  ISETP.NE.AND.EX P0, PT, RZ, UR5, PT, P0 ;  /* 0x00000005ff007c0c */ /* 0x000fda000bf05300 */
[----:B------:R-:W-:Y:S05]  /*1c120*/  @!P0 BRA `(.L_x_64) ;  /* 0x00000000000c8947 */ /* 0x000fea0003800000 */
[----:B-1----:R-:W1:Y:S02]  /*1c130*/  LDC.64 R4, c[0x0][0x728] ;  /* 0x0001ca00ff047b82 */ /* 0x002e640000000a00 */
[----:B-1----:R3:W5:Y:S01]  /*1c140*/  LDG.E R4, desc[UR8][R4.64] ;  /* 0x0000000804047981 */ /* 0x002762000c1e1900 */
[----:B------:R-:W-:Y:S05]  /*1c150*/  BRA `(.L_x_63) ;  /* 0x0000000000047947 */ /* 0x000fea0003800000 */
.L_x_64:
[----:B-1----:R-:W2:Y:S02]  /*1c160*/  LDC R4, c[0x0][0x720] ;  /* 0x0001c800ff047b82 */ /* 0x002ea40000000800 */
.L_x_63:
[----:B------:R-:W-:Y:S01]  /*1c170*/  MOV R0, RZ ;  /* 0x000000ff00007202 */ /* 0x000fe20000000f00 */
[----:B--2--5:R-:W-:-:S03]  /*1c180*/  IMAD.MOV.U32 R59, RZ, RZ, R4 ;  /* 0x000000ffff3b7224 */ /* 0x024fc600078e0004 */
[----:B------:R-:W-:-:S13]  /*1c190*/  LOP3.LUT P0, RZ, R0, 0x9f, RZ, 0xc0, !PT ;  /* 0x0000009f00ff7812 */ /* 0x000fda000780c0ff */
[----:B------:R-:W-:Y:S05]  /*1c1a0*/  @!P0 BRA `(.L_x_65) ;  /* 0x0000000000408947 */ /* 0x000fea0003800000 */
[----:B------:R-:W-:Y:S01]  /*1c1b0*/  MOV R0, 0x0 ;  /* 0x0000000000007802 */ /* 0x000fe20000000f00 */
[----:B------:R-:W-:Y:S01]  /*1c1c0*/  ULDC.64 UR4, c[0x4][0x70] ;  /* 0x01001c0000047ab9 */ /* 0x000fe20000000a00 */
[----:B------:R-:W-:Y:S01]  /*1c1d0*/  ULDC.64 UR6, c[0x4][0x8] ;  /* 0x0100020000067ab9 */ /* 0x000fe20000000a00 */
[----:B-1----:R-:W-:Y:S01]  /*1c1e0*/  MOV R4, UR4 ;  /* 0x0000000400047c02 */ /* 0x002fe20008000f00 */
[----:B------:R1:W2:Y:S01]  /*1c1f0*/  LDC.64 R14, c[0x4][R0] ;  /* 0x01000000000e7b82 */ /* 0x0002a20000000a00 */
[----:B---3--:R-:W-:Y:S01]  /*1c200*/  IMAD.U32 R5, RZ, RZ, UR5 ;  /* 0x00000005ff057e24 */ /* 0x008fe2000f8e00ff */
[----:B------:R-:W-:Y:S01]  /*1c210*/  ULDC.64 UR4, c[0x4][0x78] ;  /* 0x01001e0000047ab9 */ /* 0x000fe20000000a00 */
[----:B------:R-:W-:Y:S01]  /*1c220*/  MOV R10, UR6 ;  /* 0x00000006000a7c02 */ /* 0x000fe20008000f00 */
[----:B------:R-:W-:Y:S01]  /*1c230*/  IMAD.U32 R7, RZ, RZ, UR5 ;  /* 0x00000005ff077e24 */ /* 0x000fe2000f8e00ff */
[----:B------:R-:W-:Y:S01]  /*1c240*/  MOV R6, UR4 ;  /* 0x0000000400067c02 */ /* 0x000fe20008000f00 */
[----:B------:R-:W-:Y:S01]  /*1c250*/  IMAD.U32 R11, RZ, RZ, UR7 ;  /* 0x00000007ff0b7e24 */ /* 0x000fe2000f8e00ff */
[----:B------:R-:W-:Y:S01]  /*1c260*/  MOV R8, 0x70 ;  /* 0x0000007000087802 */ /* 0x000fe20000000f00 */
[----:B------:R-:W-:Y:S01]  /*1c270*/  IMAD.MOV.U32 R12, RZ, RZ, 0x1 ;  /* 0x00000001ff0c7424 */ /* 0x000fe200078e00ff */
[----:B-1----:R-:W-:-:S07]  /*1c280*/  MOV R13, RZ ;  /* 0x000000ff000d7202 */ /* 0x002fce0000000f00 */
[----:B------:R-:W-:-:S07]  /*1c290*/  LEPC R20, `(.L_x_65) ;  /* 0x000000001014794e */ /* 0x000fce0000000000 */
[----:B--2---:R-:W-:Y:S05]  /*1c2a0*/  CALL.ABS.NOINC R14 ;  /* 0x000000000e007343 */ /* 0x004fea0003c00000 */
.L_x_65:
[----:B------:R-:W-:-:S13]  /*1c2b0*/  LOP3.LUT P0, RZ, R2, 0x9f, RZ, 0xc0, !PT ;  /* 0x0000009f02ff7812 */ /* 0x000fda000780c0ff */
[----:B------:R-:W-:Y:S05]  /*1c2c0*/  @!P0 BRA `(.L_x_66) ;  /* 0x0000000000408947 */ /* 0x000fea0003800000 */
[----:B------:R-:W-:Y:S01]  /*1c2d0*/  MOV R0, 0x0 ;  /* 0x0000000000007802 */ /* 0x000fe20000000f00 */
[----:B------:R-:W-:Y:S01]  /*1c2e0*/  ULDC.64 UR4, c[0x4][0x70] ;  /* 0x01001c0000047ab9 */ /* 0x000fe20000000a00 */
[----:B------:R-:W-:Y:S01]  /*1c2f0*/  ULDC.64 UR6, c[0x4][0x78] ;  /* 0x01001e0000067ab9 */ /* 0x000fe20000000a00 */
[----:B-1----:R-:W-:Y:S01]  /*1c300*/  IMAD.U32 R4, RZ, RZ, UR4 ;  /* 0x00000004ff047e24 */ /* 0x002fe2000f8e00ff */
[----:B------:R1:W2:Y:S01]  /*1c310*/  LDC.64 R14, c[0x4][R0] ;  /* 0x01000000000e7b82 */ /* 0x0002a20000000a00 */
[----:B---3--:R-:W-:Y:S01]  /*1c320*/  MOV R5, UR5 ;  /* 0x0000000500057c02 */ /* 0x008fe20008000f00 */
[----:B------:R-:W-:Y:S01]  /*1c330*/  ULDC.64 UR4, c[0x4][0x10] ;  /* 0x0100040000047ab9 */ /* 0x000fe20000000a00 */
[----:B------:R-:W-:Y:S01]  /*1c340*/  IMAD.U32 R6, RZ, RZ, UR6 ;  /* 0x00000006ff067e24 */ /* 0x000fe2000f8e00ff */
[----:B------:R-:W-:Y:S01]  /*1c350*/  MOV R7, UR7 ;  /* 0x0000000700077c02 */ /* 0x000fe20008000f00 */
[----:B------:R-:W-:Y:S01]  /*1c360*/  IMAD.U32 R10, RZ, RZ, UR4 ;  /* 0x00000004ff0a7e24 */ /* 0x000fe2000f8e00ff */
[----:B------:R-:W-:Y:S01]  /*1c370*/  MOV R11, UR5 ;  /* 0x00000005000b7c02 */ /* 0x000fe20008000f00 */
[----:B------:R-:W-:Y:S01]  /*1c380*/  IMAD.MOV.U32 R8, RZ, RZ, 0x70 ;  /* 0x00000070ff087424 */ /* 0x000fe200078e00ff */
[----:B------:R-:W-:Y:S01]  /*1c390*/  MOV R12, 0x1 ;  /* 0x00000001000c7802 */ /* 0x000fe20000000f00 */
[----:B-1----:R-:W-:-:S07]  /*1c3a0*/  IMAD.MOV.U32 R13, RZ, RZ, RZ ;  /* 0x000000ffff0d7224 */ /* 0x002fce00078e00ff */
[----:B------:R-:W-:-:S07]  /*1c3b0*/  LEPC R20, `(.L_x_66) ;  /* 0x000000001014794e */ /* 0x000fce0000000000 */
[----:B--2---:R-:W-:Y:S05]  /*1c3c0*/  CALL.ABS.NOINC R14 ;  /* 0x000000000e007343 */ /* 0x004fea0003c00000 */
.L_x_66:
[----:B------:R-:W-:Y:S01]  /*1c3d0*/  ULDC.64 UR4, c[0x0][0x730] ;  /* 0x0001cc0000047ab9 */ /* 0x000fe20000000a00 */
[----:B------:R-:W-:Y:S01]  /*1c3e0*/  SHF.L.U32 R0, R16, 0x4, RZ ;  /* 0x0000000410007819 */ /* 0x000fe200000006ff */
[----:B------:R-:W-:Y:S01]  /*1c3f0*/  IMAD R19, R18, 0x10, R19 ;  /* 0x0000001012137824 */ /* 0x000fe200078e0213 */
[----:B------:R-:W-:Y:S02]  /*1c400*/  ISETP.NE.U32.AND P0, PT, RZ, UR4, PT ;  /* 0x00000004ff007c0c */ /* 0x000fe4000bf05070 */
[----:B------:R-:W-:Y:S02]  /*1c410*/  SHF.R.U32.HI R3, RZ, 0x1, R16 ;  /* 0x00000001ff037819 */ /* 0x000fe40000011610 */
[----:B------:R-:W-:Y:S02]  /*1c420*/  ISETP.NE.AND.EX P0, PT, RZ, UR5, PT, P0 ;  /* 0x00000005ff007c0c */ /* 0x000fe4000bf05300 */
[----:B-1----:R-:W-:Y:S02]  /*1c430*/  LOP3.LUT R4, R0, 0x40, RZ, 0xc0, !PT ;  /* 0x0000004000047812 */ /* 0x002fe400078ec0ff */
[----:B------:R-:W-:-:S02]  /*1c440*/  IADD3 R17, R17, 0x1f, RZ ;  /* 0x0000001f11117810 */ /* 0x000fc40007ffe0ff */
[----:B------:R-:W-:Y:S02]  /*1c450*/  LOP3.LUT R0, R0, 0x80, RZ, 0xc0, !PT ;  /* 0x0000008000007812 */ /* 0x000fe400078ec0ff */
[----:B------:R-:W-:Y:S02]  /*1c460*/  LOP3.LUT R3, R4, 0x8, R3, 0xf8, !PT ;  /* 0x0000000804037812 */ /* 0x000fe400078ef803 */
[----:B------:R-:W-:Y:S01]  /*1c470*/  SHF.L.U32 R16, R16, 0x1, RZ ;  /* 0x0000000110107819 */ /* 0x000fe200000006ff */
[----:B------:R-:W-:Y:S02]  /*1c480*/  IMAD.U32 R0, R19, 0x10, R0 ;  /* 0x0000001013007824 */ /* 0x000fe400078e0000 */
[----:B------:R-:W1:Y:S01]  /*1c490*/  @P0 LDC R59, c[0x0][0x720] ;  /* 0x0001c800ff3b0b82 */ /* 0x000e620000000800 */
[----:B------:R-:W-:Y:S02]  /*1c4a0*/  ISETP.GT.U32.AND P0, PT, R17, 0x3e, PT ;  /* 0x0000003e1100780c */ /* 0x000fe40003f04070 */
[----:B------:R-:W-:-:S05]  /*1c4b0*/  LOP3.LUT R3, R3, 0x8, R16, 0x78, !PT ;  /* 0x0000000803037812 */ /* 0x000fca00078e7810 */
[----:B------:R-:W-:Y:S02]  /*1c4c0*/  IMAD.IADD R11, R0, 0x1, R3 ;  /* 0x00000001000b7824 */ /* 0x000fe400078e0203 */
[-C--:B-1----:R-:W-:Y:S01]  /*1c4d0*/  FMUL R0, R200, R59.reuse ;  /* 0x0000003bc8007220 */ /* 0x082fe20000400000 */
[-C--:B------:R-:W-:Y:S01]  /*1c4e0*/  FMUL R3, R22, R59.reuse ;  /* 0x0000003b16037220 */ /* 0x080fe20000400000 */
[-C--:B------:R-:W-:Y:S01]  /*1c4f0*/  FMUL R4, R202, R59.reuse ;  /* 0x0000003bca047220 */ /* 0x080fe20000400000 */
[-C--:B---3--:R-:W-:Y:S01]  /*1c500*/  FMUL R5, R44, R59.reuse ;  /* 0x0000003b2c057220 */ /* 0x088fe20000400000 */
        /* <DEDUP_REMOVED lines=52> */
[----:B------:R-:W-:-:S02]  /*1c850*/  F2FP.F16.F32.PACK_AB R60, R3, R0 ;  /* 0x00000000033c723e */ /* 0x000fc400000000ff */
[----:B------:R-:W-:Y:S02]  /*1c860*/  F2FP.F16.F32.PACK_AB R61, R5, R4 ;  /* 0x00000004053d723e */ /* 0x000fe400000000ff */
[----:B------:R-:W-:Y:S02]  /*1c870*/  F2FP.F16.F32.PACK_AB R62, R7, R6 ;  /* 0x00000006073e723e */ /* 0x000fe400000000ff */
[----:B------:R-:W-:Y:S01]  /*1c880*/  F2FP.F16.F32.PACK_AB R63, R9, R8 ;  /* 0x00000008093f723e */ /* 0x000fe200000000ff */
[----:B------:R-:W-:Y:S06]  /*1c890*/  @P0 BRA `(.L_x_67) ;  /* 0x0000000000040947 */ /* 0x000fec0003800000 */
[----:B------:R-:W-:-:S04]  /*1c8a0*/  DEPBAR.LE SB0, 0x1 ;  /* 0x000080400000791a */ /* 0x000fc80000000000 */
.L_x_67:
[----:B------:R-:W-:Y:S05]  /*1c8b0*/  WARPSYNC.ALL ;  /* 0x0000000000007948 */ /* 0x000fea0003800000 */
[----:B------:R-:W-:Y:S01]  /*1c8c0*/  BAR.SYNC.DEFER_BLOCKING 0x1, 0x80 ;  /* 0x0042000000007b1d */ /* 0x000fe20000010000 */
[----:B------:R-:W-:Y:S02]  /*1c8d0*/  LEA R11, R11, R2, 0x1 ;  /* 0x000000020b0b7211 */ /* 0x000fe400078e08ff */
[----:B------:R-:W-:Y:S02]  /*1c8e0*/  F2FP.F16.F32.PACK_AB R4, R10, R13 ;  /* 0x0000000d0a04723e */ /* 0x000fe400000000ff */
[----:B------:R-:W-:Y:S01]  /*1c8f0*/  F2FP.F16.F32.PACK_AB R5, R12, R15 ;  /* 0x0000000f0c05723e */ /* 0x000fe200000000ff */
[----:B------:R-:W-:Y:S01]  /*1c900*/  BSSY B0, `(.L_x_68) ;  /* 0x0000018000007945 */ /* 0x000fe20003800000 */
[----:B------:R-:W-:-:S02]  /*1c910*/  F2FP.F16.F32.PACK_AB R6, R14, R17 ;  /* 0x000000110e06723e */ /* 0x000fc400000000ff */
[----:B------:R-:W-:Y:S01]  /*1c920*/  F2FP.F16.F32.PACK_AB R7, R16, R19 ;  /* 0x000000131007723e */ /* 0x000fe200000000ff */
[----:B------:R1:W-:Y:S01]  /*1c930*/  STSM.16.M88.4 [R11], R60 ;  /* 0x0000003c0b007844 */ /* 0x0003e20000000200 */
[----:B------:R-:W-:Y:S01]  /*1c940*/  @!PT LDS RZ, [RZ] ;  /* 0x00000000fffff984 */ /* 0x000fe20000000800 */
[----:B------:R-:W-:Y:S01]  /*1c950*/  @!PT LDS RZ, [RZ] ;  /* 0x00000000fffff984 */ /* 0x000fe20000000800 */
[----:B------:R-:W-:Y:S01]  /*1c960*/  @!PT LDS RZ, [RZ] ;  /* 0x00000000fffff984 */ /* 0x000fe20000000800 */
[----:B------:R-:W-:Y:S01]  /*1c970*/  @!PT LDS RZ, [RZ] ;  /* 0x00000000fffff984 */ /* 0x000fe20000000800 */
[----:B------:R2:W-:Y:S06]  /*1c980*/  MEMBAR.ALL.CTA ;  /* 0x0000000000007992 */ /* 0x0005ec0000008000 */
[----:B--2---:R-:W2:Y:S02]  /*1c990*/  FENCE.VIEW.ASYNC.S ;  /* 0x00000000000073c6 */ /* 0x004ea40000000000 */
[----:B--2---:R-:W-:Y:S06]  /*1c9a0*/  BAR.SYNC.DEFER_BLOCKING 0x1, 0x80 ;  /* 0x0042000000007b1d */ /* 0x004fec0000010000 */
[----:B------:R-:W-:Y:S05]  /*1c9b0*/  @P0 BRA `(.L_x_69) ;  /* 0x0000000000300947 */ /* 0x000fea0003800000 */
[----:B------:R-:W2:Y:S01]  /*1c9c0*/  S2UR UR10, SR_CTAID.X ;  /* 0x00000000000a79c3 */ /* 0x000ea20000002500 */
[----:B------:R-:W-:Y:S01]  /*1c9d0*/  ULDC.64 UR4, c[0x0][0x198] ;  /* 0x0000660000047ab9 */ /* 0x000fe20000000a00 */
[----:B------:R-:W-:Y:S01]  /*1c9e0*/  R2UR UR8, R2 ;  /* 0x00000000020872ca */ /* 0x000fe200000e0000 */
[----:B------:R-:W-:Y:S01]  /*1c9f0*/  UIADD3 UR4, UP0, UR4, 0x670, URZ ;  /* 0x0000067004047890 */ /* 0x000fe2000ff1e03f */
[----:B------:R-:W-:Y:S01]  /*1ca00*/  UMOV UR9, URZ ;  /* 0x0000003f00097c82 */ /* 0x000fe20008000000 */
[----:B------:R-:W-:Y:S02]  /*1ca10*/  UMOV UR11, UR52 ;  /* 0x00000034000b7c82 */ /* 0x000fe40008000000 */
[----:B------:R-:W-:Y:S01]  /*1ca20*/  UIADD3.X UR5, URZ, UR5, URZ, UP0, !UPT ;  /* 0x000000053f057290 */ /* 0x000fe200087fe43f */
[----:B------:R-:W-:Y:S01]  /*1ca30*/  UMOV UR12, UR53 ;  /* 0x00000035000c7c82 */ /* 0x000fe20008000000 */
[----:B--2---:R-:W-:-:S09]  /*1ca40*/  USHF.L.U32 UR10, UR10, 0x6, URZ ;  /* 0x000000060a0a7899 */ /* 0x004fd2000800063f */
[----:B------:R2:W-:Y:S01]  /*1ca50*/  UTMASTG.4D [UR8], [UR4] ;  /* 0x00000008040073b5 */ /* 0x0005e20008018000 */
[----:B------:R0:W-:Y:S01]  /*1ca60*/  UTMACMDFLUSH ;  /* 0x00000000000079b7 */ /* 0x0001e20000000000 */
[----:B--2---:R-:W-:-:S04]  /*1ca70*/  DEPBAR.LE SB0, 0x1 ;  /* 0x000080400000791a */ /* 0x004fc80000000000 */
.L_x_69:
[----:B------:R-:W-:Y:S05]  /*1ca80*/  BSYNC B0 ;  /* 0x0000000000007941 */ /* 0x000fea0003800000 */
.L_x_68:
[----:B------:R-:W-:Y:S01]  /*1ca90*/  BAR.SYNC.DEFER_BLOCKING 0x1, 0x80 ;  /* 0x0042000000007b1d */ /* 0x000fe20000010000 */
[----:B------:R-:W-:Y:S02]  /*1caa0*/  F2FP.F16.F32.PACK_AB R12, R18, R21 ;  /* 0x00000015120c723e */ /* 0x000fe400000000ff */
[----:B------:R-:W-:Y:S02]  /*1cab0*/  F2FP.F16.F32.PACK_AB R13, R20, R23 ;  /* 0x00000017140d723e */ /* 0x000fe400000000ff */
[----:B------:R-:W-:Y:S01]  /*1cac0*/  F2FP.F16.F32.PACK_AB R14, R22, R25 ;  /* 0x00000019160e723e */ /* 0x000fe200000000ff */
[----:B------:R-:W-:Y:S01]  /*1cad0*/  BSSY B0, `(.L_x_70) ;  /* 0x0000018000007945 */ /* 0x000fe20003800000 */
[----:B------:R-:W-:Y:S01]  /*1cae0*/  F2FP.F16.F32.PACK_AB R15, R24, R27 ;  /* 0x0000001b180f723e */ /* 0x000fe200000000ff */
[----:B------:R2:W-:Y:S01]  /*1caf0*/  STSM.16.M88.4 [R11+0x800], R4 ;  /* 0x000800040b007844 */ /* 0x0005e20000000200 */
[----:B------:R-:W-:Y:S01]  /*1cb00*/  @!PT LDS RZ, [RZ] ;  /* 0x00000000fffff984 */ /* 0x000fe20000000800 */
[----:B------:R-:W-:Y:S01]  /*1cb10*/  @!PT LDS RZ, [RZ] ;  /* 0x00000000fffff984 */ /* 0x000fe20000000800 */
[----:B------:R-:W-:Y:S01]  /*1cb20*/  @!PT LDS RZ, [RZ] ;  /* 0x00000000fffff984 */ /* 0x000fe20000000800 */
[----:B------:R-:W-:Y:S01]  /*1cb30*/  @!PT LDS RZ, [RZ] ;  /* 0x00000000fffff984 */ /* 0x000fe20000000800 */
[----:B------:R3:W-:Y:S06]  /*1cb40*/  MEMBAR.ALL.CTA ;  /* 0x0000000000007992 */ /* 0x0007ec0000008000 */
[----:B---3--:R-:W3:Y:S02]  /*1cb50*/  FENCE.VIEW.ASYNC.S ;  /* 0x00000000000073c6 */ /* 0x008ee40000000000 */
[----:B---3--:R-:W-:Y:S06]  /*1cb60*/  BAR.SYNC.DEFER_BLOCKING 0x1, 0x80 ;  /* 0x0042000000007b1d */ /* 0x008fec0000010000 */
[----:B------:R-:W-:Y:S05]  /*1cb70*/  @P0 BRA `(.L_x_71) ;  /* 0x0000000000340947 */ /* 0x000fea0003800000 */
[----:B------:R-:W3:Y:S01]  /*1cb80*/  S2UR UR10, SR_CTAID.X ;  /* 0x00000000000a79c3 */ /* 0x000ee20000002500 */
[----:B------:R-:W-:Y:S01]  /*1cb90*/  R2UR UR8, R2 ;  /* 0x00000000020872ca */ /* 0x000fe200000e0000 */
[----:B------:R-:W-:Y:S01]  /*1cba0*/  ULDC.64 UR4, c[0x0][0x198] ;  /* 0x0000660000047ab9 */ /* 0x000fe20000000a00 */
[----:B------:R-:W-:Y:S01]  /*1cbb0*/  UMOV UR9, 0x10 ;  /* 0x0000001000097882 */ /* 0x000fe20000000000 */
[----:B------:R-:W-:Y:S01]  /*1cbc0*/  UIADD3 UR4, UP0, UR4, 0x670, URZ ;  /* 0x0000067004047890 */ /* 0x000fe2000ff1e03f */
[----:B------:R-:W-:Y:S01]  /*1cbd0*/  UMOV UR11, UR52 ;  /* 0x00000034000b7c82 */ /* 0x000fe20008000000 */
[----:B------:R-:W-:Y:S02]  /*1cbe0*/  UMOV UR12, UR53 ;  /* 0x00000035000c7c82 */ /* 0x000fe40008000000 */
[----:B------:R-:W-:-:S06]  /*1cbf0*/  UIADD3.X UR5, URZ, UR5, URZ, UP0, !UPT ;  /* 0x000000053f057290 */ /* 0x000fcc00087fe43f */
[----:B------:R-:W-:Y:S02]  /*1cc00*/  UIADD3 UR8, UR8, 0x800, URZ ;  /* 0x0000080008087890 */ /* 0x000fe4000fffe03f */
[----:B---3--:R-:W-:-:S09]  /*1cc10*/  USHF.L.U32 UR10, UR10, 0x6, URZ ;  /* 0x000000060a0a7899 */ /* 0x008fd2000800063f */
[----:B------:R3:W-:Y:S01]  /*1cc20*/  UTMASTG.4D [UR8], [UR4] ;  /* 0x00000008040073b5 */ /* 0x0007e20008018000 */
[----:B------:R0:W-:Y:S01]  /*1cc30*/  UTMACMDFLUSH ;  /* 0x00000000000079b7 */ /* 0x0001e20000000000 */
[----:B---3--:R-:W-:-:S04]  /*1cc40*/  DEPBAR.LE SB0, 0x1 ;  /* 0x000080400000791a */ /* 0x008fc80000000000 */
.L_x_71:
[----:B------:R-:W-:Y:S05]  /*1cc50*/  BSYNC B0 ;  /* 0x0000000000007941 */ /* 0x000fea0003800000 */
.L_x_70:
[----:B------:R-:W-:Y:S01]  /*1cc60*/  BAR.SYNC.DEFER_BLOCKING 0x1, 0x80 ;  /* 0x0042000000007b1d */ /* 0x000fe20000010000 */
[----:B--2---:R-:W-:Y:S02]  /*1cc70*/  F2FP.F16.F32.PACK_AB R4, R26, R29 ;  /* 0x0000001d1a04723e */ /* 0x004fe400000000ff */
[----:B------:R-:W-:Y:S02]  /*1cc80*/  F2FP.F16.F32.PACK_AB R5, R28, R31 ;  /* 0x0000001f1c05723e */ /* 0x000fe400000000ff */
[----:B------:R-:W-:Y:S01]  /*1cc90*/  F2FP.F16.F32.PACK_AB R6, R30, R33 ;  /* 0x000000211e06723e */ /* 0x000fe200000000ff */
[----:B------:R-:W-:Y:S01]  /*1cca0*/  BSSY B0, `(.L_x_72) ;  /* 0x0000017000007945 */ /* 0x000fe20003800000 */
[----:B------:R-:W-:Y:S01]  /*1ccb0*/  F2FP.F16.F32.PACK_AB R7, R32, R35 ;  /* 0x000000232007723e */ /* 0x000fe200000000ff */
[----:B------:R2:W-:Y:S01]  /*1ccc0*/  STSM.16.M88.4 [R11], R12 ;  /* 0x0000000c0b007844 */ /* 0x0005e20000000200 */
        /* <DEDUP_REMOVED lines=9> */
[----:B------:R-:W-:Y:S01]  /*1cd60*/  ULDC.64 UR4, c[0x0][0x198] ;  /* 0x0000660000047ab9 */ /* 0x000fe20000000a00 */
[----:B------:R-:W-:Y:S01]  /*1cd70*/  R2UR UR8, R2 ;  /* 0x00000000020872ca */ /* 0x000fe200000e0000 */
[----:B------:R-:W-:Y:S01]  /*1cd80*/  UIADD3 UR4, UP0, UR4, 0x670, URZ ;  /* 0x0000067004047890 */ /* 0x000fe2000ff1e03f */
[----:B------:R-:W-:Y:S01]  /*1cd90*/  UMOV UR9, 0x20 ;  /* 0x0000002000097882 */ /* 0x000fe20000000000 */
[----:B------:R-:W-:Y:S02]  /*1cda0*/  UMOV UR11, UR52 ;  /* 0x00000034000b7c82 */ /* 0x000fe40008000000 */
[----:B------:R-:W-:Y:S01]  /*1cdb0*/  UIADD3.X UR5, URZ, UR5, URZ, UP0, !UPT ;  /* 0x000000053f057290 */ /* 0x000fe200087fe43f */
[----:B------:R-:W-:Y:S01]  /*1cdc0*/  UMOV UR12, UR53 ;  /* 0x00000035000c7c82 */ /* 0x000fe20008000000 */
[----:B---3--:R-:W-:-:S09]  /*1cdd0*/  USHF.L.U32 UR10, UR10, 0x6, URZ ;  /* 0x000000060a0a7899 */ /* 0x008fd2000800063f */
[----:B------:R3:W-:Y:S01]  /*1cde0*/  UTMASTG.4D [UR8], [UR4] ;  /* 0x00000008040073b5 */ /* 0x0007e20008018000 */
[----:B------:R0:W-:Y:S01]  /*1cdf0*/  UTMACMDFLUSH ;  /* 0x00000000000079b7 */ /* 0x0001e20000000000 */
[----:B---3--:R-:W-:-:S04]  /*1ce00*/  DEPBAR.LE SB0, 0x1 ;  /* 0x000080400000791a */ /* 0x008fc80000000000 */
.L_x_73:
[----:B------:R-:W-:Y:S05]  /*1ce10*/  BSYNC B0 ;  /* 0x0000000000007941 */ /* 0x000fea0003800000 */
.L_x_72:
[----:B------:R-:W-:Y:S01]  /*1ce20*/  BAR.SYNC.DEFER_BLOCKING 0x1, 0x80 ;  /* 0x0042000000007b1d */ /* 0x000fe20000010000 */
[----:B--2---:R-:W-:Y:S02]  /*1ce30*/  F2FP.F16.F32.PACK_AB R12, R34, R37 ;  /* 0x00000025220c723e */ /* 0x004fe400000000ff */
        /* <DEDUP_REMOVED lines=26> */
.L_x_75:
[----:B------:R-:W-:Y:S05]  /*1cfe0*/  BSYNC B0 ;  /* 0x0000000000007941 */ /* 0x000fea0003800000 */
.L_x_74:
        /* <DEDUP_REMOVED lines=27> */
.L_x_77:
[----:B------:R-:W-:Y:S05]  /*1d1a0*/  BSYNC B0 ;  /* 0x0000000000007941 */ /* 0x000fea0003800000 */
.L_x_76:
        /* <DEDUP_REMOVED lines=28> */
.L_x_79:
[----:B------:R-:W-:Y:S05]  /*1d370*/  BSYNC B0 ;  /* 0x0000000000007941 */ /* 0x000fea0003800000 */
.L_x_78:
[----:B------:R-:W-:Y:S06]  /*1d380*/  BAR.SYNC.DEFER_BLOCKING 0x1, 0x80 ;  /* 0x0042000000007b1d */ /* 0x000fec0000010000 */
[----:B------:R-:W-:Y:S01]  /*1d390*/  BSSY B0, `(.L_x_80) ;  /* 0x0000015000007945 */ /* 0x000fe20003800000 */
[----:B------:R3:W-:Y:S01]  /*1d3a0*/  STSM.16.M88.4 [R11], R12 ;  /* 0x0000000c0b007844 */ /* 0x0007e20000000200 */
[----:B------:R-:W-:Y:S01]  /*1d3b0*/  @!PT LDS RZ, [RZ] ;  /* 0x00000000fffff984 */ /* 0x000fe20000000800 */
[----:B------:R-:W-:Y:S01]  /*1d3c0*/  @!PT LDS RZ, [RZ] ;  /* 0x00000000fffff984 */ /* 0x000fe20000000800 */
[----:B------:R-:W-:Y:S01]  /*1d3d0*/  @!PT LDS RZ, [RZ] ;  /* 0x00000000fffff984 */ /* 0x000fe20000000800 */
[----:B------:R-:W-:Y:S01]  /*1d3e0*/  @!PT LDS RZ, [RZ] ;  /* 0x00000000fffff984 */ /* 0x000fe20000000800 */
[----:B------:R4:W-:Y:S06]  /*1d3f0*/  MEMBAR.ALL.CTA ;  /* 0x0000000000007992 */ /* 0x0009ec0000008000 */
[----:B----4-:R-:W4:Y:S02]  /*1d400*/  FENCE.VIEW.ASYNC.S ;  /* 0x00000000000073c6 */ /* 0x010f240000000000 */
[----:B----4-:R-:W-:Y:S06]  /*1d410*/  BAR.SYNC.DEFER_BLOCKING 0x1, 0x80 ;  /* 0x0042000000007b1d */ /* 0x010fec0000010000 */
[----:B------:R-:W-:Y:S05]  /*1d420*/  @P0 BRA `(.L_x_81) ;  /* 0x00000000002c0947 */ /* 0x000fea0003800000 */
[----:B------:R-:W4:Y:S01]  /*1d430*/  S2UR UR10, SR_CTAID.X ;  /* 0x00000000000a79c3 */ /* 0x000f220000002500 */
[----:B------:R-:W-:Y:S01]  /*1d440*/  ULDC.64 UR4, c[0x0][0x198] ;  /* 0x0000660000047ab9 */ /* 0x000fe20000000a00 */
[----:B------:R-:W-:Y:S01]  /*1d450*/  R2UR UR8, R2 ;  /* 0x00000000020872ca */ /* 0x000fe200000e0000 */
[----:B------:R-:W-:Y:S01]  /*1d460*/  UIADD3 UR4, UP0, UR4, 0x670, URZ ;  /* 0x0000067004047890 */ /* 0x000fe2000ff1e03f */
[----:B------:R-:W-:Y:S01]  /*1d470*/  UMOV UR9, 0x60 ;  /* 0x0000006000097882 */ /* 0x000fe20000000000 */
[----:B------:R-:W-:Y:S02]  /*1d480*/  UMOV UR11, UR52 ;  /* 0x00000034000b7c82 */ /* 0x000fe40008000000 */
[----:B------:R-:W-:Y:S01]  /*1d490*/  UIADD3.X UR5, URZ, UR5, URZ, UP0, !UPT ;  /* 0x000000053f057290 */ /* 0x000fe200087fe43f */
[----:B------:R-:W-:Y:S01]  /*1d4a0*/  UMOV UR12, UR53 ;  /* 0x00000035000c7c82 */ /* 0x000fe20008000000 */
[----:B----4-:R-:W-:-:S09]  /*1d4b0*/  USHF.L.U32 UR10, UR10, 0x6, URZ ;  /* 0x000000060a0a7899 */ /* 0x010fd2000800063f */
[----:B------:R4:W-:Y:S02]  /*1d4c0*/  UTMASTG.4D [UR8], [UR4] ;  /* 0x00000008040073b5 */ /* 0x0009e40008018000 */
[----:B----4-:R0:W-:Y:S02]  /*1d4d0*/  UTMACMDFLUSH ;  /* 0x00000000000079b7 */ /* 0x0101e40000000000 */
.L_x_81:
[----:B------:R-:W-:Y:S05]  /*1d4e0*/  BSYNC B0 ;  /* 0x0000000000007941 */ /* 0x000fea0003800000 */
.L_x_80:
[----:B------:R-:W-:-:S04]  /*1d4f0*/  DEPBAR.LE SB0, 0x0 ;  /* 0x000080000000791a */ /* 0x000fc80000000000 */
[----:B------:R-:W-:Y:S05]  /*1d500*/  EXIT ;  /* 0x000000000000794d */ /* 0x000fea0003800000 */
.L_x_7:
[----:B-1----:R1:W2:Y:S02]  /*1d510*/  SYNCS.PHASECHK.TRANS64.TRYWAIT P2, [R3+URZ+0x3b848], R2 ;  /* 0x03b84802030075a7 */ /* 0x0022a4000804017f */
[----:B--2---:R-:W-:Y:S05]  /*1d520*/  @!P2 NANOSLEEP.SYNCS 0x989680 ;  /* 0x009896800000a95d */ /* 0x004fea0003900000 */
[----:B------:R-:W2:Y:S02]  /*1d530*/  @!P2 SYNCS.PHASECHK.TRANS64 P2, [R3+URZ+0x3b848], R2 ;  /* 0x03b848020300a5a7 */ /* 0x000ea4000804007f */
[----:B--2---:R-:W-:Y:S05]  /*1d540*/  @!P2 BRA `(.L_x_7) ;  /* 0xfffffffc00f0a947 */ /* 0x004fea000383ffff */
[----:B------:R-:W-:Y:S05]  /*1d550*/  BRA `(.L_x_82) ;  /* 0xfffffe30006c7947 */ /* 0x000fea000383ffff */
.L_x_12:
[----:B-1----:R1:W2:Y:S02]  /*1d560*/  SYNCS.PHASECHK.TRANS64.TRYWAIT P1, [R3+URZ+0x3b820], R2 ;  /* 0x03b82002030075a7 */ /* 0x0022a4000802017f */
[----:B--2---:R-:W-:Y:S05]  /*1d570*/  @!P1 NANOSLEEP.SYNCS 0x989680 ;  /* 0x009896800000995d */ /* 0x004fea0003900000 */
[----:B------:R-:W2:Y:S02]  /*1d580*/  @!P1 SYNCS.PHASECHK.TRANS64 P1, [R3+URZ+0x3b820], R2 ;  /* 0x03b82002030095a7 */ /* 0x000ea4000802007f */
[----:B--2---:R-:W-:Y:S05]  /*1d590*/  @!P1 BRA `(.L_x_12) ;  /* 0xfffffffc00f09947 */ /* 0x004fea000383ffff */
[----:B------:R-:W-:Y:S05]  /*1d5a0*/  BRA `(.L_x_83) ;  /* 0xfffffe34009c7947 */ /* 0x000fea000383ffff */
.L_x_14:
[----:B-1----:R1:W2:Y:S02]  /*1d5b0*/  SYNCS.PHASECHK.TRANS64.TRYWAIT P1, [R2+URZ+0x3b820], R3 ;  /* 0x03b82003020075a7 */ /* 0x0022a4000802017f */
[----:B--2---:R-:W-:Y:S05]  /*1d5c0*/  @!P1 NANOSLEEP.SYNCS 0x989680 ;  /* 0x009896800000995d */ /* 0x004fea0003900000 */
[----:B------:R-:W2:Y:S02]  /*1d5d0*/  @!P1 SYNCS.PHASECHK.TRANS64 P1, [R2+URZ+0x3b820], R3 ;  /* 0x03b82003020095a7 */ /* 0x000ea4000802007f */
[----:B--2---:R-:W-:Y:S05]  /*1d5e0*/  @!P1 BRA `(.L_x_14) ;  /* 0xfffffffc00f09947 */ /* 0x004fea000383ffff */
[----:B------:R-:W-:Y:S05]  /*1d5f0*/  BRA `(.L_x_84) ;  /* 0xfffffe3800647947 */ /* 0x000fea000383ffff */
.L_x_17:
[----:B-1----:R1:W2:Y:S02]  /*1d600*/  SYNCS.PHASECHK.TRANS64.TRYWAIT P1, [R3+URZ+0x3b820], R4 ;  /* 0x03b82004030075a7 */ /* 0x0022a4000802017f */
[----:B--2---:R-:W-:Y:S05]  /*1d610*/  @!P1 NANOSLEEP.SYNCS 0x989680 ;  /* 0x009896800000995d */ /* 0x004fea0003900000 */
[----:B------:R-:W2:Y:S02]  /*1d620*/  @!P1 SYNCS.PHASECHK.TRANS64 P1, [R3+URZ+0x3b820], R4 ;  /* 0x03b82004030095a7 */ /* 0x000ea4000802007f */
[----:B--2---:R-:W-:Y:S05]  /*1d630*/  @!P1 BRA `(.L_x_17) ;  /* 0xfffffffc00f09947 */ /* 0x004fea000383ffff */
[----:B------:R-:W-:Y:S05]  /*1d640*/  BRA `(.L_x_85) ;  /* 0xfffffe3c00707947 */ /* 0x000fea000383ffff */
.L_x_19:
[----:B-1----:R1:W2:Y:S02]  /*1d650*/  SYNCS.PHASECHK.TRANS64.TRYWAIT P1, [R3+URZ+0x3b820], R2 ;  /* 0x03b82002030075a7 */ /* 0x0022a4000802017f */
[----:B--2---:R-:W-:Y:S05]  /*1d660*/  @!P1 NANOSLEEP.SYNCS 0x989680 ;  /* 0x009896800000995d */ /* 0x004fea0003900000 */
[----:B------:R-:W2:Y:S02]  /*1d670*/  @!P1 SYNCS.PHASECHK.TRANS64 P1, [R3+URZ+0x3b820], R2 ;  /* 0x03b82002030095a7 */ /* 0x000ea4000802007f */
[----:B--2---:R-:W-:Y:S05]  /*1d680*/  @!P1 BRA `(.L_x_19) ;  /* 0xfffffffc00f09947 */ /* 0x004fea000383ffff */
[----:B------:R-:W-:Y:S05]  /*1d690*/  BRA `(.L_x_86) ;  /* 0xfffffe4000687947 */ /* 0x000fea000383ffff */
.L_x_21:
[----:B-1----:R1:W2:Y:S02]  /*1d6a0*/  SYNCS.PHASECHK.TRANS64.TRYWAIT P1, [R2+URZ+0x3b840], R153 ;  /* 0x03b84099020075a7 */ /* 0x0022a4000802017f */
[----:B--2---:R-:W-:Y:S05]  /*1d6b0*/  @!P1 NANOSLEEP.SYNCS 0x989680 ;  /* 0x009896800000995d */ /* 0x004fea0003900000 */
[----:B------:R-:W2:Y:S02]  /*1d6c0*/  @!P1 SYNCS.PHASECHK.TRANS64 P1, [R2+URZ+0x3b840], R153 ;  /* 0x03b84099020095a7 */ /* 0x000ea4000802007f */
[----:B--2---:R-:W-:Y:S05]  /*1d6d0*/  @!P1 BRA `(.L_x_21) ;  /* 0xfffffffc00f09947 */ /* 0x004fea000383ffff */
[----:B------:R-:W-:Y:S05]  /*1d6e0*/  BRA `(.L_x_87) ;  /* 0xfffffe4400787947 */ /* 0x000fea000383ffff */
.L_x_22:
[----:B--2---:R2:W3:Y:S02]  /*1d6f0*/  SYNCS.PHASECHK.TRANS64.TRYWAIT P1, [R2+URZ+0x3b800], R153 ;  /* 0x03b80099020075a7 */ /* 0x0044e4000802017f */
[----:B---3--:R-:W-:Y:S05]  /*1d700*/  @!P1 NANOSLEEP.SYNCS 0x989680 ;  /* 0x009896800000995d */ /* 0x008fea0003900000 */
[----:B------:R-:W3:Y:S02]  /*1d710*/  @!P1 SYNCS.PHASECHK.TRANS64 P1, [R2+URZ+0x3b800], R153 ;  /* 0x03b80099020095a7 */ /* 0x000ee4000802007f */
[----:B---3--:R-:W-:Y:S05]  /*1d720*/  @!P1 BRA `(.L_x_22) ;  /* 0xfffffffc00f09947 */ /* 0x008fea000383ffff */
[----:B------:R-:W-:Y:S05]  /*1d730*/  BRA `(.L_x_88) ;  /* 0xfffffe4400847947 */ /* 0x000fea000383ffff */
.L_x_23:
[----:B---3--:R3:W1:Y:S02]  /*1d740*/  SYNCS.PHASECHK.TRANS64.TRYWAIT P6, [R2+URZ+0x3b808], R153 ;  /* 0x03b80899020075a7 */ /* 0x00866400080c017f */
[----:B-1----:R-:W-:Y:S05]  /*1d750*/  @!P6 NANOSLEEP.SYNCS 0x989680 ;  /* 0x009896800000e95d */ /* 0x002fea0003900000 */
[----:B------:R-:W1:Y:S02]  /*1d760*/  @!P6 SYNCS.PHASECHK.TRANS64 P6, [R2+URZ+0x3b808], R153 ;  /* 0x03b808990200e5a7 */ /* 0x000e6400080c007f */
[----:B-1----:R-:W-:Y:S05]  /*1d770*/  @!P6 BRA `(.L_x_23) ;  /* 0xfffffffc00f0e947 */ /* 0x002fea000383ffff */
[----:B------:R-:W-:Y:S05]  /*1d780*/  BRA `(.L_x_89) ;  /* 0xfffffe88009c7947 */ /* 0x000fea000383ffff */
.L_x_25:
[----:B-1----:R1:W2:Y:S02]  /*1d790*/  SYNCS.PHASECHK.TRANS64.TRYWAIT P2, [R25+URZ+0x3b800], R24 ;  /* 0x03b80018190075a7 */ /* 0x0022a4000804017f */
[----:B--2---:R-:W-:Y:S05]  /*1d7a0*/  @!P2 NANOSLEEP.SYNCS 0x989680 ;  /* 0x009896800000a95d */ /* 0x004fea0003900000 */
[----:B------:R-:W2:Y:S02]  /*1d7b0*/  @!P2 SYNCS.PHASECHK.TRANS64 P2, [R25+URZ+0x3b800], R24 ;  /* 0x03b800181900a5a7 */ /* 0x000ea4000804007f */
[----:B--2---:R-:W-:Y:S05]  /*1d7c0*/  @!P2 BRA `(.L_x_25) ;  /* 0xfffffffc00f0a947 */ /* 0x004fea000383ffff */
[----:B------:R-:W-:Y:S05]  /*1d7d0*/  BRA `(.L_x_90) ;  /* 0xfffffecc00487947 */ /* 0x000fea000383ffff */
.L_x_28:
[----:B-1----:R1:W2:Y:S02]  /*1d7e0*/  SYNCS.PHASECHK.TRANS64.TRYWAIT P3, [R214+URZ+0x3b820], R217 ;  /* 0x03b820d9d60075a7 */ /* 0x0022a4000806017f */
[----:B--2---:R-:W-:Y:S05]  /*1d7f0*/  @!P3 NANOSLEEP.SYNCS 0x989680 ;  /* 0x009896800000b95d */ /* 0x004fea0003900000 */
[----:B------:R-:W2:Y:S02]  /*1d800*/  @!P3 SYNCS.PHASECHK.TRANS64 P3, [R214+URZ+0x3b820], R217 ;  /* 0x03b820d9d600b5a7 */ /* 0x000ea4000806007f */
[----:B--2---:R-:W-:Y:S05]  /*1d810*/  @!P3 BRA `(.L_x_28) ;  /* 0xfffffffc00f0b947 */ /* 0x004fea000383ffff */
[----:B------:R-:W-:Y:S05]  /*1d820*/  BRA `(.L_x_91) ;  /* 0xfffffed0004c7947 */ /* 0x000fea000383ffff */
.L_x_30:
[----:B-1----:R1:W4:Y:S02]  /*1d830*/  SYNCS.PHASECHK.TRANS64.TRYWAIT P5, [R223+URZ+0x3b800], R222 ;  /* 0x03b800dedf0075a7 */ /* 0x00232400080a017f */
[----:B----4-:R-:W-:Y:S05]  /*1d840*/  @!P5 NANOSLEEP.SYNCS 0x989680 ;  /* 0x009896800000d95d */ /* 0x010fea0003900000 */
[----:B------:R-:W4:Y:S02]  /*1d850*/  @!P5 SYNCS.PHASECHK.TRANS64 P5, [R223+URZ+0x3b800], R222 ;  /* 0x03b800dedf00d5a7 */ /* 0x000f2400080a007f */
[----:B----4-:R-:W-:Y:S05]  /*1d860*/  @!P5 BRA `(.L_x_30) ;  /* 0xfffffffc00f0d947 */ /* 0x010fea000383ffff */
[----:B------:R-:W-:Y:S05]  /*1d870*/  BRA `(.L_x_92) ;  /* 0xfffffedc00d87947 */ /* 0x000fea000383ffff */
.L_x_34:
[----:B-1----:R1:W2:Y:S02]  /*1d880*/  SYNCS.PHASECHK.TRANS64.TRYWAIT P2, [R17+URZ+0x3b820], R24 ;  /* 0x03b82018110075a7 */ /* 0x0022a4000804017f */
[----:B--2---:R-:W-:Y:S05]  /*1d890*/  @!P2 NANOSLEEP.SYNCS 0x989680 ;  /* 0x009896800000a95d */ /* 0x004fea0003900000 */
[----:B------:R-:W2:Y:S02]  /*1d8a0*/  @!P2 SYNCS.PHASECHK.TRANS64 P2, [R17+URZ+0x3b820], R24 ;  /* 0x03b820181100a5a7 */ /* 0x000ea4000804007f */
[----:B--2---:R-:W-:Y:S05]  /*1d8b0*/  @!P2 BRA `(.L_x_34) ;  /* 0xfffffffc00f0a947 */ /* 0x004fea000383ffff */
[----:B------:R-:W-:Y:S05]  /*1d8c0*/  BRA `(.L_x_93) ;  /* 0xffffff4000107947 */ /* 0x000fea000383ffff */
.L_x_38:
[----:B-1----:R1:W2:Y:S02]  /*1d8d0*/  SYNCS.PHASECHK.TRANS64.TRYWAIT P1, [R25+URZ+0x3b800], R24 ;  /* 0x03b80018190075a7 */ /* 0x0022a4000802017f */
[----:B--2---:R-:W-:Y:S05]  /*1d8e0*/  @!P1 NANOSLEEP.SYNCS 0x989680 ;  /* 0x009896800000995d */ /* 0x004fea0003900000 */
[----:B------:R-:W2:Y:S02]  /*1d8f0*/  @!P1 SYNCS.PHASECHK.TRANS64 P1, [R25+URZ+0x3b800], R24 ;  /* 0x03b80018190095a7 */ /* 0x000ea4000802007f */
[----:B--2---:R-:W-:Y:S05]  /*1d900*/  @!P1 BRA `(.L_x_38) ;  /* 0xfffffffc00f09947 */ /* 0x004fea000383ffff */
[----:B------:R-:W-:Y:S05]  /*1d910*/  BRA `(.L_x_94) ;  /* 0xffffff4400407947 */ /* 0x000fea000383ffff */
.L_x_41:
[----:B-1----:R1:W2:Y:S02]  /*1d920*/  SYNCS.PHASECHK.TRANS64.TRYWAIT P2, [R217+URZ+0x3b820], R218 ;  /* 0x03b820dad90075a7 */ /* 0x0022a4000804017f */
[----:B--2---:R-:W-:Y:S05]  /*1d930*/  @!P2 NANOSLEEP.SYNCS 0x989680 ;  /* 0x009896800000a95d */ /* 0x004fea0003900000 */
[----:B------:R-:W2:Y:S02]  /*1d940*/  @!P2 SYNCS.PHASECHK.TRANS64 P2, [R217+URZ+0x3b820], R218 ;  /* 0x03b820dad900a5a7 */ /* 0x000ea4000804007f */
[----:B--2---:R-:W-:Y:S05]  /*1d950*/  @!P2 BRA `(.L_x_41) ;  /* 0xfffffffc00f0a947 */ /* 0x004fea000383ffff */
[----:B------:R-:W-:Y:S05]  /*1d960*/  BRA `(.L_x_95) ;  /* 0xffffff4800647947 */ /* 0x000fea000383ffff */
.L_x_44:
[----:B-1----:R1:W2:Y:S02]  /*1d970*/  SYNCS.PHASECHK.TRANS64.TRYWAIT P2, [R224+URZ+0x3b800], R223 ;  /* 0x03b800dfe00075a7 */ /* 0x0022a4000804017f */
[----:B--2---:R-:W-:Y:S05]  /*1d980*/  @!P2 NANOSLEEP.SYNCS 0x989680 ;  /* 0x009896800000a95d */ /* 0x004fea0003900000 */
[----:B------:R-:W2:Y:S02]  /*1d990*/  @!P2 SYNCS.PHASECHK.TRANS64 P2, [R224+URZ+0x3b800], R223 ;  /* 0x03b800dfe000a5a7 */ /* 0x000ea4000804007f */
[----:B--2---:R-:W-:Y:S05]  /*1d9a0*/  @!P2 BRA `(.L_x_44) ;  /* 0xfffffffc00f0a947 */ /* 0x004fea000383ffff */
[----:B------:R-:W-:Y:S05]  /*1d9b0*/  BRA `(.L_x_96) ;  /* 0xffffff6400b47947 */ /* 0x000fea000383ffff */
.L_x_48:
[----:B-1----:R1:W2:Y:S02]  /*1d9c0*/  SYNCS.PHASECHK.TRANS64.TRYWAIT P1, [R6+URZ+0x3b820], R25 ;  /* 0x03b82019060075a7 */ /* 0x0022a4000802017f */
[----:B--2---:R-:W-:Y:S05]  /*1d9d0*/  @!P1 NANOSLEEP.SYNCS 0x989680 ;  /* 0x009896800000995d */ /* 0x004fea0003900000 */
[----:B------:R-:W2:Y:S02]  /*1d9e0*/  @!P1 SYNCS.PHASECHK.TRANS64 P1, [R6+URZ+0x3b820], R25 ;  /* 0x03b82019060095a7 */ /* 0x000ea4000802007f */
[----:B--2---:R-:W-:Y:S05]  /*1d9f0*/  @!P1 BRA `(.L_x_48) ;  /* 0xfffffffc00f09947 */ /* 0x004fea000383ffff */
[----:B------:R-:W-:Y:S05]  /*1da00*/  BRA `(.L_x_97) ;  /* 0xffffffd800087947 */ /* 0x000fea000383ffff */
        .weak           $__internal_0_$__cuda_sm20_rcp_rn_f32_slowpath
        .type           $__internal_0_$__cuda_sm20_rcp_rn_f32_slowpath,@function
        .size           $__internal_0_$__cuda_sm20_rcp_rn_f32_slowpath,(.L_x_103 - $__internal_0_$__cuda_sm20_rcp_rn_f32_slowpath)
$__internal_0_$__cuda_sm20_rcp_rn_f32_slowpath:
[----:B------:R-:W-:Y:S01]  /*1da10*/  IMAD.SHL.U32 R0, R3, 0x2, RZ ;  /* 0x0000000203007824 */ /* 0x000fe200078e00ff */
[----:B------:R-:W-:Y:S04]  /*1da20*/  BSSY B2, `(.L_x_98) ;  /* 0x0000030000027945 */ /* 0x000fe80003800000 */
[----:B------:R-:W-:-:S04]  /*1da30*/  SHF.R.U32.HI R17, RZ, 0x18, R0 ;  /* 0x00000018ff117819 */ /* 0x000fc80000011600 */
[----:B------:R-:W-:-:S13]  /*1da40*/  ISETP.NE.U32.AND P0, PT, R17, RZ, PT ;  /* 0x000000ff1100720c */ /* 0x000fda0003f05070 */
[----:B------:R-:W-:Y:S05]  /*1da50*/  @P0 BRA `(.L_x_99) ;  /* 0x0000000000280947 */ /* 0x000fea0003800000 */
[----:B------:R-:W-:-:S04]  /*1da60*/  SHF.L.U32 R0, R3, 0x1, RZ ;  /* 0x0000000103007819 */ /* 0x000fc800000006ff */
[----:B------:R-:W-:-:S13]  /*1da70*/  ISETP.NE.AND P0, PT, R0, RZ, PT ;  /* 0x000000ff0000720c */ /* 0x000fda0003f05270 */
[----:B------:R-:W-:Y:S01]  /*1da80*/  @P0 FFMA R5, R3, 1.84467440737095516160e+19, RZ ;  /* 0x5f80000003050823 */ /* 0x000fe200000000ff */
[----:B------:R-:W-:Y:S08]  /*1da90*/  @!P0 MUFU.RCP R4, R3 ;  /* 0x0000000300048308 */ /* 0x000ff00000001000 */
[----:B------:R-:W1:Y:S02]  /*1daa0*/  @P0 MUFU.RCP R0, R5 ;  /* 0x0000000500000308 */ /* 0x000e640000001000 */
[----:B-1----:R-:W-:-:S04]  /*1dab0*/  @P0 FFMA R11, R5, R0, -1 ;  /* 0xbf800000050b0423 */ /* 0x002fc80000000000 */
[----:B------:R-:W-:-:S04]  /*1dac0*/  @P0 FADD.FTZ R11, -R11, -RZ ;  /* 0x800000ff0b0b0221 */ /* 0x000fc80000010100 */
[----:B------:R-:W-:-:S04]  /*1dad0*/  @P0 FFMA R0, R0, R11, R0 ;  /* 0x0000000b00000223 */ /* 0x000fc80000000000 */
[----:B------:R-:W-:Y:S01]  /*1dae0*/  @P0 FFMA R4, R0, 1.84467440737095516160e+19, RZ ;  /* 0x5f80000000040823 */ /* 0x000fe200000000ff */
[----:B------:R-:W-:Y:S06]  /*1daf0*/  BRA `(.L_x_100) ;  /* 0x0000000000887947 */ /* 0x000fec0003800000 */
.L_x_99:
[----:B------:R-:W-:-:S05]  /*1db00*/  VIADD R44, R17, 0xffffff03 ;  /* 0xffffff03112c7836 */ /* 0x000fca0000000000 */
[----:B------:R-:W-:-:S13]  /*1db10*/  ISETP.GT.U32.AND P0, PT, R44, 0x1, PT ;  /* 0x000000012c00780c */ /* 0x000fda0003f04070 */
[----:B------:R-:W-:Y:S05]  /*1db20*/  @P0 BRA `(.L_x_101) ;  /* 0x0000000000780947 */ /* 0x000fea0003800000 */
[----:B------:R-:W-:Y:S02]  /*1db30*/  LOP3.LUT R0, R3, 0x7fffff, RZ, 0xc0, !PT ;  /* 0x007fffff03007812 */ /* 0x000fe400078ec0ff */
[----:B------:R-:W-:Y:S02]  /*1db40*/  MOV R13, 0x3 ;  /* 0x00000003000d7802 */ /* 0x000fe40000000f00 */
[----:B------:R-:W-:Y:S02]  /*1db50*/  LOP3.LUT R0, R0, 0x3f800000, RZ, 0xfc, !PT ;  /* 0x3f80000000007812 */ /* 0x000fe400078efcff */
[----:B------:R-:W-:Y:S02]  /*1db60*/  SHF.L.U32 R13, R13, R44, RZ ;  /* 0x0000002c0d0d7219 */ /* 0x000fe400000006ff */
[----:B------:R-:W1:Y:S02]  /*1db70*/  MUFU.RCP R5, R0 ;  /* 0x0000000000057308 */ /* 0x000e640000001000 */
[----:B-1----:R-:W-:-:S04]  /*1db80*/  FFMA R4, R0, R5, -1 ;  /* 0xbf80000000047423 */ /* 0x002fc80000000005 */
[----:B------:R-:W-:-:S04]  /*1db90*/  FADD.FTZ R4, -R4, -RZ ;  /* 0x800000ff04047221 */ /* 0x000fc80000010100 */
[CCC-:B------:R-:W-:Y:S01]  /*1dba0*/  FFMA.RM R11, R5.reuse, R4.reuse, R5.reuse ;  /* 0x00000004050b7223 */ /* 0x1c0fe20000004005 */
[----:B------:R-:W-:-:S04]  /*1dbb0*/  FFMA.RP R12, R5, R4, R5 ;  /* 0x00000004050c7223 */ /* 0x000fc80000008005 */
[C---:B------:R-:W-:Y:S02]  /*1dbc0*/  LOP3.LUT R4, R11.reuse, 0x7fffff, RZ, 0xc0, !PT ;  /* 0x007fffff0b047812 */ /* 0x040fe400078ec0ff */
[----:B------:R-:W-:Y:S02]  /*1dbd0*/  FSETP.NEU.FTZ.AND P0, PT, R11, R12, PT ;  /* 0x0000000c0b00720b */ /* 0x000fe40003f1d000 */
[----:B------:R-:W-:Y:S02]  /*1dbe0*/  LOP3.LUT R4, R4, 0x800000, RZ, 0xfc, !PT ;  /* 0x0080000004047812 */ /* 0x000fe400078efcff */
[----:B------:R-:W-:Y:S02]  /*1dbf0*/  SEL R5, RZ, 0xffffffff, !P0 ;  /* 0xffffffffff057807 */ /* 0x000fe40004000000 */
[----:B------:R-:W-:-:S03]  /*1dc00*/  LOP3.LUT R13, R13, R4, RZ, 0xc0, !PT ;  /* 0x000000040d0d7212 */ /* 0x000fc600078ec0ff */
[----:B------:R-:W-:Y:S01]  /*1dc10*/  IMAD.MOV R5, RZ, RZ, -R5 ;  /* 0x000000ffff057224 */ /* 0x000fe200078e0a05 */
[----:B------:R-:W-:-:S04]  /*1dc20*/  SHF.R.U32.HI R13, RZ, R44, R13 ;  /* 0x0000002cff0d7219 */ /* 0x000fc8000001160d */
[--C-:B------:R-:W-:Y:S01]  /*1dc30*/  LOP3.LUT P1, RZ, R5, R44, R4.reuse, 0xf8, !PT ;  /* 0x0000002c05ff7212 */ /* 0x100fe2000782f804 */
[----:B------:R-:W-:Y:S01]  /*1dc40*/  VIADD R5, R17, 0xffffff04 ;  /* 0xffffff0411057836 */ /* 0x000fe20000000000 */
[C---:B------:R-:W-:Y:S02]  /*1dc50*/  LOP3.LUT P0, RZ, R13.reuse, 0x1, RZ, 0xc0, !PT ;  /* 0x000000010dff7812 */ /* 0x040fe4000780c0ff */
[----:B------:R-:W-:Y:S02]  /*1dc60*/  LOP3.LUT P2, RZ, R13, 0x2, RZ, 0xc0, !PT ;  /* 0x000000020dff7812 */ /* 0x000fe4000784c0ff */
[----:B------:R-:W-:Y:S02]  /*1dc70*/  SHF.R.U32.HI R4, RZ, R5, R4 ;  /* 0x00000005ff047219 */ /* 0x000fe40000011604 */
[----:B------:R-:W-:Y:S02]  /*1dc80*/  PLOP3.LUT P0, PT, P0, P1, P2, 0xe0, 0x0 ;  /* 0x000000000000781c */ /* 0x000fe40000703c20 */
[----:B------:R-:W-:-:S02]  /*1dc90*/  LOP3.LUT P1, RZ, R3, 0x7fffff, RZ, 0xc0, !PT ;  /* 0x007fffff03ff7812 */ /* 0x000fc4000782c0ff */
[----:B------:R-:W-:-:S04]  /*1dca0*/  SEL R0, RZ, 0x1, !P0 ;  /* 0x00000001ff007807 */ /* 0x000fc80004000000 */
[----:B------:R-:W-:-:S04]  /*1dcb0*/  IADD3 R0, -R0, RZ, RZ ;  /* 0x000000ff00007210 */ /* 0x000fc80007ffe1ff */
[----:B------:R-:W-:-:S13]  /*1dcc0*/  ISETP.GE.AND P0, PT, R0, RZ, PT ;  /* 0x000000ff0000720c */ /* 0x000fda0003f06270 */
[----:B------:R-:W-:-:S05]  /*1dcd0*/  @!P0 IADD3 R4, R4, 0x1, RZ ;  /* 0x0000000104048810 */ /* 0x000fca0007ffe0ff */
[----:B------:R-:W-:-:S05]  /*1dce0*/  @!P1 IMAD.SHL.U32 R4, R4, 0x2, RZ ;  /* 0x0000000204049824 */ /* 0x000fca00078e00ff */
[----:B------:R-:W-:Y:S01]  /*1dcf0*/  LOP3.LUT R4, R4, 0x80000000, R3, 0xf8, !PT ;  /* 0x8000000004047812 */ /* 0x000fe200078ef803 */
[----:B------:R-:W-:Y:S06]  /*1dd00*/  BRA `(.L_x_100) ;  /* 0x0000000000047947 */ /* 0x000fec0003800000 */
.L_x_101:
[----:B------:R1:W2:Y:S02]  /*1dd10*/  MUFU.RCP R4, R3 ;  /* 0x0000000300047308 */ /* 0x0002a40000001000 */
.L_x_100:
[----:B------:R-:W-:Y:S05]  /*1dd20*/  BSYNC B2 ;  /* 0x0000000000027941 */ /* 0x000fea0003800000 */
.L_x_98:
[----:B--2---:R-:W-:Y:S01]  /*1dd30*/  MOV R0, R4 ;  /* 0x0000000400007202 */ /* 0x004fe20000000f00 */
[----:B------:R-:W-:Y:S01]  /*1dd40*/  IMAD.MOV.U32 R4, RZ, RZ, R14 ;  /* 0x000000ffff047224 */ /* 0x000fe200078e000e */
[----:B------:R-:W-:-:S04]  /*1dd50*/  MOV R5, 0x0 ;  /* 0x0000000000057802 */ /* 0x000fc80000000f00 */
[----:B-1----:R-:W-:Y:S05]  /*1dd60*/  RET.REL.NODEC R4 `(_ZN7cutlass13device_kernelINS_4fmha6kernel13FmhaKernelTmaINS1_10collective15FmhaMainloopTmaINS_6half_tEfN4cute5tupleIJNS7_1CILi64EEENS9_ILi256EEENS9_ILi112EEEEEENS4_14ResidualFusionEJEEENS4_15FmhaFwdEpilogueIS6_fNS8_IJSA_SC_SB_EEEEEJEEEEEvNT_6ParamsE) ;  /* 0xfffffe2004a47950 */ /* 0x002fea0003c3ffff */
.L_x_102:
[----:B------:R-:W-:-:S00]  /*1dd70*/  BRA `(.L_x_102) ;  /* 0xfffffffc00fc7947 */ /* 0x000fc0000383ffff */
[----:B------:R-:W-:-:S00]  /*1dd80*/  NOP ;  /* 0x0000000000007918 */ /* 0x000fc00000000000 */
[----:B------:R-:W-:-:S00]  /*1dd90*/  NOP ;  /* 0x0000000000007918 */ /* 0x000fc00000000000 */
[----:B------:R-:W-:-:S00]  /*1dda0*/  NOP ;  /* 0x0000000000007918 */ /* 0x000fc00000000000 */
[----:B------:R-:W-:-:S00]  /*1ddb0*/  NOP ;  /* 0x0000000000007918 */ /* 0x000fc00000000000 */
[----:B------:R-:W-:-:S00]  /*1ddc0*/  NOP ;  /* 0x0000000000007918 */ /* 0x000fc00000000000 */
[----:B------:R-:W-:-:S00]  /*1ddd0*/  NOP ;  /* 0x0000000000007918 */ /* 0x000fc00000000000 */
[----:B------:R-:W-:-:S00]  /*1dde0*/  NOP ;  /* 0x0000000000007918 */ /* 0x000fc00000000000 */
[----:B------:R-:W-:-:S00]  /*1ddf0*/  NOP ;  /* 0x0000000000007918 */ /* 0x000fc00000000000 */
.L_x_103:


//--------------------- .nv.global.init           --------------------------
	.section	.nv.global.init,"aw",@progbits
.nv.global.init:
	.type		$str$23,@object
	.size		$str$23,($str$24 - $str$23)
$str$23:
        /*0000*/ 	.byte	0x28, 0x61, 0x64, 0x64, 0x72, 0x65, 0x73, 0x73, 0x20, 0x26, 0x20, 0x6d, 0x61, 0x73, 0x6b, 0x29
        /*0010*/ 	.byte	0x20, 0x3d, 0x3d, 0x20, 0x30, 0x00
	.type		$str$24,@object
	.size		$str$24,(__unnamed_1 - $str$24)
$str$24:
        /*0016*/ 	.byte	0x2f, 0x74, 0x6d, 0x70, 0x2f, 0x63, 0x75, 0x74, 0x6c, 0x61, 0x73, 0x73, 0x5f, 0x73, 0x77, 0x65
        /*0026*/ 	.byte	0x65, 0x70, 0x5f, 0x73, 0x72, 0x63, 0x2f, 0x69, 0x6e, 0x63, 0x6c, 0x75, 0x64, 0x65, 0x2f, 0x63
        /*0036*/ 	.byte	0x75, 0x74, 0x65, 0x2f, 0x70, 0x6f, 0x69, 0x6e, 0x74, 0x65, 0x72, 0x5f, 0x66, 0x6c, 0x61, 0x67
        /*0046*/ 	.byte	0x67, 0x65, 0x64, 0x2e, 0x68, 0x70, 0x70, 0x00
	.type		__unnamed_1,@object
	.size		__unnamed_1,(__unnamed_2 - __unnamed_1)
__unnamed_1:
        /*004e*/ 	.byte	0x61, 0x75, 0x74, 0x6f, 0x20, 0x63, 0x75, 0x74, 0x65, 0x3a, 0x3a, 0x61, 0x73, 0x5f, 0x70, 0x6f
        /* <DEDUP_REMOVED lines=27> */
        /*020e*/ 	.byte	0x3e, 0x3e, 0x3e, 0x3e, 0x3e, 0x5d, 0x00
	.type		__unnamed_2,@object
	.size		__unnamed_2,(.L_1 - __unnamed_2)
__unnamed_2:
        /* <DEDUP_REMOVED lines=29> */
.L_1:


//--------------------- .nv.shared._ZN7cutlass13device_kernelINS_4fmha6kernel13FmhaKernelTmaINS1_10collective15FmhaMainloopTmaINS_6half_tEfN4cute5tupleIJNS7_1CILi64EEENS9_ILi256EEENS9_ILi112EEEEEENS4_14ResidualFusionEJEEENS4_15FmhaFwdEpilogueIS6_fNS8_IJSA_SC_SB_EEEEEJEEEEEvNT_6ParamsE --------------------------
	.section	.nv.shared._ZN7cutlass13device_kernelINS_4fmha6kernel13FmhaKernelTmaINS1_10collective15FmhaMainloopTmaINS_6half_tEfN4cute5tupleIJNS7_1CILi64EEENS9_ILi256EEENS9_ILi112EEEEEENS4_14ResidualFusionEJEEENS4_15FmhaFwdEpilogueIS6_fNS8_IJSA_SC_SB_EEEEEJEEEEEvNT_6ParamsE,"aw",@nobits
	.sectionflags	@""
	.align	16
	.zero		1024


//--------------------- .nv.shared.reserved.0     --------------------------
	.section	.nv.shared.reserved.0,"aw",@nobits
	.weak		__nv_reservedSMEM_offset_0_alias
	.size		__nv_reservedSMEM_offset_0_alias, 0, 0
	.other		__nv_reservedSMEM_offset_0_alias,@"STO_CUDA_RESERVED_SHARED STV_DEFAULT"
__nv_reservedSMEM_offset_0_alias:
	.zero		0


//--------------------- .nv.global                --------------------------
	.section	.nv.global,"aw",@nobits
.nv.global:
	.type		_ZN39_INTERNAL_262bb0c6_4_k_cu_0059e343_32184cute1_E,@object
	.size		_ZN39_INTERNAL_262bb0c6_4_k_cu_0059e343_32184cute1_E,(_ZN39_INTERNAL_262bb0c6_4_k_cu_0059e343_32184cuda3std3__45__cpo6cbeginE - _ZN39_INTERNAL_262bb0c6_4_k_cu_0059e343_32184cute1_E)
_ZN39_INTERNAL_262bb0c6_4_k_cu_0059e343_32184cute1_E:
	.zero		1
	.type		_ZN39_INTERNAL_262bb0c6_4_k_cu_0059e343_32184cuda3std3__45__cpo6cbeginE,@object
	.size		_ZN39_INTERNAL_262bb0c6_4_k_cu_0059e343_32184cuda3std3__45__cpo6cbeginE,(_ZN39_INTERNAL_262bb0c6_4_k_cu_0059e343_32184cuda3std3__48in_placeE - _ZN39_INTERNAL_262bb0c6_4_k_cu_0059e343_32184cuda3std3__45__cpo6cbeginE)
_ZN39_INTERNAL_262bb0c6_4_k_cu_0059e343_32184cuda3std3__45__cpo6cbeginE:
	.zero		1
	.type		_ZN39_INTERNAL_262bb0c6_4_k_cu_0059e343_32184cuda3std3__48in_placeE,@object
	.size		_ZN39_INTERNAL_262bb0c6_4_k_cu_0059e343_32184cuda3std3__48in_placeE,(_ZN39_INTERNAL_262bb0c6_4_k_cu_0059e343_32184cuda3std6ranges3__45__cpo9iter_moveE - _ZN39_INTERNAL_262bb0c6_4_k_cu_0059e343_32184cuda3std3__48in_placeE)
_ZN39_INTERNAL_262bb0c6_4_k_cu_0059e343_32184cuda3std3__48in_placeE:
	.zero		1
	.type		_ZN39_INTERNAL_262bb0c6_4_k_cu_0059e343_32184cuda3std6ranges3__45__cpo9iter_moveE,@object
	.size		_ZN39_INTERNAL_262bb0c6_4_k_cu_0059e343_32184cuda3std6ranges3__45__cpo9iter_moveE,(_ZN39_INTERNAL_262bb0c6_4_k_cu_0059e343_32184cuda3std3__45__cpo5beginE - _ZN39_INTERNAL_262bb0c6_4_k_cu_0059e343_32184cuda3std6ranges3__45__cpo9iter_moveE)
_ZN39_INTERNAL_262bb0c6_4_k_cu_0059e343_32184cuda3std6ranges3__45__cpo9iter_moveE:
	.zero		1
	.type		_ZN39_INTERNAL_262bb0c6_4_k_cu_0059e343_32184cuda3std3__45__cpo5beginE,@object
	.size		_ZN39_INTERNAL_262bb0c6_4_k_cu_0059e343_32184cuda3std3__45__cpo5beginE,(_ZN39_INTERNAL_262bb0c6_4_k_cu_0059e343_32184cuda3std3__441_GLOBAL__N__262bb0c6_4_k_cu_0059e343_32186ignoreE - _ZN39_INTERNAL_262bb0c6_4_k_cu_0059e343_32184cuda3std3__45__cpo5beginE)
_ZN39_INTERNAL_262bb0c6_4_k_cu_0059e343_32184cuda3std3__45__cpo5beginE:
	.zero		1
	.type		_ZN39_INTERNAL_262bb0c6_4_k_cu_0059e343_32184cuda3std3__441_GLOBAL__N__262bb0c6_4_k_cu_0059e343_32186ignoreE,@object
	.size		_ZN39_INTERNAL_262bb0c6_4_k_cu_0059e343_32184cuda3std3__441_GLOBAL__N__262bb0c6_4_k_cu_0059e343_32186ignoreE,(_ZN39_INTERNAL_262bb0c6_4_k_cu_0059e343_32184cute7productE - _ZN39_INTERNAL_262bb0c6_4_k_cu_0059e343_32184cuda3std3__441_GLOBAL__N__262bb0c6_4_k_cu_0059e343_32186ignoreE)
_ZN39_INTERNAL_262bb0c6_4_k_cu_0059e343_32184cuda3std3__441_GLOBAL__N__262bb0c6_4_k_cu_0059e343_32186ignoreE:
	.zero		1
	.type		_ZN39_INTERNAL_262bb0c6_4_k_cu_0059e343_32184cute7productE,@object
	.size		_ZN39_INTERNAL_262bb0c6_4_k_cu_0059e343_32184cute7productE,(_ZN39_INTERNAL_262bb0c6_4_k_cu_0059e343_32184cuda3std3__45__cpo3endE - _ZN39_INTERNAL_262bb0c6_4_k_cu_0059e343_32184cute7productE)
_ZN39_INTERNAL_262bb0c6_4_k_cu_0059e343_32184cute7productE:
	.zero		1
	.type		_ZN39_INTERNAL_262bb0c6_4_k_cu_0059e343_32184cuda3std3__45__cpo3endE,@object
	.size		_ZN39_INTERNAL_262bb0c6_4_k_cu_0059e343_32184cuda3std3__45__cpo3endE,(_ZN39_INTERNAL_262bb0c6_4_k_cu_0059e343_32184cuda3std3__419piecewise_constructE - _ZN39_INTERNAL_262bb0c6_4_k_cu_0059e343_32184cuda3std3__45__cpo3endE)
_ZN39_INTERNAL_262bb0c6_4_k_cu_0059e343_32184cuda3std3__45__cpo3endE:
	.zero		1
	.type		_ZN39_INTERNAL_262bb0c6_4_k_cu_0059e343_32184cuda3std3__419piecewise_constructE,@object
	.size		_ZN39_INTERNAL_262bb0c6_4_k_cu_0059e343_32184cuda3std3__419piecewise_constructE,(_ZN39_INTERNAL_262bb0c6_4_k_cu_0059e343_32184cuda3std3__45__cpo4cendE - _ZN39_INTERNAL_262bb0c6_4_k_cu_0059e343_32184cuda3std3__419piecewise_constructE)
_ZN39_INTERNAL_262bb0c6_4_k_cu_0059e343_32184cuda3std3__419piecewise_constructE:
	.zero		1
	.type		_ZN39_INTERNAL_262bb0c6_4_k_cu_0059e343_32184cuda3std3__45__cpo4cendE,@object
	.size		_ZN39_INTERNAL_262bb0c6_4_k_cu_0059e343_32184cuda3std3__45__cpo4cendE,(_ZN39_INTERNAL_262bb0c6_4_k_cu_0059e343_32184cuda3std6ranges3__45__cpo4swapE - _ZN39_INTERNAL_262bb0c6_4_k_cu_0059e343_32184cuda3std3__45__cpo4cendE)
_ZN39_INTERNAL_262bb0c6_4_k_cu_0059e343_32184cuda3std3__45__cpo4cendE:
	.zero		1
	.type		_ZN39_INTERNAL_262bb0c6_4_k_cu_0059e343_32184cuda3std6ranges3__45__cpo4swapE,@object
	.size		_ZN39_INTERNAL_262bb0c6_4_k_cu_0059e343_32184cuda3std6ranges3__45__cpo4swapE,(.L_9 - _ZN39_INTERNAL_262bb0c6_4_k_cu_0059e343_32184cuda3std6ranges3__45__cpo4swapE)
_ZN39_INTERNAL_262bb0c6_4_k_cu_0059e343_32184cuda3std6ranges3__45__cpo4swapE:
	.zero		1
.L_9:


//--------------------- .nv.constant0._ZN7cutlass13device_kernelINS_4fmha6kernel13FmhaKernelTmaINS1_10collective15FmhaMainloopTmaINS_6half_tEfN4cute5tupleIJNS7_1CILi64EEENS9_ILi256EEENS9_ILi112EEEEEENS4_14ResidualFusionEJEEENS4_15FmhaFwdEpilogueIS6_fNS8_IJSA_SC_SB_EEEEEJEEEEEvNT_6ParamsE --------------------------
	.section	.nv.constant0._ZN7cutlass13device_kernelINS_4fmha6kernel13FmhaKernelTmaINS1_10collective15FmhaMainloopTmaINS_6half_tEfN4cute5tupleIJNS7_1CILi64EEENS9_ILi256EEENS9_ILi112EEEEEENS4_14ResidualFusionEJEEENS4_15FmhaFwdEpilogueIS6_fNS8_IJSA_SC_SB_EEEEEJEEEEEvNT_6ParamsE,"a",@progbits
	.sectionflags	@""
	.align	4
.nv.constant0._ZN7cutlass13device_kernelINS_4fmha6kernel13FmhaKernelTmaINS1_10collective15FmhaMainloopTmaINS_6half_tEfN4cute5tupleIJNS7_1CILi64EEENS9_ILi256EEENS9_ILi112EEEEEENS4_14ResidualFusionEJEEENS4_15FmhaFwdEpilogueIS6_fNS8_IJSA_SC_SB_EEEEEJEEEEEvNT_6ParamsE:
	.zero		2688


//--------------------- SYMBOLS --------------------------

	.type		.nv.reservedSmem.offset0,@object
	.size		.nv.reservedSmem.offset0,0x4
	.type		__assertfail,@function
